	.target	sm_100a

	.elftype	@"ET_EXEC"


//--------------------- .note.nv.tkinfo           --------------------------
	.section	.note.nv.tkinfo,"",@"SHT_NOTE"
	.sectionflags	@"SHF_NOTE_NV_TKINFO"
	.tkinfo
        /*0018*/ 	.word	0x00000002
        /*0030*/ 	.string	""
        /*0030*/ 	.string	"ptxas"
        /*0030*/ 	.string	"Cuda compilation tools, release 13.0, V13.0.88"
        /*0030*/ 	.string	"Build cuda_13.0.r13.0/compiler.36424714_0"
        /*0030*/ 	.string	"-arch sm_100a -m 64 "



//--------------------- .note.nv.cuinfo           --------------------------
	.section	.note.nv.cuinfo,"",@"SHT_NOTE"
	.sectionflags	@"SHF_NOTE_NV_CUINFO"
        /*0018*/ 	.short	0x0002
        /*001a*/ 	.short	0x0064
        /*001c*/ 	.short	0x0082
	.zero		2


//--------------------- .nv.info                  --------------------------
	.section	.nv.info,"",@"SHT_CUDA_INFO"
	.align	4


	//----- nvinfo : EIATTR_REGCOUNT
	.align		4
        /*0000*/ 	.byte	0x04, 0x2f
        /*0002*/ 	.short	(.L_19 - .L_18)
	.align		4
.L_18:
        /*0004*/ 	.word	index@(_ZN7cutlass13device_kernelINS_4gemm6kernel13GemmUniversalIN4cute5tupleIJiiiiEEENS1_10collective13CollectiveMmaINS1_46MainloopSm100TmaUmmaWarpSpecializedBlockScaledILi9ELi2ELi1ENS5_IJNS4_1CILi4EEENSA_ILi1EEESC_EEEEENS5_IJNSA_ILi256EEESF_NSA_ILi128EEEEEENS5_IJNS_12float_e2m1_tENS_13float_ue8m0_tEEEENS5_IJNS5_IJlSC_lEEENS4_6LayoutINS5_IJNS5_IJNS5_IJNSA_ILi32EEESB_EEEiEEESP_NS5_IJSC_iEEEEEENS5_IJNS5_IJNS5_IJNSA_ILi16EEESB_EEEiEEENS5_IJNS5_IJNSA_ILi0EEESC_EEENSA_ILi512EEEEEENS5_IJSV_iEEEEEEEEEEESK_S12_NS4_8TiledMMAINS4_8MMA_AtomIJNS4_23SM100_MMA_MXF4_2x1SM_SSISI_SI_fSJ_Li256ELi256ELi32ELNS4_4UMMA5MajorE0ELS17_0ELNS16_7ScaleInE0ELS18_0EEEEEENSM_INS5_IJSC_SC_SC_EEENS5_IJSV_SV_SV_EEEEENS5_IJNS4_10UnderscoreES1E_S1E_EEEEENS5_IJNS4_18SM100_TMA_2SM_LOADES1H_EEENS5_IJNS4_14ComposedLayoutINS4_7SwizzleILi2ELi4ELi3EEENS4_18smem_ptr_flag_bitsILi4EEENSM_INS5_IJNSA_ILi8EEESG_EEENS5_IJSG_SC_EEEEEEENSM_INS5_IJNS5_IJNS5_IJSO_SC_EEENS5_IJSN_NSA_ILi2EEEEEEEEESC_NS5_IJS1U_SC_EEEEEENS5_IJNS5_IJNS5_IJST_SX_EEESW_EEESV_NS5_IJS1U_SX_EEEEEEEEEEEvNS4_8identityENS5_IJNS4_28SM100_TMA_2SM_LOAD_MULTICASTES26_EEENS5_IJS1S_NSM_INS5_IJNS5_IJNS5_IJSO_S1U_EEES1V_EEESC_S1X_EEENS5_IJS20_SV_NS5_IJS1U_NSA_ILi1024EEEEEEEEEEEEEEvS25_EENS_8epilogue10collective18CollectiveEpilogueINS2H_23Sm100TmaWarpSpecializedILi4ELi2ELi64ELb1ELb0EEEJNS5_IJSG_SF_SG_EEENS5_IJNSM_ISG_SC_EENSM_INSA_ILi64EEESC_EEEEENS_10bfloat16_tESL_S2R_SL_NS2H_6fusion15FusionCallbacksIS2L_NS2S_17LinearCombinationIS2R_fS2R_fLNS_15FloatRoundStyleE2EEES2M_S2Q_JEEENS4_5SM1004TMEM4LOAD26SM100_TMEM_LOAD_32dp32b64xENS4_13SM90_TMA_LOADENS1J_INS1K_ILi3ELi4ELi3EEENS1M_ILi16EEENSM_INS5_IJS1O_S2O_EEENS5_IJS2O_SC_EEEEEEENS4_39AutoVectorizingCopyWithAssumedAlignmentILi128EEENS4_14SM90_TMA_STOREES38_S3A_S3A_EEEvvEEEEvNT_6ParamsE)
        /*0008*/ 	.word	0x000000a8


	//----- nvinfo : EIATTR_FRAME_SIZE
	.align		4
.L_19:
        /*000c*/ 	.byte	0x04, 0x11
        /*000e*/ 	.short	(.L_21 - .L_20)
	.align		4
.L_20:
        /*0010*/ 	.word	index@($__internal_2_$__cuda_sm10x_tcgen05_guardrail_trap_unallocated_columns_being_dealloced)
        /*0014*/ 	.word	0x00000000


	//----- nvinfo : EIATTR_FRAME_SIZE
	.align		4
.L_21:
        /*0018*/ 	.byte	0x04, 0x11
        /*001a*/ 	.short	(.L_23 - .L_22)
	.align		4
.L_22:
        /*001c*/ 	.word	index@($__internal_1_$__cuda_sm10x_tcgen05_guardrail_trap_phase_invalid_during_alloc)
        /*0020*/ 	.word	0x00000000


	//----- nvinfo : EIATTR_FRAME_SIZE
	.align		4
.L_23:
        /*0024*/ 	.byte	0x04, 0x11
        /*0026*/ 	.short	(.L_25 - .L_24)
	.align		4
.L_24:
        /*0028*/ 	.word	index@($__internal_0_$__cuda_sm10x_tcgen05_guardrail_trap_col_being_dealloced_not_returned_by_alloc)
        /*002c*/ 	.word	0x00000000


	//----- nvinfo : EIATTR_FRAME_SIZE
	.align		4
.L_25:
        /*0030*/ 	.byte	0x04, 0x11
        /*0032*/ 	.short	(.L_27 - .L_26)
	.align		4
.L_26:
        /*0034*/ 	.word	index@(_ZN7cutlass13device_kernelINS_4gemm6kernel13GemmUniversalIN4cute5tupleIJiiiiEEENS1_10collective13CollectiveMmaINS1_46MainloopSm100TmaUmmaWarpSpecializedBlockScaledILi9ELi2ELi1ENS5_IJNS4_1CILi4EEENSA_ILi1EEESC_EEEEENS5_IJNSA_ILi256EEESF_NSA_ILi128EEEEEENS5_IJNS_12float_e2m1_tENS_13float_ue8m0_tEEEENS5_IJNS5_IJlSC_lEEENS4_6LayoutINS5_IJNS5_IJNS5_IJNSA_ILi32EEESB_EEEiEEESP_NS5_IJSC_iEEEEEENS5_IJNS5_IJNS5_IJNSA_ILi16EEESB_EEEiEEENS5_IJNS5_IJNSA_ILi0EEESC_EEENSA_ILi512EEEEEENS5_IJSV_iEEEEEEEEEEESK_S12_NS4_8TiledMMAINS4_8MMA_AtomIJNS4_23SM100_MMA_MXF4_2x1SM_SSISI_SI_fSJ_Li256ELi256ELi32ELNS4_4UMMA5MajorE0ELS17_0ELNS16_7ScaleInE0ELS18_0EEEEEENSM_INS5_IJSC_SC_SC_EEENS5_IJSV_SV_SV_EEEEENS5_IJNS4_10UnderscoreES1E_S1E_EEEEENS5_IJNS4_18SM100_TMA_2SM_LOADES1H_EEENS5_IJNS4_14ComposedLayoutINS4_7SwizzleILi2ELi4ELi3EEENS4_18smem_ptr_flag_bitsILi4EEENSM_INS5_IJNSA_ILi8EEESG_EEENS5_IJSG_SC_EEEEEEENSM_INS5_IJNS5_IJNS5_IJSO_SC_EEENS5_IJSN_NSA_ILi2EEEEEEEEESC_NS5_IJS1U_SC_EEEEEENS5_IJNS5_IJNS5_IJST_SX_EEESW_EEESV_NS5_IJS1U_SX_EEEEEEEEEEEvNS4_8identityENS5_IJNS4_28SM100_TMA_2SM_LOAD_MULTICASTES26_EEENS5_IJS1S_NSM_INS5_IJNS5_IJNS5_IJSO_S1U_EEES1V_EEESC_S1X_EEENS5_IJS20_SV_NS5_IJS1U_NSA_ILi1024EEEEEEEEEEEEEEvS25_EENS_8epilogue10collective18CollectiveEpilogueINS2H_23Sm100TmaWarpSpecializedILi4ELi2ELi64ELb1ELb0EEEJNS5_IJSG_SF_SG_EEENS5_IJNSM_ISG_SC_EENSM_INSA_ILi64EEESC_EEEEENS_10bfloat16_tESL_S2R_SL_NS2H_6fusion15FusionCallbacksIS2L_NS2S_17LinearCombinationIS2R_fS2R_fLNS_15FloatRoundStyleE2EEES2M_S2Q_JEEENS4_5SM1004TMEM4LOAD26SM100_TMEM_LOAD_32dp32b64xENS4_13SM90_TMA_LOADENS1J_INS1K_ILi3ELi4ELi3EEENS1M_ILi16EEENSM_INS5_IJS1O_S2O_EEENS5_IJS2O_SC_EEEEEEENS4_39AutoVectorizingCopyWithAssumedAlignmentILi128EEENS4_14SM90_TMA_STOREES38_S3A_S3A_EEEvvEEEEvNT_6ParamsE)
        /*0038*/ 	.word	0x00000000


	//----- nvinfo : EIATTR_MIN_STACK_SIZE
	.align		4
.L_27:
        /*003c*/ 	.byte	0x04, 0x12
        /*003e*/ 	.short	(.L_29 - .L_28)
	.align		4
.L_28:
        /*0040*/ 	.word	index@(_ZN7cutlass13device_kernelINS_4gemm6kernel13GemmUniversalIN4cute5tupleIJiiiiEEENS1_10collective13CollectiveMmaINS1_46MainloopSm100TmaUmmaWarpSpecializedBlockScaledILi9ELi2ELi1ENS5_IJNS4_1CILi4EEENSA_ILi1EEESC_EEEEENS5_IJNSA_ILi256EEESF_NSA_ILi128EEEEEENS5_IJNS_12float_e2m1_tENS_13float_ue8m0_tEEEENS5_IJNS5_IJlSC_lEEENS4_6LayoutINS5_IJNS5_IJNS5_IJNSA_ILi32EEESB_EEEiEEESP_NS5_IJSC_iEEEEEENS5_IJNS5_IJNS5_IJNSA_ILi16EEESB_EEEiEEENS5_IJNS5_IJNSA_ILi0EEESC_EEENSA_ILi512EEEEEENS5_IJSV_iEEEEEEEEEEESK_S12_NS4_8TiledMMAINS4_8MMA_AtomIJNS4_23SM100_MMA_MXF4_2x1SM_SSISI_SI_fSJ_Li256ELi256ELi32ELNS4_4UMMA5MajorE0ELS17_0ELNS16_7ScaleInE0ELS18_0EEEEEENSM_INS5_IJSC_SC_SC_EEENS5_IJSV_SV_SV_EEEEENS5_IJNS4_10UnderscoreES1E_S1E_EEEEENS5_IJNS4_18SM100_TMA_2SM_LOADES1H_EEENS5_IJNS4_14ComposedLayoutINS4_7SwizzleILi2ELi4ELi3EEENS4_18smem_ptr_flag_bitsILi4EEENSM_INS5_IJNSA_ILi8EEESG_EEENS5_IJSG_SC_EEEEEEENSM_INS5_IJNS5_IJNS5_IJSO_SC_EEENS5_IJSN_NSA_ILi2EEEEEEEEESC_NS5_IJS1U_SC_EEEEEENS5_IJNS5_IJNS5_IJST_SX_EEESW_EEESV_NS5_IJS1U_SX_EEEEEEEEEEEvNS4_8identityENS5_IJNS4_28SM100_TMA_2SM_LOAD_MULTICASTES26_EEENS5_IJS1S_NSM_INS5_IJNS5_IJNS5_IJSO_S1U_EEES1V_EEESC_S1X_EEENS5_IJS20_SV_NS5_IJS1U_NSA_ILi1024EEEEEEEEEEEEEEvS25_EENS_8epilogue10collective18CollectiveEpilogueINS2H_23Sm100TmaWarpSpecializedILi4ELi2ELi64ELb1ELb0EEEJNS5_IJSG_SF_SG_EEENS5_IJNSM_ISG_SC_EENSM_INSA_ILi64EEESC_EEEEENS_10bfloat16_tESL_S2R_SL_NS2H_6fusion15FusionCallbacksIS2L_NS2S_17LinearCombinationIS2R_fS2R_fLNS_15FloatRoundStyleE2EEES2M_S2Q_JEEENS4_5SM1004TMEM4LOAD26SM100_TMEM_LOAD_32dp32b64xENS4_13SM90_TMA_LOADENS1J_INS1K_ILi3ELi4ELi3EEENS1M_ILi16EEENSM_INS5_IJS1O_S2O_EEENS5_IJS2O_SC_EEEEEEENS4_39AutoVectorizingCopyWithAssumedAlignmentILi128EEENS4_14SM90_TMA_STOREES38_S3A_S3A_EEEvvEEEEvNT_6ParamsE)
        /*0044*/ 	.word	0x00000000
.L_29:


//--------------------- .nv.compat                --------------------------
	.section	.nv.compat,"",@"SHT_CUDA_COMPAT_INFO"
	.align	4
        /*0000*/ 	.byte	0x02, 0x09, 0x01, 0x00, 0x02, 0x02, 0x02, 0x00, 0x02, 0x05, 0x05, 0x00, 0x03, 0x07, 0x01, 0x01
        /*0010*/ 	.byte	0x02, 0x03, 0x01, 0x00, 0x02, 0x06, 0x01, 0x00, 0x04, 0x0b, 0x08, 0x00, 0x09, 0x00, 0x00, 0x00
        /*0020*/ 	.byte	0x00, 0x00, 0x00, 0x00


//--------------------- .nv.info._ZN7cutlass13device_kernelINS_4gemm6kernel13GemmUniversalIN4cute5tupleIJiiiiEEENS1_10collective13CollectiveMmaINS1_46MainloopSm100TmaUmmaWarpSpecializedBlockScaledILi9ELi2ELi1ENS5_IJNS4_1CILi4EEENSA_ILi1EEESC_EEEEENS5_IJNSA_ILi256EEESF_NSA_ILi128EEEEEENS5_IJNS_12float_e2m1_tENS_13float_ue8m0_tEEEENS5_IJNS5_IJlSC_lEEENS4_6LayoutINS5_IJNS5_IJNS5_IJNSA_ILi32EEESB_EEEiEEESP_NS5_IJSC_iEEEEEENS5_IJNS5_IJNS5_IJNSA_ILi16EEESB_EEEiEEENS5_IJNS5_IJNSA_ILi0EEESC_EEENSA_ILi512EEEEEENS5_IJSV_iEEEEEEEEEEESK_S12_NS4_8TiledMMAINS4_8MMA_AtomIJNS4_23SM100_MMA_MXF4_2x1SM_SSISI_SI_fSJ_Li256ELi256ELi32ELNS4_4UMMA5MajorE0ELS17_0ELNS16_7ScaleInE0ELS18_0EEEEEENSM_INS5_IJSC_SC_SC_EEENS5_IJSV_SV_SV_EEEEENS5_IJNS4_10UnderscoreES1E_S1E_EEEEENS5_IJNS4_18SM100_TMA_2SM_LOADES1H_EEENS5_IJNS4_14ComposedLayoutINS4_7SwizzleILi2ELi4ELi3EEENS4_18smem_ptr_flag_bitsILi4EEENSM_INS5_IJNSA_ILi8EEESG_EEENS5_IJSG_SC_EEEEEEENSM_INS5_IJNS5_IJNS5_IJSO_SC_EEENS5_IJSN_NSA_ILi2EEEEEEEEESC_NS5_IJS1U_SC_EEEEEENS5_IJNS5_IJNS5_IJST_SX_EEESW_EEESV_NS5_IJS1U_SX_EEEEEEEEEEEvNS4_8identityENS5_IJNS4_28SM100_TMA_2SM_LOAD_MULTICASTES26_EEENS5_IJS1S_NSM_INS5_IJNS5_IJNS5_IJSO_S1U_EEES1V_EEESC_S1X_EEENS5_IJS20_SV_NS5_IJS1U_NSA_ILi1024EEEEEEEEEEEEEEvS25_EENS_8epilogue10collective18CollectiveEpilogueINS2H_23Sm100TmaWarpSpecializedILi4ELi2ELi64ELb1ELb0EEEJNS5_IJSG_SF_SG_EEENS5_IJNSM_ISG_SC_EENSM_INSA_ILi64EEESC_EEEEENS_10bfloat16_tESL_S2R_SL_NS2H_6fusion15FusionCallbacksIS2L_NS2S_17LinearCombinationIS2R_fS2R_fLNS_15FloatRoundStyleE2EEES2M_S2Q_JEEENS4_5SM1004TMEM4LOAD26SM100_TMEM_LOAD_32dp32b64xENS4_13SM90_TMA_LOADENS1J_INS1K_ILi3ELi4ELi3EEENS1M_ILi16EEENSM_INS5_IJS1O_S2O_EEENS5_IJS2O_SC_EEEEEEENS4_39AutoVectorizingCopyWithAssumedAlignmentILi128EEENS4_14SM90_TMA_STOREES38_S3A_S3A_EEEvvEEEEvNT_6ParamsE --------------------------
	.section	.nv.info._ZN7cutlass13device_kernelINS_4gemm6kernel13GemmUniversalIN4cute5tupleIJiiiiEEENS1_10collective13CollectiveMmaINS1_46MainloopSm100TmaUmmaWarpSpecializedBlockScaledILi9ELi2ELi1ENS5_IJNS4_1CILi4EEENSA_ILi1EEESC_EEEEENS5_IJNSA_ILi256EEESF_NSA_ILi128EEEEEENS5_IJNS_12float_e2m1_tENS_13float_ue8m0_tEEEENS5_IJNS5_IJlSC_lEEENS4_6LayoutINS5_IJNS5_IJNS5_IJNSA_ILi32EEESB_EEEiEEESP_NS5_IJSC_iEEEEEENS5_IJNS5_IJNS5_IJNSA_ILi16EEESB_EEEiEEENS5_IJNS5_IJNSA_ILi0EEESC_EEENSA_ILi512EEEEEENS5_IJSV_iEEEEEEEEEEESK_S12_NS4_8TiledMMAINS4_8MMA_AtomIJNS4_23SM100_MMA_MXF4_2x1SM_SSISI_SI_fSJ_Li256ELi256ELi32ELNS4_4UMMA5MajorE0ELS17_0ELNS16_7ScaleInE0ELS18_0EEEEEENSM_INS5_IJSC_SC_SC_EEENS5_IJSV_SV_SV_EEEEENS5_IJNS4_10UnderscoreES1E_S1E_EEEEENS5_IJNS4_18SM100_TMA_2SM_LOADES1H_EEENS5_IJNS4_14ComposedLayoutINS4_7SwizzleILi2ELi4ELi3EEENS4_18smem_ptr_flag_bitsILi4EEENSM_INS5_IJNSA_ILi8EEESG_EEENS5_IJSG_SC_EEEEEEENSM_INS5_IJNS5_IJNS5_IJSO_SC_EEENS5_IJSN_NSA_ILi2EEEEEEEEESC_NS5_IJS1U_SC_EEEEEENS5_IJNS5_IJNS5_IJST_SX_EEESW_EEESV_NS5_IJS1U_SX_EEEEEEEEEEEvNS4_8identityENS5_IJNS4_28SM100_TMA_2SM_LOAD_MULTICASTES26_EEENS5_IJS1S_NSM_INS5_IJNS5_IJNS5_IJSO_S1U_EEES1V_EEESC_S1X_EEENS5_IJS20_SV_NS5_IJS1U_NSA_ILi1024EEEEEEEEEEEEEEvS25_EENS_8epilogue10collective18CollectiveEpilogueINS2H_23Sm100TmaWarpSpecializedILi4ELi2ELi64ELb1ELb0EEEJNS5_IJSG_SF_SG_EEENS5_IJNSM_ISG_SC_EENSM_INSA_ILi64EEESC_EEEEENS_10bfloat16_tESL_S2R_SL_NS2H_6fusion15FusionCallbacksIS2L_NS2S_17LinearCombinationIS2R_fS2R_fLNS_15FloatRoundStyleE2EEES2M_S2Q_JEEENS4_5SM1004TMEM4LOAD26SM100_TMEM_LOAD_32dp32b64xENS4_13SM90_TMA_LOADENS1J_INS1K_ILi3ELi4ELi3EEENS1M_ILi16EEENSM_INS5_IJS1O_S2O_EEENS5_IJS2O_SC_EEEEEEENS4_39AutoVectorizingCopyWithAssumedAlignmentILi128EEENS4_14SM90_TMA_STOREES38_S3A_S3A_EEEvvEEEEvNT_6ParamsE,"",@"SHT_CUDA_INFO"
	.sectionflags	@""
	.align	4


	//----- nvinfo : EIATTR_CUDA_API_VERSION
	.align		4
        /*0000*/ 	.byte	0x04, 0x37
        /*0002*/ 	.short	(.L_31 - .L_30)
.L_30:
        /*0004*/ 	.word	0x00000082


	//----- nvinfo : EIATTR_KPARAM_INFO
	.align		4
.L_31:
        /*0008*/ 	.byte	0x04, 0x17
        /*000a*/ 	.short	(.L_33 - .L_32)
.L_32:
        /*000c*/ 	.word	0x00000000
        /*0010*/ 	.short	0x0000
        /*0012*/ 	.short	0x0000
        /*0014*/ 	.byte	0x00, 0xf0, 0x01, 0x30


	//----- nvinfo : EIATTR_AT_ENTRY_FRAGMENTS
	.align		4
.L_33:
        /*0018*/ 	.byte	0x04, 0x4f
        /*001a*/ 	.short	(.L_35 - .L_34)


	//   ....[0]....
.L_34:
        /*001c*/ 	.word	0x00000007


	//----- nvinfo : EIATTR_RESERVED_SMEM_USED
	.align		4
.L_35:
        /*0020*/ 	.byte	0x01, 0x41
	.zero		2


	//----- nvinfo : EIATTR_SPARSE_MMA_MASK
	.align		4
        /*0024*/ 	.byte	0x03, 0x50
        /*0026*/ 	.short	0x0000


	//----- nvinfo : EIATTR_TCGEN05_2CTA_USED
	.align		4
        /*0028*/ 	.byte	0x01, 0x52
	.zero		2


	//----- nvinfo : EIATTR_MAXREG_COUNT
	.align		4
        /*002c*/ 	.byte	0x03, 0x1b
        /*002e*/ 	.short	0x00ff


	//----- nvinfo : EIATTR_NUM_BARRIERS
	.align		4
        /*0030*/ 	.byte	0x02, 0x4c
        /*0032*/ 	.byte	0x07
	.zero		1


	//----- nvinfo : EIATTR_EXTERNS
	.align		4
        /*0034*/ 	.byte	0x04, 0x0f
        /*0036*/ 	.short	(.L_37 - .L_36)


	//   ....[0]....
	.align		4
.L_36:
        /*0038*/ 	.word	index@(__assertfail)


	//----- nvinfo : EIATTR_MERCURY_ISA_VERSION
	.align		4
.L_37:
        /*003c*/ 	.byte	0x03, 0x5f
        /*003e*/ 	.short	0x0101


	//----- nvinfo : EIATTR_INT_WARP_WIDE_INSTR_OFFSETS
	.align		4
        /*0040*/ 	.byte	0x04, 0x31
        /*0042*/ 	.short	(.L_39 - .L_38)


	//   ....[0]....
.L_38:
        /*0044*/ 	.word	0x00000ea0


	//   ....[1]....
        /*0048*/ 	.word	0x00000f50


	//   ....[2]....
        /*004c*/ 	.word	0x00004b60


	//   ....[3]....
        /*0050*/ 	.word	0x00004b80


	//   ....[4]....
        /*0054*/ 	.word	0x00004bb0


	//   ....[5]....
        /*0058*/ 	.word	0x000057d0


	//   ....[6]....
        /*005c*/ 	.word	0x00005850


	//   ....[7]....
        /*0060*/ 	.word	0x00005970


	//   ....[8]....
        /*0064*/ 	.word	0x00005a20


	//   ....[9]....
        /*0068*/ 	.word	0x00005af0


	//   ....[10]....
        /*006c*/ 	.word	0x00005ba0


	//   ....[11]....
        /*0070*/ 	.word	0x00005ce0


	//   ....[12]....
        /*0074*/ 	.word	0x00005d80


	//----- nvinfo : EIATTR_COOP_GROUP_MASK_REGIDS
	.align		4
.L_39:
        /*0078*/ 	.byte	0x04, 0x29
        /*007a*/ 	.short	(.L_41 - .L_40)


	//   ....[0]....
.L_40:
        /*007c*/ 	.word	0xffffffff


	//   ....[1]....
        /*0080*/ 	.word	0xffffffff


	//   ....[2]....
        /*0084*/ 	.word	0xffffffff


	//   ....[3]....
        /*0088*/ 	.word	0xffffffff


	//   ....[4]....
        /*008c*/ 	.word	0xffffffff


	//   ....[5]....
        /*0090*/ 	.word	0xffffffff


	//   ....[6]....
        /*0094*/ 	.word	0xffffffff


	//   ....[7]....
        /*0098*/ 	.word	0xffffffff


	//   ....[8]....
        /*009c*/ 	.word	0xffffffff


	//   ....[9]....
        /*00a0*/ 	.word	0xffffffff


	//   ....[10]....
        /*00a4*/ 	.word	0xffffffff


	//   ....[11]....
        /*00a8*/ 	.word	0xffffffff


	//   ....[12]....
        /*00ac*/ 	.word	0xffffffff


	//   ....[13]....
        /*00b0*/ 	.word	0xffffffff


	//----- nvinfo : EIATTR_COOP_GROUP_INSTR_OFFSETS
	.align		4
.L_41:
        /*00b4*/ 	.byte	0x04, 0x28
        /*00b6*/ 	.short	(.L_43 - .L_42)


	//   ....[0]....
.L_42:
        /*00b8*/ 	.word	0x000000a0


	//   ....[1]....
        /*00bc*/ 	.word	0x00000570


	//   ....[2]....
        /*00c0*/ 	.word	0x00000810


	//   ....[3]....
        /*00c4*/ 	.word	0x000009b0


	//   ....[4]....
        /*00c8*/ 	.word	0x00000ab0


	//   ....[5]....
        /*00cc*/ 	.word	0x00000c20


	//   ....[6]....
        /*00d0*/ 	.word	0x00000d60


	//   ....[7]....
        /*00d4*/ 	.word	0x00000fc0


	//   ....[8]....
        /*00d8*/ 	.word	0x00002670


	//   ....[9]....
        /*00dc*/ 	.word	0x00003830


	//   ....[10]....
        /*00e0*/ 	.word	0x00003d20


	//   ....[11]....
        /*00e4*/ 	.word	0x00003d50


	//   ....[12]....
        /*00e8*/ 	.word	0x00004a40


	//   ....[13]....
        /*00ec*/ 	.word	0x00004c70


	//----- nvinfo : EIATTR_VRC_CTA_INIT_COUNT
	.align		4
.L_43:
        /*00f0*/ 	.byte	0x02, 0x4a
        /*00f2*/ 	.byte	0x80
	.zero		1


	//----- nvinfo : EIATTR_SYSCALL_OFFSETS
	.align		4
        /*00f4*/ 	.byte	0x04, 0x46
        /*00f6*/ 	.short	(.L_45 - .L_44)


	//   ....[0]....
.L_44:
        /*00f8*/ 	.word	0x00006a70


	//   ....[1]....
        /*00fc*/ 	.word	0x00006b60


	//   ....[2]....
        /*0100*/ 	.word	0x00007580


	//   ....[3]....
        /*0104*/ 	.word	0x00008a50


	//   ....[4]....
        /*0108*/ 	.word	0x00009eb0


	//   ....[5]....
        /*010c*/ 	.word	0x0000b2f0


	//----- nvinfo : EIATTR_MBARRIER_INSTR_OFFSETS
	.align		4
.L_45:
        /*0110*/ 	.byte	0x04, 0x39
        /*0112*/ 	.short	(.L_47 - .L_46)


	//   ....[0]....
.L_46:
        /*0114*/ 	.word	0x000006d0
        /*0118*/ 	.word	0x000000ff
        /*011c*/ 	.word	0x00000000
        /*0120*/ 	.short	0x0100
        /*0122*/ 	.byte	0x04
	.zero		1


	//   ....[1]....
        /*0124*/ 	.word	0x000006e0
        /*0128*/ 	.word	0x000000ff
        /*012c*/ 	.word	0x00000048
        /*0130*/ 	.short	0x0100
        /*0132*/ 	.byte	0x04
	.zero		1


	//   ....[2]....
        /*0134*/ 	.word	0x000006f0
        /*0138*/ 	.word	0x000000ff
        /*013c*/ 	.word	0x00000008
        /*0140*/ 	.short	0x0100
        /*0142*/ 	.byte	0x04
	.zero		1


	//   ....[3]....
        /*0144*/ 	.word	0x00000700
        /*0148*/ 	.word	0x000000ff
        /*014c*/ 	.word	0x00000050
        /*0150*/ 	.short	0x0100
        /*0152*/ 	.byte	0x04
	.zero		1


	//   ....[4]....
        /*0154*/ 	.word	0x00000710
        /*0158*/ 	.word	0x000000ff
        /*015c*/ 	.word	0x00000010
        /*0160*/ 	.short	0x0100
        /*0162*/ 	.byte	0x04
	.zero		1


	//   ....[5]....
        /*0164*/ 	.word	0x00000720
        /*0168*/ 	.word	0x000000ff
        /*016c*/ 	.word	0x00000058
        /*0170*/ 	.short	0x0100
        /*0172*/ 	.byte	0x04
	.zero		1


	//   ....[6]....
        /*0174*/ 	.word	0x00000730
        /*0178*/ 	.word	0x000000ff
        /*017c*/ 	.word	0x00000018
        /*0180*/ 	.short	0x0100
        /*0182*/ 	.byte	0x04
	.zero		1


	//   ....[7]....
        /*0184*/ 	.word	0x00000740
        /*0188*/ 	.word	0x000000ff
        /*018c*/ 	.word	0x00000060
        /*0190*/ 	.short	0x0100
        /*0192*/ 	.byte	0x04
	.zero		1


	//   ....[8]....
        /*0194*/ 	.word	0x00000750
        /*0198*/ 	.word	0x000000ff
        /*019c*/ 	.word	0x00000020
        /*01a0*/ 	.short	0x0100
        /*01a2*/ 	.byte	0x04
	.zero		1


	//   ....[9]....
        /*01a4*/ 	.word	0x00000760
        /*01a8*/ 	.word	0x000000ff
        /*01ac*/ 	.word	0x00000068
        /*01b0*/ 	.short	0x0100
        /*01b2*/ 	.byte	0x04
	.zero		1


	//   ....[10]....
        /*01b4*/ 	.word	0x00000770
        /*01b8*/ 	.word	0x000000ff
        /*01bc*/ 	.word	0x00000028
        /*01c0*/ 	.short	0x0100
        /*01c2*/ 	.byte	0x04
	.zero		1


	//   ....[11]....
        /*01c4*/ 	.word	0x00000780
        /*01c8*/ 	.word	0x000000ff
        /*01cc*/ 	.word	0x00000070
        /*01d0*/ 	.short	0x0100
        /*01d2*/ 	.byte	0x04
	.zero		1


	//   ....[12]....
        /*01d4*/ 	.word	0x00000790
        /*01d8*/ 	.word	0x000000ff
        /*01dc*/ 	.word	0x00000030
        /*01e0*/ 	.short	0x0100
        /*01e2*/ 	.byte	0x04
	.zero		1


	//   ....[13]....
        /*01e4*/ 	.word	0x000007a0
        /*01e8*/ 	.word	0x000000ff
        /*01ec*/ 	.word	0x00000078
        /*01f0*/ 	.short	0x0100
        /*01f2*/ 	.byte	0x04
	.zero		1


	//   ....[14]....
        /*01f4*/ 	.word	0x000007b0
        /*01f8*/ 	.word	0x000000ff
        /*01fc*/ 	.word	0x00000038
        /*0200*/ 	.short	0x0100
        /*0202*/ 	.byte	0x04
	.zero		1


	//   ....[15]....
        /*0204*/ 	.word	0x000007c0
        /*0208*/ 	.word	0x000000ff
        /*020c*/ 	.word	0x00000080
        /*0210*/ 	.short	0x0100
        /*0212*/ 	.byte	0x04
	.zero		1


	//   ....[16]....
        /*0214*/ 	.word	0x000007d0
        /*0218*/ 	.word	0x000000ff
        /*021c*/ 	.word	0x00000040
        /*0220*/ 	.short	0x0100
        /*0222*/ 	.byte	0x04
	.zero		1


	//   ....[17]....
        /*0224*/ 	.word	0x000007e0
        /*0228*/ 	.word	0x000000ff
        /*022c*/ 	.word	0x00000088
        /*0230*/ 	.short	0x0100
        /*0232*/ 	.byte	0x04
	.zero		1


	//   ....[18]....
        /*0234*/ 	.word	0x00000920
        /*0238*/ 	.word	0x000000ff
        /*023c*/ 	.word	0x00000090
        /*0240*/ 	.short	0x0100
        /*0242*/ 	.byte	0x04
	.zero		1


	//   ....[19]....
        /*0244*/ 	.word	0x00000930
        /*0248*/ 	.word	0x000000ff
        /*024c*/ 	.word	0x000000b0
        /*0250*/ 	.short	0x0100
        /*0252*/ 	.byte	0x04
	.zero		1


	//   ....[20]....
        /*0254*/ 	.word	0x00000940
        /*0258*/ 	.word	0x000000ff
        /*025c*/ 	.word	0x00000098
        /*0260*/ 	.short	0x0100
        /*0262*/ 	.byte	0x04
	.zero		1


	//   ....[21]....
        /*0264*/ 	.word	0x00000950
        /*0268*/ 	.word	0x000000ff
        /*026c*/ 	.word	0x000000b8
        /*0270*/ 	.short	0x0100
        /*0272*/ 	.byte	0x04
	.zero		1


	//   ....[22]....
        /*0274*/ 	.word	0x00000960
        /*0278*/ 	.word	0x000000ff
        /*027c*/ 	.word	0x000000a0
        /*0280*/ 	.short	0x0100
        /*0282*/ 	.byte	0x04
	.zero		1


	//   ....[23]....
        /*0284*/ 	.word	0x00000970
        /*0288*/ 	.word	0x000000ff
        /*028c*/ 	.word	0x000000c0
        /*0290*/ 	.short	0x0100
        /*0292*/ 	.byte	0x04
	.zero		1


	//   ....[24]....
        /*0294*/ 	.word	0x00000980
        /*0298*/ 	.word	0x000000ff
        /*029c*/ 	.word	0x000000a8
        /*02a0*/ 	.short	0x0100
        /*02a2*/ 	.byte	0x04
	.zero		1


	//   ....[25]....
        /*02a4*/ 	.word	0x00000990
        /*02a8*/ 	.word	0x000000ff
        /*02ac*/ 	.word	0x000000c8
        /*02b0*/ 	.short	0x0100
        /*02b2*/ 	.byte	0x04
	.zero		1


	//   ....[26]....
        /*02b4*/ 	.word	0x00000a80
        /*02b8*/ 	.word	0x000000ff
        /*02bc*/ 	.word	0x000000d0
        /*02c0*/ 	.short	0x0100
        /*02c2*/ 	.byte	0x06
	.zero		1


	//   ....[27]....
        /*02c4*/ 	.word	0x00000a90
        /*02c8*/ 	.word	0x000000ff
        /*02cc*/ 	.word	0x000000d8
        /*02d0*/ 	.short	0x0100
        /*02d2*/ 	.byte	0x06
	.zero		1


	//   ....[28]....
        /*02d4*/ 	.word	0x00000bd0
        /*02d8*/ 	.word	0x000000ff
        /*02dc*/ 	.word	0x000000e0
        /*02e0*/ 	.short	0x0100
        /*02e2*/ 	.byte	0x06
	.zero		1


	//   ....[29]....
        /*02e4*/ 	.word	0x00000be0
        /*02e8*/ 	.word	0x000000ff
        /*02ec*/ 	.word	0x000000f0
        /*02f0*/ 	.short	0x0100
        /*02f2*/ 	.byte	0x06
	.zero		1


	//   ....[30]....
        /*02f4*/ 	.word	0x00000bf0
        /*02f8*/ 	.word	0x000000ff
        /*02fc*/ 	.word	0x000000e8
        /*0300*/ 	.short	0x0100
        /*0302*/ 	.byte	0x06
	.zero		1


	//   ....[31]....
        /*0304*/ 	.word	0x00000c00
        /*0308*/ 	.word	0x000000ff
        /*030c*/ 	.word	0x000000f8
        /*0310*/ 	.short	0x0100
        /*0312*/ 	.byte	0x06
	.zero		1


	//   ....[32]....
        /*0314*/ 	.word	0x00000d30
        /*0318*/ 	.word	0x000000ff
        /*031c*/ 	.word	0x00000100
        /*0320*/ 	.short	0x0100
        /*0322*/ 	.byte	0x04
	.zero		1


	//   ....[33]....
        /*0324*/ 	.word	0x00000d40
        /*0328*/ 	.word	0x000000ff
        /*032c*/ 	.word	0x00000108
        /*0330*/ 	.short	0x0100
        /*0332*/ 	.byte	0x04
	.zero		1


	//   ....[34]....
        /*0334*/ 	.word	0x00000e40
        /*0338*/ 	.word	0x000000ff
        /*033c*/ 	.word	0x00000110
        /*0340*/ 	.short	0x0100
        /*0342*/ 	.byte	0x04
	.zero		1


	//   ....[35]....
        /*0344*/ 	.word	0x00000e50
        /*0348*/ 	.word	0x000000ff
        /*034c*/ 	.word	0x00000120
        /*0350*/ 	.short	0x0100
        /*0352*/ 	.byte	0x04
	.zero		1


	//   ....[36]....
        /*0354*/ 	.word	0x00000e60
        /*0358*/ 	.word	0x000000ff
        /*035c*/ 	.word	0x00000118
        /*0360*/ 	.short	0x0100
        /*0362*/ 	.byte	0x04
	.zero		1


	//   ....[37]....
        /*0364*/ 	.word	0x00000e70
        /*0368*/ 	.word	0x000000ff
        /*036c*/ 	.word	0x00000128
        /*0370*/ 	.short	0x0100
        /*0372*/ 	.byte	0x04
	.zero		1


	//   ....[38]....
        /*0374*/ 	.word	0x00000f70
        /*0378*/ 	.word	0x000000ff
        /*037c*/ 	.word	0x00000130
        /*0380*/ 	.short	0x0100
        /*0382*/ 	.byte	0x06
	.zero		1


	//   ....[39]....
        /*0384*/ 	.word	0x00001bd0
        /*0388*/ 	.word	0x00000000
        /*038c*/ 	.word	0x00000120
        /*0390*/ 	.short	0x010a
        /*0392*/ 	.byte	0xff
	.zero		1


	//   ....[40]....
        /*0394*/ 	.word	0x00001bf0
        /*0398*/ 	.word	0x00000000
        /*039c*/ 	.word	0x00000110
        /*03a0*/ 	.short	0x0101
        /*03a2*/ 	.byte	0xff
	.zero		1


	//   ....[41]....
        /*03a4*/ 	.word	0x00001cb0
        /*03a8*/ 	.word	0x000000ff
        /*03ac*/ 	.word	0x00000048
        /*03b0*/ 	.short	0x010a
        /*03b2*/ 	.byte	0x04
	.zero		1


	//   ....[42]....
        /*03b4*/ 	.word	0x00001da0
        /*03b8*/ 	.word	0x000000ff
        /*03bc*/ 	.word	0x00000048
        /*03c0*/ 	.short	0x010a
        /*03c2*/ 	.byte	0x05
	.zero		1


	//   ....[43]....
        /*03c4*/ 	.word	0x00001f10
        /*03c8*/ 	.word	0x000000ff
        /*03cc*/ 	.word	0x00000048
        /*03d0*/ 	.short	0x010a
        /*03d2*/ 	.byte	0x06
	.zero		1


	//   ....[44]....
        /*03d4*/ 	.word	0x000021d0
        /*03d8*/ 	.word	0x000000ff
        /*03dc*/ 	.word	0x000000d8
        /*03e0*/ 	.short	0x0101
        /*03e2*/ 	.byte	0x07
	.zero		1


	//   ....[45]....
        /*03e4*/ 	.word	0x000021f0
        /*03e8*/ 	.word	0x000000ff
        /*03ec*/ 	.word	0x00000048
        /*03f0*/ 	.short	0x010a
        /*03f2*/ 	.byte	0x04
	.zero		1


	//   ....[46]....
        /*03f4*/ 	.word	0x00002270
        /*03f8*/ 	.word	0x000000ff
        /*03fc*/ 	.word	0x00000048
        /*0400*/ 	.short	0x010a
        /*0402*/ 	.byte	0x06
	.zero		1


	//   ....[47]....
        /*0404*/ 	.word	0x000023b0
        /*0408*/ 	.word	0x000000ff
        /*040c*/ 	.word	0x00000048
        /*0410*/ 	.short	0x010a
        /*0412*/ 	.byte	0x04
	.zero		1


	//   ....[48]....
        /*0414*/ 	.word	0x000026a0
        /*0418*/ 	.word	0x00000003
        /*041c*/ 	.word	0x000000e0
        /*0420*/ 	.short	0x010a
        /*0422*/ 	.byte	0xff
	.zero		1


	//   ....[49]....
        /*0424*/ 	.word	0x000027f0
        /*0428*/ 	.word	0x00000000
        /*042c*/ 	.word	0x00000000
        /*0430*/ 	.short	0x0101
        /*0432*/ 	.byte	0xff
	.zero		1


	//   ....[50]....
        /*0434*/ 	.word	0x00002db0
        /*0438*/ 	.word	0x000000ff
        /*043c*/ 	.word	0x00000000
        /*0440*/ 	.short	0x010a
        /*0442*/ 	.byte	0x04
	.zero		1


	//   ....[51]....
        /*0444*/ 	.word	0x00002e40
        /*0448*/ 	.word	0x000000ff
        /*044c*/ 	.word	0x00000000
        /*0450*/ 	.short	0x010a
        /*0452*/ 	.byte	0x05
	.zero		1


	//   ....[52]....
        /*0454*/ 	.word	0x00002ed0
        /*0458*/ 	.word	0x000000ff
        /*045c*/ 	.word	0x00000000
        /*0460*/ 	.short	0x010a
        /*0462*/ 	.byte	0x05
	.zero		1


	//   ....[53]....
        /*0464*/ 	.word	0x00002f60
        /*0468*/ 	.word	0x000000ff
        /*046c*/ 	.word	0x00000000
        /*0470*/ 	.short	0x010a
        /*0472*/ 	.byte	0x05
	.zero		1


	//   ....[54]....
        /*0474*/ 	.word	0x00002ff0
        /*0478*/ 	.word	0x000000ff
        /*047c*/ 	.word	0x00000000
        /*0480*/ 	.short	0x010a
        /*0482*/ 	.byte	0x05
	.zero		1


	//   ....[55]....
        /*0484*/ 	.word	0x00003080
        /*0488*/ 	.word	0x000000ff
        /*048c*/ 	.word	0x00000000
        /*0490*/ 	.short	0x010a
        /*0492*/ 	.byte	0x05
	.zero		1


	//   ....[56]....
        /*0494*/ 	.word	0x00003110
        /*0498*/ 	.word	0x000000ff
        /*049c*/ 	.word	0x00000000
        /*04a0*/ 	.short	0x010a
        /*04a2*/ 	.byte	0x05
	.zero		1


	//   ....[57]....
        /*04a4*/ 	.word	0x000031a0
        /*04a8*/ 	.word	0x000000ff
        /*04ac*/ 	.word	0x00000000
        /*04b0*/ 	.short	0x010a
        /*04b2*/ 	.byte	0x05
	.zero		1


	//   ....[58]....
        /*04b4*/ 	.word	0x00003240
        /*04b8*/ 	.word	0x00000000
        /*04bc*/ 	.word	0x00000000
        /*04c0*/ 	.short	0x010a
        /*04c2*/ 	.byte	0xff
	.zero		1


	//   ....[59]....
        /*04c4*/ 	.word	0x00003380
        /*04c8*/ 	.word	0x00000000
        /*04cc*/ 	.word	0x00000110
        /*04d0*/ 	.short	0x010a
        /*04d2*/ 	.byte	0xff
	.zero		1


	//   ....[60]....
        /*04d4*/ 	.word	0x000033f0
        /*04d8*/ 	.word	0x00000004
        /*04dc*/ 	.word	0x00000000
        /*04e0*/ 	.short	0x0101
        /*04e2*/ 	.byte	0xff
	.zero		1


	//   ....[61]....
        /*04e4*/ 	.word	0x00003410
        /*04e8*/ 	.word	0x000000ff
        /*04ec*/ 	.word	0x000000f0
        /*04f0*/ 	.short	0x010a
        /*04f2*/ 	.byte	0x04
	.zero		1


	//   ....[62]....
        /*04f4*/ 	.word	0x00003530
        /*04f8*/ 	.word	0x00000000
        /*04fc*/ 	.word	0x000000e0
        /*0500*/ 	.short	0x010a
        /*0502*/ 	.byte	0xff
	.zero		1


	//   ....[63]....
        /*0504*/ 	.word	0x00003630
        /*0508*/ 	.word	0x00000000
        /*050c*/ 	.word	0x00000000
        /*0510*/ 	.short	0x0101
        /*0512*/ 	.byte	0xff
	.zero		1


	//   ....[64]....
        /*0514*/ 	.word	0x000036c0
        /*0518*/ 	.word	0x000000ff
        /*051c*/ 	.word	0x000000f0
        /*0520*/ 	.short	0x0106
        /*0522*/ 	.byte	0x04
	.zero		1


	//   ....[65]....
        /*0524*/ 	.word	0x000036e0
        /*0528*/ 	.word	0x000000ff
        /*052c*/ 	.word	0x000000f0
        /*0530*/ 	.short	0x010a
        /*0532*/ 	.byte	0x04
	.zero		1


	//   ....[66]....
        /*0534*/ 	.word	0x00003770
        /*0538*/ 	.word	0x000000ff
        /*053c*/ 	.word	0x000000f0
        /*0540*/ 	.short	0x0106
        /*0542*/ 	.byte	0x07
	.zero		1


	//   ....[67]....
        /*0544*/ 	.word	0x000037b0
        /*0548*/ 	.word	0x00000000
        /*054c*/ 	.word	0x000000f0
        /*0550*/ 	.short	0x010a
        /*0552*/ 	.byte	0xff
	.zero		1


	//   ....[68]....
        /*0554*/ 	.word	0x00003a20
        /*0558*/ 	.word	0x000000ff
        /*055c*/ 	.word	0x00000008
        /*0560*/ 	.short	0x010a
        /*0562*/ 	.byte	0x05
	.zero		1


	//   ....[69]....
        /*0564*/ 	.word	0x00003a40
        /*0568*/ 	.word	0x000000ff
        /*056c*/ 	.word	0x00000008
        /*0570*/ 	.short	0x010a
        /*0572*/ 	.byte	0x05
	.zero		1


	//   ....[70]....
        /*0574*/ 	.word	0x00003bd0
        /*0578*/ 	.word	0x000000ff
        /*057c*/ 	.word	0x00000008
        /*0580*/ 	.short	0x010a
        /*0582*/ 	.byte	0x05
	.zero		1


	//   ....[71]....
        /*0584*/ 	.word	0x00003bf0
        /*0588*/ 	.word	0x000000ff
        /*058c*/ 	.word	0x00000008
        /*0590*/ 	.short	0x010a
        /*0592*/ 	.byte	0x05
	.zero		1


	//   ....[72]....
        /*0594*/ 	.word	0x00003cb0
        /*0598*/ 	.word	0x000000ff
        /*059c*/ 	.word	0x00000000
        /*05a0*/ 	.short	0x0101
        /*05a2*/ 	.byte	0x04
	.zero		1


	//   ....[73]....
        /*05a4*/ 	.word	0x00004140
        /*05a8*/ 	.word	0x00000000
        /*05ac*/ 	.word	0x000000e0
        /*05b0*/ 	.short	0x010a
        /*05b2*/ 	.byte	0xff
	.zero		1


	//   ....[74]....
        /*05b4*/ 	.word	0x00004200
        /*05b8*/ 	.word	0x00000000
        /*05bc*/ 	.word	0x00000000
        /*05c0*/ 	.short	0x0101
        /*05c2*/ 	.byte	0xff
	.zero		1


	//   ....[75]....
        /*05c4*/ 	.word	0x000042e0
        /*05c8*/ 	.word	0x000000ff
        /*05cc*/ 	.word	0x00000000
        /*05d0*/ 	.short	0x010a
        /*05d2*/ 	.byte	0x05
	.zero		1


	//   ....[76]....
        /*05d4*/ 	.word	0x00004300
        /*05d8*/ 	.word	0x000000ff
        /*05dc*/ 	.word	0x00000000
        /*05e0*/ 	.short	0x010a
        /*05e2*/ 	.byte	0x05
	.zero		1


	//   ....[77]....
        /*05e4*/ 	.word	0x00004440
        /*05e8*/ 	.word	0x000000ff
        /*05ec*/ 	.word	0x00000000
        /*05f0*/ 	.short	0x010a
        /*05f2*/ 	.byte	0x07
	.zero		1


	//   ....[78]....
        /*05f4*/ 	.word	0x00004480
        /*05f8*/ 	.word	0x000000ff
        /*05fc*/ 	.word	0x00000108
        /*0600*/ 	.short	0x010a
        /*0602*/ 	.byte	0x19
	.zero		1


	//   ....[79]....
        /*0604*/ 	.word	0x00004650
        /*0608*/ 	.word	0x000000ff
        /*060c*/ 	.word	0x00000000
        /*0610*/ 	.short	0x010a
        /*0612*/ 	.byte	0x06
	.zero		1


	//   ....[80]....
        /*0614*/ 	.word	0x00004790
        /*0618*/ 	.word	0x000000ff
        /*061c*/ 	.word	0x00000000
        /*0620*/ 	.short	0x010a
        /*0622*/ 	.byte	0x04
	.zero		1


	//   ....[81]....
        /*0624*/ 	.word	0x00004a20
        /*0628*/ 	.word	0x000000ff
        /*062c*/ 	.word	0x00000130
        /*0630*/ 	.short	0x010a
        /*0632*/ 	.byte	0x19
	.zero		1


	//   ....[82]....
        /*0634*/ 	.word	0x00004f80
        /*0638*/ 	.word	0x00000008
        /*063c*/ 	.word	0x000000e0
        /*0640*/ 	.short	0x010a
        /*0642*/ 	.byte	0xff
	.zero		1


	//   ....[83]....
        /*0644*/ 	.word	0x000050f0
        /*0648*/ 	.word	0x00000000
        /*064c*/ 	.word	0x00000000
        /*0650*/ 	.short	0x0101
        /*0652*/ 	.byte	0xff
	.zero		1


	//   ....[84]....
        /*0654*/ 	.word	0x000055d0
        /*0658*/ 	.word	0x000000ff
        /*065c*/ 	.word	0x000000d8
        /*0660*/ 	.short	0x010a
        /*0662*/ 	.byte	0x15
	.zero		1


	//   ....[85]....
        /*0664*/ 	.word	0x00005760
        /*0668*/ 	.word	0x000000ff
        /*066c*/ 	.word	0x000000b0
        /*0670*/ 	.short	0x010a
        /*0672*/ 	.byte	0x15
	.zero		1


	//   ....[86]....
        /*0674*/ 	.word	0x00005930
        /*0678*/ 	.word	0x000000ff
        /*067c*/ 	.word	0x00000090
        /*0680*/ 	.short	0x010b
        /*0682*/ 	.byte	0x15
	.zero		1


	//   ....[87]....
        /*0684*/ 	.word	0x00005940
        /*0688*/ 	.word	0x000000ff
        /*068c*/ 	.word	0x00000000
        /*0690*/ 	.short	0x0101
        /*0692*/ 	.byte	0x31
	.zero		1


	//   ....[88]....
        /*0694*/ 	.word	0x00005950
        /*0698*/ 	.word	0x000000ff
        /*069c*/ 	.word	0x000000b8
        /*06a0*/ 	.short	0x010a
        /*06a2*/ 	.byte	0x15
	.zero		1


	//   ....[89]....
        /*06a4*/ 	.word	0x00005ab0
        /*06a8*/ 	.word	0x000000ff
        /*06ac*/ 	.word	0x00000098
        /*06b0*/ 	.short	0x010b
        /*06b2*/ 	.byte	0x15
	.zero		1


	//   ....[90]....
        /*06b4*/ 	.word	0x00005ac0
        /*06b8*/ 	.word	0x000000ff
        /*06bc*/ 	.word	0x00000000
        /*06c0*/ 	.short	0x0101
        /*06c2*/ 	.byte	0x30
	.zero		1


	//   ....[91]....
        /*06c4*/ 	.word	0x00005ad0
        /*06c8*/ 	.word	0x000000ff
        /*06cc*/ 	.word	0x000000c0
        /*06d0*/ 	.short	0x010a
        /*06d2*/ 	.byte	0x15
	.zero		1


	//   ....[92]....
        /*06d4*/ 	.word	0x00005c30
        /*06d8*/ 	.word	0x000000ff
        /*06dc*/ 	.word	0x000000a0
        /*06e0*/ 	.short	0x010b
        /*06e2*/ 	.byte	0x15
	.zero		1


	//   ....[93]....
        /*06e4*/ 	.word	0x00005c40
        /*06e8*/ 	.word	0x000000ff
        /*06ec*/ 	.word	0x00000000
        /*06f0*/ 	.short	0x0101
        /*06f2*/ 	.byte	0x2f
	.zero		1


	//   ....[94]....
        /*06f4*/ 	.word	0x00005c50
        /*06f8*/ 	.word	0x000000ff
        /*06fc*/ 	.word	0x000000c8
        /*0700*/ 	.short	0x010a
        /*0702*/ 	.byte	0x15
	.zero		1


	//   ....[95]....
        /*0704*/ 	.word	0x00005ec0
        /*0708*/ 	.word	0x000000ff
        /*070c*/ 	.word	0x000000a8
        /*0710*/ 	.short	0x010b
        /*0712*/ 	.byte	0x15
	.zero		1


	//   ....[96]....
        /*0714*/ 	.word	0x00005ed0
        /*0718*/ 	.word	0x000000ff
        /*071c*/ 	.word	0x00000000
        /*0720*/ 	.short	0x0101
        /*0722*/ 	.byte	0x2e
	.zero		1


	//   ....[97]....
        /*0724*/ 	.word	0x00005f00
        /*0728*/ 	.word	0x000000ff
        /*072c*/ 	.word	0x000000b0
        /*0730*/ 	.short	0x010a
        /*0732*/ 	.byte	0x15
	.zero		1


	//   ....[98]....
        /*0734*/ 	.word	0x00005f20
        /*0738*/ 	.word	0x000000ff
        /*073c*/ 	.word	0x000000b8
        /*0740*/ 	.short	0x010a
        /*0742*/ 	.byte	0x15
	.zero		1


	//   ....[99]....
        /*0744*/ 	.word	0x00005f40
        /*0748*/ 	.word	0x000000ff
        /*074c*/ 	.word	0x000000c0
        /*0750*/ 	.short	0x010a
        /*0752*/ 	.byte	0x15
	.zero		1


	//   ....[100]....
        /*0754*/ 	.word	0x00005f80
        /*0758*/ 	.word	0x00000000
        /*075c*/ 	.word	0x000000c8
        /*0760*/ 	.short	0x010a
        /*0762*/ 	.byte	0xff
	.zero		1


	//   ....[101]....
        /*0764*/ 	.word	0x00006300
        /*0768*/ 	.word	0x00000008
        /*076c*/ 	.word	0x000000e0
        /*0770*/ 	.short	0x010a
        /*0772*/ 	.byte	0xff
	.zero		1


	//   ....[102]....
        /*0774*/ 	.word	0x00006480
        /*0778*/ 	.word	0x00000000
        /*077c*/ 	.word	0x00000000
        /*0780*/ 	.short	0x0101
        /*0782*/ 	.byte	0xff
	.zero		1


	//   ....[103]....
        /*0784*/ 	.word	0x00007060
        /*0788*/ 	.word	0x000000ff
        /*078c*/ 	.word	0x00000090
        /*0790*/ 	.short	0x010a
        /*0792*/ 	.byte	0x2e
	.zero		1


	//   ....[104]....
        /*0794*/ 	.word	0x00007160
        /*0798*/ 	.word	0x000000ff
        /*079c*/ 	.word	0x00000100
        /*07a0*/ 	.short	0x010a
        /*07a2*/ 	.byte	0x2e
	.zero		1


	//   ....[105]....
        /*07a4*/ 	.word	0x00007320
        /*07a8*/ 	.word	0x000000ff
        /*07ac*/ 	.word	0x00000090
        /*07b0*/ 	.short	0x010a
        /*07b2*/ 	.byte	0x2e
	.zero		1


	//   ....[106]....
        /*07b4*/ 	.word	0x00007460
        /*07b8*/ 	.word	0x000000ff
        /*07bc*/ 	.word	0x00000100
        /*07c0*/ 	.short	0x010a
        /*07c2*/ 	.byte	0x2e
	.zero		1


	//   ....[107]....
        /*07c4*/ 	.word	0x00007650
        /*07c8*/ 	.word	0x000000ff
        /*07cc*/ 	.word	0x00000000
        /*07d0*/ 	.short	0x0101
        /*07d2*/ 	.byte	0x05
	.zero		1


	//   ....[108]....
        /*07d4*/ 	.word	0x000086c0
        /*07d8*/ 	.word	0x00000000
        /*07dc*/ 	.word	0x00000000
        /*07e0*/ 	.short	0x0101
        /*07e2*/ 	.byte	0xff
	.zero		1


	//   ....[109]....
        /*07e4*/ 	.word	0x000086d0
        /*07e8*/ 	.word	0x00000003
        /*07ec*/ 	.word	0x00000090
        /*07f0*/ 	.short	0x010a
        /*07f2*/ 	.byte	0xff
	.zero		1


	//   ....[110]....
        /*07f4*/ 	.word	0x000087e0
        /*07f8*/ 	.word	0x00000003
        /*07fc*/ 	.word	0x00000090
        /*0800*/ 	.short	0x010a
        /*0802*/ 	.byte	0xff
	.zero		1


	//   ....[111]....
        /*0804*/ 	.word	0x00009b30
        /*0808*/ 	.word	0x00000000
        /*080c*/ 	.word	0x00000000
        /*0810*/ 	.short	0x0101
        /*0812*/ 	.byte	0xff
	.zero		1


	//   ....[112]....
        /*0814*/ 	.word	0x00009b70
        /*0818*/ 	.word	0x0000005f
        /*081c*/ 	.word	0x00000090
        /*0820*/ 	.short	0x010a
        /*0822*/ 	.byte	0xff
	.zero		1


	//   ....[113]....
        /*0824*/ 	.word	0x00009c40
        /*0828*/ 	.word	0x0000005f
        /*082c*/ 	.word	0x00000090
        /*0830*/ 	.short	0x010a
        /*0832*/ 	.byte	0xff
	.zero		1


	//   ....[114]....
        /*0834*/ 	.word	0x0000af90
        /*0838*/ 	.word	0x00000000
        /*083c*/ 	.word	0x00000000
        /*0840*/ 	.short	0x0101
        /*0842*/ 	.byte	0xff
	.zero		1


	//   ....[115]....
        /*0844*/ 	.word	0x0000afb0
        /*0848*/ 	.word	0x00000010
        /*084c*/ 	.word	0x00000090
        /*0850*/ 	.short	0x010a
        /*0852*/ 	.byte	0xff
	.zero		1


	//   ....[116]....
        /*0854*/ 	.word	0x0000b080
        /*0858*/ 	.word	0x00000010
        /*085c*/ 	.word	0x00000090
        /*0860*/ 	.short	0x010a
        /*0862*/ 	.byte	0xff
	.zero		1


	//   ....[117]....
        /*0864*/ 	.word	0x0000c3c0
        /*0868*/ 	.word	0x00000000
        /*086c*/ 	.word	0x00000000
        /*0870*/ 	.short	0x0101
        /*0872*/ 	.byte	0xff
	.zero		1


	//   ....[118]....
        /*0874*/ 	.word	0x0000c510
        /*0878*/ 	.word	0x000000ff
        /*087c*/ 	.word	0x00000000
        /*0880*/ 	.short	0x0101
        /*0882*/ 	.byte	0x04
	.zero		1


	//   ....[119]....
        /*0884*/ 	.word	0x0000c520
        /*0888*/ 	.word	0x000000ff
        /*088c*/ 	.word	0x00000130
        /*0890*/ 	.short	0x0101
        /*0892*/ 	.byte	0x2e
	.zero		1


	//   ....[120]....
        /*0894*/ 	.word	0x0000c6b0
        /*0898*/ 	.word	0x000000ff
        /*089c*/ 	.word	0x00000000
        /*08a0*/ 	.short	0x0101
        /*08a2*/ 	.byte	0x04
	.zero		1


	//   ....[121]....
        /*08a4*/ 	.word	0x0000c6d0
        /*08a8*/ 	.word	0x00000000
        /*08ac*/ 	.word	0x00000120
        /*08b0*/ 	.short	0x010a
        /*08b2*/ 	.byte	0xff
	.zero		1


	//   ....[122]....
        /*08b4*/ 	.word	0x0000c730
        /*08b8*/ 	.word	0x00000000
        /*08bc*/ 	.word	0x00000048
        /*08c0*/ 	.short	0x010a
        /*08c2*/ 	.byte	0xff
	.zero		1


	//   ....[123]....
        /*08c4*/ 	.word	0x0000c790
        /*08c8*/ 	.word	0x00000000
        /*08cc*/ 	.word	0x00000048
        /*08d0*/ 	.short	0x010a
        /*08d2*/ 	.byte	0xff
	.zero		1


	//   ....[124]....
        /*08d4*/ 	.word	0x0000c7e0
        /*08d8*/ 	.word	0x00000003
        /*08dc*/ 	.word	0x000000e0
        /*08e0*/ 	.short	0x010a
        /*08e2*/ 	.byte	0xff
	.zero		1


	//   ....[125]....
        /*08e4*/ 	.word	0x0000c840
        /*08e8*/ 	.word	0x00000000
        /*08ec*/ 	.word	0x00000000
        /*08f0*/ 	.short	0x010a
        /*08f2*/ 	.byte	0xff
	.zero		1


	//   ....[126]....
        /*08f4*/ 	.word	0x0000c8a0
        /*08f8*/ 	.word	0x00000000
        /*08fc*/ 	.word	0x00000000
        /*0900*/ 	.short	0x010a
        /*0902*/ 	.byte	0xff
	.zero		1


	//   ....[127]....
        /*0904*/ 	.word	0x0000c900
        /*0908*/ 	.word	0x00000000
        /*090c*/ 	.word	0x00000000
        /*0910*/ 	.short	0x010a
        /*0912*/ 	.byte	0xff
	.zero		1


	//   ....[128]....
        /*0914*/ 	.word	0x0000c960
        /*0918*/ 	.word	0x00000000
        /*091c*/ 	.word	0x00000000
        /*0920*/ 	.short	0x010a
        /*0922*/ 	.byte	0xff
	.zero		1


	//   ....[129]....
        /*0924*/ 	.word	0x0000c9c0
        /*0928*/ 	.word	0x00000000
        /*092c*/ 	.word	0x00000000
        /*0930*/ 	.short	0x010a
        /*0932*/ 	.byte	0xff
	.zero		1


	//   ....[130]....
        /*0934*/ 	.word	0x0000ca20
        /*0938*/ 	.word	0x00000000
        /*093c*/ 	.word	0x00000000
        /*0940*/ 	.short	0x010a
        /*0942*/ 	.byte	0xff
	.zero		1


	//   ....[131]....
        /*0944*/ 	.word	0x0000ca80
        /*0948*/ 	.word	0x00000000
        /*094c*/ 	.word	0x00000000
        /*0950*/ 	.short	0x010a
        /*0952*/ 	.byte	0xff
	.zero		1


	//   ....[132]....
        /*0954*/ 	.word	0x0000cae0
        /*0958*/ 	.word	0x00000000
        /*095c*/ 	.word	0x00000000
        /*0960*/ 	.short	0x010a
        /*0962*/ 	.byte	0xff
	.zero		1


	//   ....[133]....
        /*0964*/ 	.word	0x0000cb30
        /*0968*/ 	.word	0x00000000
        /*096c*/ 	.word	0x00000110
        /*0970*/ 	.short	0x010a
        /*0972*/ 	.byte	0xff
	.zero		1


	//   ....[134]....
        /*0974*/ 	.word	0x0000cb90
        /*0978*/ 	.word	0x00000000
        /*097c*/ 	.word	0x000000f0
        /*0980*/ 	.short	0x010a
        /*0982*/ 	.byte	0xff
	.zero		1


	//   ....[135]....
        /*0984*/ 	.word	0x0000cbe0
        /*0988*/ 	.word	0x00000000
        /*098c*/ 	.word	0x000000e0
        /*0990*/ 	.short	0x010a
        /*0992*/ 	.byte	0xff
	.zero		1


	//   ....[136]....
        /*0994*/ 	.word	0x0000cc40
        /*0998*/ 	.word	0x00000000
        /*099c*/ 	.word	0x000000f0
        /*09a0*/ 	.short	0x010a
        /*09a2*/ 	.byte	0xff
	.zero		1


	//   ....[137]....
        /*09a4*/ 	.word	0x0000cca0
        /*09a8*/ 	.word	0x00000005
        /*09ac*/ 	.word	0x00000008
        /*09b0*/ 	.short	0x010a
        /*09b2*/ 	.byte	0xff
	.zero		1


	//   ....[138]....
        /*09b4*/ 	.word	0x0000cd80
        /*09b8*/ 	.word	0x00000003
        /*09bc*/ 	.word	0x00000008
        /*09c0*/ 	.short	0x010a
        /*09c2*/ 	.byte	0xff
	.zero		1


	//   ....[139]....
        /*09c4*/ 	.word	0x0000cdd0
        /*09c8*/ 	.word	0x00000000
        /*09cc*/ 	.word	0x000000e0
        /*09d0*/ 	.short	0x010a
        /*09d2*/ 	.byte	0xff
	.zero		1


	//   ....[140]....
        /*09d4*/ 	.word	0x0000ce30
        /*09d8*/ 	.word	0x00000000
        /*09dc*/ 	.word	0x00000000
        /*09e0*/ 	.short	0x010a
        /*09e2*/ 	.byte	0xff
	.zero		1


	//   ....[141]....
        /*09e4*/ 	.word	0x0000ce90
        /*09e8*/ 	.word	0x00000000
        /*09ec*/ 	.word	0x00000108
        /*09f0*/ 	.short	0x010a
        /*09f2*/ 	.byte	0xff
	.zero		1


	//   ....[142]....
        /*09f4*/ 	.word	0x0000cef0
        /*09f8*/ 	.word	0x00000000
        /*09fc*/ 	.word	0x00000000
        /*0a00*/ 	.short	0x010a
        /*0a02*/ 	.byte	0xff
	.zero		1


	//   ....[143]....
        /*0a04*/ 	.word	0x0000cf50
        /*0a08*/ 	.word	0x00000000
        /*0a0c*/ 	.word	0x00000130
        /*0a10*/ 	.short	0x010a
        /*0a12*/ 	.byte	0xff
	.zero		1


	//   ....[144]....
        /*0a14*/ 	.word	0x0000cfa0
        /*0a18*/ 	.word	0x00000008
        /*0a1c*/ 	.word	0x000000e0
        /*0a20*/ 	.short	0x010a
        /*0a22*/ 	.byte	0xff
	.zero		1


	//   ....[145]....
        /*0a24*/ 	.word	0x0000d000
        /*0a28*/ 	.word	0x00000000
        /*0a2c*/ 	.word	0x000000d8
        /*0a30*/ 	.short	0x010a
        /*0a32*/ 	.byte	0xff
	.zero		1


	//   ....[146]....
        /*0a34*/ 	.word	0x0000d060
        /*0a38*/ 	.word	0x00000005
        /*0a3c*/ 	.word	0x000000b0
        /*0a40*/ 	.short	0x010a
        /*0a42*/ 	.byte	0xff
	.zero		1


	//   ....[147]....
        /*0a44*/ 	.word	0x0000d0c0
        /*0a48*/ 	.word	0x00000005
        /*0a4c*/ 	.word	0x000000b8
        /*0a50*/ 	.short	0x010a
        /*0a52*/ 	.byte	0xff
	.zero		1


	//   ....[148]....
        /*0a54*/ 	.word	0x0000d120
        /*0a58*/ 	.word	0x00000005
        /*0a5c*/ 	.word	0x000000c0
        /*0a60*/ 	.short	0x010a
        /*0a62*/ 	.byte	0xff
	.zero		1


	//   ....[149]....
        /*0a64*/ 	.word	0x0000d180
        /*0a68*/ 	.word	0x00000005
        /*0a6c*/ 	.word	0x000000c8
        /*0a70*/ 	.short	0x010a
        /*0a72*/ 	.byte	0xff
	.zero		1


	//   ....[150]....
        /*0a74*/ 	.word	0x0000d1e0
        /*0a78*/ 	.word	0x00000000
        /*0a7c*/ 	.word	0x000000b0
        /*0a80*/ 	.short	0x010a
        /*0a82*/ 	.byte	0xff
	.zero		1


	//   ....[151]....
        /*0a84*/ 	.word	0x0000d240
        /*0a88*/ 	.word	0x00000000
        /*0a8c*/ 	.word	0x000000b8
        /*0a90*/ 	.short	0x010a
        /*0a92*/ 	.byte	0xff
	.zero		1


	//   ....[152]....
        /*0a94*/ 	.word	0x0000d2a0
        /*0a98*/ 	.word	0x00000000
        /*0a9c*/ 	.word	0x000000c0
        /*0aa0*/ 	.short	0x010a
        /*0aa2*/ 	.byte	0xff
	.zero		1


	//   ....[153]....
        /*0aa4*/ 	.word	0x0000d2f0
        /*0aa8*/ 	.word	0x00000008
        /*0aac*/ 	.word	0x000000e0
        /*0ab0*/ 	.short	0x010a
        /*0ab2*/ 	.byte	0xff
	.zero		1


	//   ....[154]....
        /*0ab4*/ 	.word	0x0000d350
        /*0ab8*/ 	.word	0x00000003
        /*0abc*/ 	.word	0x00000090
        /*0ac0*/ 	.short	0x010a
        /*0ac2*/ 	.byte	0xff
	.zero		1


	//   ....[155]....
        /*0ac4*/ 	.word	0x0000d3b0
        /*0ac8*/ 	.word	0x00000003
        /*0acc*/ 	.word	0x00000100
        /*0ad0*/ 	.short	0x010a
        /*0ad2*/ 	.byte	0xff
	.zero		1


	//   ....[156]....
        /*0ad4*/ 	.word	0x0000d400
        /*0ad8*/ 	.word	0x00000003
        /*0adc*/ 	.word	0x00000090
        /*0ae0*/ 	.short	0x010a
        /*0ae2*/ 	.byte	0xff
	.zero		1


	//   ....[157]....
        /*0ae4*/ 	.word	0x0000d450
        /*0ae8*/ 	.word	0x0000005f
        /*0aec*/ 	.word	0x00000090
        /*0af0*/ 	.short	0x010a
        /*0af2*/ 	.byte	0xff
	.zero		1


	//   ....[158]....
        /*0af4*/ 	.word	0x0000d4a0
        /*0af8*/ 	.word	0x00000010
        /*0afc*/ 	.word	0x00000090
        /*0b00*/ 	.short	0x010a
        /*0b02*/ 	.byte	0xff
	.zero		1


	//----- nvinfo : EIATTR_NUM_MBARRIERS
	.align		4
.L_47:
        /*0b04*/ 	.byte	0x03, 0x38
        /*0b06*/ 	.short	0x0027


	//----- nvinfo : EIATTR_EXIT_INSTR_OFFSETS
	.align		4
        /*0b08*/ 	.byte	0x04, 0x1c
        /*0b0a*/ 	.short	(.L_49 - .L_48)


	//   ....[0]....
.L_48:
        /*0b0c*/ 	.word	0x00003270


	//   ....[1]....
        /*0b10*/ 	.word	0x00003780


	//   ....[2]....
        /*0b14*/ 	.word	0x000037e0


	//   ....[3]....
        /*0b18*/ 	.word	0x00004c80


	//   ....[4]....
        /*0b1c*/ 	.word	0x00005fb0


	//   ....[5]....
        /*0b20*/ 	.word	0x00005ff0


	//   ....[6]....
        /*0b24*/ 	.word	0x0000c590


	//   ....[7]....
        /*0b28*/ 	.word	0x0000c610


	//   ....[8]....
        /*0b2c*/ 	.word	0x0000c640


	//   ....[9]....
        /*0b30*/ 	.word	0x0000c6c0


	//----- nvinfo : EIATTR_MAX_THREADS
	.align		4
.L_49:
        /*0b34*/ 	.byte	0x04, 0x05
        /*0b36*/ 	.short	(.L_51 - .L_50)
.L_50:
        /*0b38*/ 	.word	0x00000100
        /*0b3c*/ 	.word	0x00000001
        /*0b40*/ 	.word	0x00000001


	//----- nvinfo : EIATTR_CRS_STACK_SIZE
	.align		4
.L_51:
        /*0b44*/ 	.byte	0x04, 0x1e
        /*0b46*/ 	.short	(.L_53 - .L_52)
.L_52:
        /*0b48*/ 	.word	0x00000000


	//----- nvinfo : EIATTR_CBANK_PARAM_SIZE
	.align		4
.L_53:
        /*0b4c*/ 	.byte	0x03, 0x19
        /*0b4e*/ 	.short	0x0c00


	//----- nvinfo : EIATTR_PARAM_CBANK
	.align		4
        /*0b50*/ 	.byte	0x04, 0x0a
        /*0b52*/ 	.short	(.L_55 - .L_54)
	.align		4
.L_54:
        /*0b54*/ 	.word	index@(.nv.constant0._ZN7cutlass13device_kernelINS_4gemm6kernel13GemmUniversalIN4cute5tupleIJiiiiEEENS1_10collective13CollectiveMmaINS1_46MainloopSm100TmaUmmaWarpSpecializedBlockScaledILi9ELi2ELi1ENS5_IJNS4_1CILi4EEENSA_ILi1EEESC_EEEEENS5_IJNSA_ILi256EEESF_NSA_ILi128EEEEEENS5_IJNS_12float_e2m1_tENS_13float_ue8m0_tEEEENS5_IJNS5_IJlSC_lEEENS4_6LayoutINS5_IJNS5_IJNS5_IJNSA_ILi32EEESB_EEEiEEESP_NS5_IJSC_iEEEEEENS5_IJNS5_IJNS5_IJNSA_ILi16EEESB_EEEiEEENS5_IJNS5_IJNSA_ILi0EEESC_EEENSA_ILi512EEEEEENS5_IJSV_iEEEEEEEEEEESK_S12_NS4_8TiledMMAINS4_8MMA_AtomIJNS4_23SM100_MMA_MXF4_2x1SM_SSISI_SI_fSJ_Li256ELi256ELi32ELNS4_4UMMA5MajorE0ELS17_0ELNS16_7ScaleInE0ELS18_0EEEEEENSM_INS5_IJSC_SC_SC_EEENS5_IJSV_SV_SV_EEEEENS5_IJNS4_10UnderscoreES1E_S1E_EEEEENS5_IJNS4_18SM100_TMA_2SM_LOADES1H_EEENS5_IJNS4_14ComposedLayoutINS4_7SwizzleILi2ELi4ELi3EEENS4_18smem_ptr_flag_bitsILi4EEENSM_INS5_IJNSA_ILi8EEESG_EEENS5_IJSG_SC_EEEEEEENSM_INS5_IJNS5_IJNS5_IJSO_SC_EEENS5_IJSN_NSA_ILi2EEEEEEEEESC_NS5_IJS1U_SC_EEEEEENS5_IJNS5_IJNS5_IJST_SX_EEESW_EEESV_NS5_IJS1U_SX_EEEEEEEEEEEvNS4_8identityENS5_IJNS4_28SM100_TMA_2SM_LOAD_MULTICASTES26_EEENS5_IJS1S_NSM_INS5_IJNS5_IJNS5_IJSO_S1U_EEES1V_EEESC_S1X_EEENS5_IJS20_SV_NS5_IJS1U_NSA_ILi1024EEEEEEEEEEEEEEvS25_EENS_8epilogue10collective18CollectiveEpilogueINS2H_23Sm100TmaWarpSpecializedILi4ELi2ELi64ELb1ELb0EEEJNS5_IJSG_SF_SG_EEENS5_IJNSM_ISG_SC_EENSM_INSA_ILi64EEESC_EEEEENS_10bfloat16_tESL_S2R_SL_NS2H_6fusion15FusionCallbacksIS2L_NS2S_17LinearCombinationIS2R_fS2R_fLNS_15FloatRoundStyleE2EEES2M_S2Q_JEEENS4_5SM1004TMEM4LOAD26SM100_TMEM_LOAD_32dp32b64xENS4_13SM90_TMA_LOADENS1J_INS1K_ILi3ELi4ELi3EEENS1M_ILi16EEENSM_INS5_IJS1O_S2O_EEENS5_IJS2O_SC_EEEEEEENS4_39AutoVectorizingCopyWithAssumedAlignmentILi128EEENS4_14SM90_TMA_STOREES38_S3A_S3A_EEEvvEEEEvNT_6ParamsE)
        /*0b58*/ 	.short	0x0380
        /*0b5a*/ 	.short	0x0c00


	//----- nvinfo : EIATTR_SW_WAR
	.align		4
.L_55:
        /*0b5c*/ 	.byte	0x04, 0x36
        /*0b5e*/ 	.short	(.L_57 - .L_56)
.L_56:
        /*0b60*/ 	.word	0x00000008
.L_57:


//--------------------- .nv.callgraph             --------------------------
	.section	.nv.callgraph,"",@"SHT_CUDA_CALLGRAPH"
	.align	4
	.sectionentsize	8
	.align		4
        /*0000*/ 	.word	0x00000000
	.align		4
        /*0004*/ 	.word	0xffffffff
	.align		4
        /*0008*/ 	.word	index@(_ZN7cutlass13device_kernelINS_4gemm6kernel13GemmUniversalIN4cute5tupleIJiiiiEEENS1_10collective13CollectiveMmaINS1_46MainloopSm100TmaUmmaWarpSpecializedBlockScaledILi9ELi2ELi1ENS5_IJNS4_1CILi4EEENSA_ILi1EEESC_EEEEENS5_IJNSA_ILi256EEESF_NSA_ILi128EEEEEENS5_IJNS_12float_e2m1_tENS_13float_ue8m0_tEEEENS5_IJNS5_IJlSC_lEEENS4_6LayoutINS5_IJNS5_IJNS5_IJNSA_ILi32EEESB_EEEiEEESP_NS5_IJSC_iEEEEEENS5_IJNS5_IJNS5_IJNSA_ILi16EEESB_EEEiEEENS5_IJNS5_IJNSA_ILi0EEESC_EEENSA_ILi512EEEEEENS5_IJSV_iEEEEEEEEEEESK_S12_NS4_8TiledMMAINS4_8MMA_AtomIJNS4_23SM100_MMA_MXF4_2x1SM_SSISI_SI_fSJ_Li256ELi256ELi32ELNS4_4UMMA5MajorE0ELS17_0ELNS16_7ScaleInE0ELS18_0EEEEEENSM_INS5_IJSC_SC_SC_EEENS5_IJSV_SV_SV_EEEEENS5_IJNS4_10UnderscoreES1E_S1E_EEEEENS5_IJNS4_18SM100_TMA_2SM_LOADES1H_EEENS5_IJNS4_14ComposedLayoutINS4_7SwizzleILi2ELi4ELi3EEENS4_18smem_ptr_flag_bitsILi4EEENSM_INS5_IJNSA_ILi8EEESG_EEENS5_IJSG_SC_EEEEEEENSM_INS5_IJNS5_IJNS5_IJSO_SC_EEENS5_IJSN_NSA_ILi2EEEEEEEEESC_NS5_IJS1U_SC_EEEEEENS5_IJNS5_IJNS5_IJST_SX_EEESW_EEESV_NS5_IJS1U_SX_EEEEEEEEEEEvNS4_8identityENS5_IJNS4_28SM100_TMA_2SM_LOAD_MULTICASTES26_EEENS5_IJS1S_NSM_INS5_IJNS5_IJNS5_IJSO_S1U_EEES1V_EEESC_S1X_EEENS5_IJS20_SV_NS5_IJS1U_NSA_ILi1024EEEEEEEEEEEEEEvS25_EENS_8epilogue10collective18CollectiveEpilogueINS2H_23Sm100TmaWarpSpecializedILi4ELi2ELi64ELb1ELb0EEEJNS5_IJSG_SF_SG_EEENS5_IJNSM_ISG_SC_EENSM_INSA_ILi64EEESC_EEEEENS_10bfloat16_tESL_S2R_SL_NS2H_6fusion15FusionCallbacksIS2L_NS2S_17LinearCombinationIS2R_fS2R_fLNS_15FloatRoundStyleE2EEES2M_S2Q_JEEENS4_5SM1004TMEM4LOAD26SM100_TMEM_LOAD_32dp32b64xENS4_13SM90_TMA_LOADENS1J_INS1K_ILi3ELi4ELi3EEENS1M_ILi16EEENSM_INS5_IJS1O_S2O_EEENS5_IJS2O_SC_EEEEEEENS4_39AutoVectorizingCopyWithAssumedAlignmentILi128EEENS4_14SM90_TMA_STOREES38_S3A_S3A_EEEvvEEEEvNT_6ParamsE)
	.align		4
        /*000c*/ 	.word	index@(__assertfail)
	.align		4
        /*0010*/ 	.word	0x00000000
	.align		4
        /*0014*/ 	.word	0xfffffffe
	.align		4
        /*0018*/ 	.word	0x00000000
	.align		4
        /*001c*/ 	.word	0xfffffffd
	.align		4
        /*0020*/ 	.word	0x00000000
	.align		4
        /*0024*/ 	.word	0xfffffffc


//--------------------- .nv.constant4             --------------------------
	.section	.nv.constant4,"a",@progbits
	.align	8
	.align		8
.nv.constant4:
        /*0000*/ 	.dword	__assertfail
	.align		8
        /*0008*/ 	.dword	__unnamed_1
	.align		8
        /*0010*/ 	.dword	__unnamed_2
	.align		8
        /*0018*/ 	.dword	_ZN40_INTERNAL_34fb9625_4_k_cu_e45d1782_383084cuda3std3__45__cpo5beginE
	.align		8
        /*0020*/ 	.dword	_ZN40_INTERNAL_34fb9625_4_k_cu_e45d1782_383084cuda3std3__45__cpo3endE
	.align		8
        /*0028*/ 	.dword	_ZN40_INTERNAL_34fb9625_4_k_cu_e45d1782_383084cuda3std3__45__cpo6cbeginE
	.align		8
        /*0030*/ 	.dword	_ZN40_INTERNAL_34fb9625_4_k_cu_e45d1782_383084cuda3std3__45__cpo4cendE
	.align		8
        /*0038*/ 	.dword	_ZN40_INTERNAL_34fb9625_4_k_cu_e45d1782_383084cuda3std3__442_GLOBAL__N__34fb9625_4_k_cu_e45d1782_383086ignoreE
	.align		8
        /*0040*/ 	.dword	_ZN40_INTERNAL_34fb9625_4_k_cu_e45d1782_383084cuda3std3__419piecewise_constructE
	.align		8
        /*0048*/ 	.dword	_ZN40_INTERNAL_34fb9625_4_k_cu_e45d1782_383084cuda3std3__48in_placeE
	.align		8
        /*0050*/ 	.dword	_ZN40_INTERNAL_34fb9625_4_k_cu_e45d1782_383084cuda3std6ranges3__45__cpo4swapE
	.align		8
        /*0058*/ 	.dword	_ZN40_INTERNAL_34fb9625_4_k_cu_e45d1782_383084cuda3std6ranges3__45__cpo9iter_moveE
	.align		8
        /*0060*/ 	.dword	_ZN40_INTERNAL_34fb9625_4_k_cu_e45d1782_383084cute7productE
	.align		8
        /*0068*/ 	.dword	_ZN40_INTERNAL_34fb9625_4_k_cu_e45d1782_383084cute1_E
	.align		8
        /*0070*/ 	.dword	$str$25
	.align		8
        /*0078*/ 	.dword	$str$26
	.align		8
        /*0080*/ 	.dword	$str$29
	.align		8
        /*0088*/ 	.dword	$str$30


//--------------------- .text._ZN7cutlass13device_kernelINS_4gemm6kernel13GemmUniversalIN4cute5tupleIJiiiiEEENS1_10collective13CollectiveMmaINS1_46MainloopSm100TmaUmmaWarpSpecializedBlockScaledILi9ELi2ELi1ENS5_IJNS4_1CILi4EEENSA_ILi1EEESC_EEEEENS5_IJNSA_ILi256EEESF_NSA_ILi128EEEEEENS5_IJNS_12float_e2m1_tENS_13float_ue8m0_tEEEENS5_IJNS5_IJlSC_lEEENS4_6LayoutINS5_IJNS5_IJNS5_IJNSA_ILi32EEESB_EEEiEEESP_NS5_IJSC_iEEEEEENS5_IJNS5_IJNS5_IJNSA_ILi16EEESB_EEEiEEENS5_IJNS5_IJNSA_ILi0EEESC_EEENSA_ILi512EEEEEENS5_IJSV_iEEEEEEEEEEESK_S12_NS4_8TiledMMAINS4_8MMA_AtomIJNS4_23SM100_MMA_MXF4_2x1SM_SSISI_SI_fSJ_Li256ELi256ELi32ELNS4_4UMMA5MajorE0ELS17_0ELNS16_7ScaleInE0ELS18_0EEEEEENSM_INS5_IJSC_SC_SC_EEENS5_IJSV_SV_SV_EEEEENS5_IJNS4_10UnderscoreES1E_S1E_EEEEENS5_IJNS4_18SM100_TMA_2SM_LOADES1H_EEENS5_IJNS4_14ComposedLayoutINS4_7SwizzleILi2ELi4ELi3EEENS4_18smem_ptr_flag_bitsILi4EEENSM_INS5_IJNSA_ILi8EEESG_EEENS5_IJSG_SC_EEEEEEENSM_INS5_IJNS5_IJNS5_IJSO_SC_EEENS5_IJSN_NSA_ILi2EEEEEEEEESC_NS5_IJS1U_SC_EEEEEENS5_IJNS5_IJNS5_IJST_SX_EEESW_EEESV_NS5_IJS1U_SX_EEEEEEEEEEEvNS4_8identityENS5_IJNS4_28SM100_TMA_2SM_LOAD_MULTICASTES26_EEENS5_IJS1S_NSM_INS5_IJNS5_IJNS5_IJSO_S1U_EEES1V_EEESC_S1X_EEENS5_IJS20_SV_NS5_IJS1U_NSA_ILi1024EEEEEEEEEEEEEEvS25_EENS_8epilogue10collective18CollectiveEpilogueINS2H_23Sm100TmaWarpSpecializedILi4ELi2ELi64ELb1ELb0EEEJNS5_IJSG_SF_SG_EEENS5_IJNSM_ISG_SC_EENSM_INSA_ILi64EEESC_EEEEENS_10bfloat16_tESL_S2R_SL_NS2H_6fusion15FusionCallbacksIS2L_NS2S_17LinearCombinationIS2R_fS2R_fLNS_15FloatRoundStyleE2EEES2M_S2Q_JEEENS4_5SM1004TMEM4LOAD26SM100_TMEM_LOAD_32dp32b64xENS4_13SM90_TMA_LOADENS1J_INS1K_ILi3ELi4ELi3EEENS1M_ILi16EEENSM_INS5_IJS1O_S2O_EEENS5_IJS2O_SC_EEEEEEENS4_39AutoVectorizingCopyWithAssumedAlignmentILi128EEENS4_14SM90_TMA_STOREES38_S3A_S3A_EEEvvEEEEvNT_6ParamsE --------------------------
	.section	.text._ZN7cutlass13device_kernelINS_4gemm6kernel13GemmUniversalIN4cute5tupleIJiiiiEEENS1_10collective13CollectiveMmaINS1_46MainloopSm100TmaUmmaWarpSpecializedBlockScaledILi9ELi2ELi1ENS5_IJNS4_1CILi4EEENSA_ILi1EEESC_EEEEENS5_IJNSA_ILi256EEESF_NSA_ILi128EEEEEENS5_IJNS_12float_e2m1_tENS_13float_ue8m0_tEEEENS5_IJNS5_IJlSC_lEEENS4_6LayoutINS5_IJNS5_IJNS5_IJNSA_ILi32EEESB_EEEiEEESP_NS5_IJSC_iEEEEEENS5_IJNS5_IJNS5_IJNSA_ILi16EEESB_EEEiEEENS5_IJNS5_IJNSA_ILi0EEESC_EEENSA_ILi512EEEEEENS5_IJSV_iEEEEEEEEEEESK_S12_NS4_8TiledMMAINS4_8MMA_AtomIJNS4_23SM100_MMA_MXF4_2x1SM_SSISI_SI_fSJ_Li256ELi256ELi32ELNS4_4UMMA5MajorE0ELS17_0ELNS16_7ScaleInE0ELS18_0EEEEEENSM_INS5_IJSC_SC_SC_EEENS5_IJSV_SV_SV_EEEEENS5_IJNS4_10UnderscoreES1E_S1E_EEEEENS5_IJNS4_18SM100_TMA_2SM_LOADES1H_EEENS5_IJNS4_14ComposedLayoutINS4_7SwizzleILi2ELi4ELi3EEENS4_18smem_ptr_flag_bitsILi4EEENSM_INS5_IJNSA_ILi8EEESG_EEENS5_IJSG_SC_EEEEEEENSM_INS5_IJNS5_IJNS5_IJSO_SC_EEENS5_IJSN_NSA_ILi2EEEEEEEEESC_NS5_IJS1U_SC_EEEEEENS5_IJNS5_IJNS5_IJST_SX_EEESW_EEESV_NS5_IJS1U_SX_EEEEEEEEEEEvNS4_8identityENS5_IJNS4_28SM100_TMA_2SM_LOAD_MULTICASTES26_EEENS5_IJS1S_NSM_INS5_IJNS5_IJNS5_IJSO_S1U_EEES1V_EEESC_S1X_EEENS5_IJS20_SV_NS5_IJS1U_NSA_ILi1024EEEEEEEEEEEEEEvS25_EENS_8epilogue10collective18CollectiveEpilogueINS2H_23Sm100TmaWarpSpecializedILi4ELi2ELi64ELb1ELb0EEEJNS5_IJSG_SF_SG_EEENS5_IJNSM_ISG_SC_EENSM_INSA_ILi64EEESC_EEEEENS_10bfloat16_tESL_S2R_SL_NS2H_6fusion15FusionCallbacksIS2L_NS2S_17LinearCombinationIS2R_fS2R_fLNS_15FloatRoundStyleE2EEES2M_S2Q_JEEENS4_5SM1004TMEM4LOAD26SM100_TMEM_LOAD_32dp32b64xENS4_13SM90_TMA_LOADENS1J_INS1K_ILi3ELi4ELi3EEENS1M_ILi16EEENSM_INS5_IJS1O_S2O_EEENS5_IJS2O_SC_EEEEEEENS4_39AutoVectorizingCopyWithAssumedAlignmentILi128EEENS4_14SM90_TMA_STOREES38_S3A_S3A_EEEvvEEEEvNT_6ParamsE,"ax",@progbits
	.align	128
.text._ZN7cutlass13device_kernelINS_4gemm6kernel13GemmUniversalIN4cute5tupleIJiiiiEEENS1_10collective13CollectiveMmaINS1_46MainloopSm100TmaUmmaWarpSpecializedBlockScaledILi9ELi2ELi1ENS5_IJNS4_1CILi4EEENSA_ILi1EEESC_EEEEENS5_IJNSA_ILi256EEESF_NSA_ILi128EEEEEENS5_IJNS_12float_e2m1_tENS_13float_ue8m0_tEEEENS5_IJNS5_IJlSC_lEEENS4_6LayoutINS5_IJNS5_IJNS5_IJNSA_ILi32EEESB_EEEiEEESP_NS5_IJSC_iEEEEEENS5_IJNS5_IJNS5_IJNSA_ILi16EEESB_EEEiEEENS5_IJNS5_IJNSA_ILi0EEESC_EEENSA_ILi512EEEEEENS5_IJSV_iEEEEEEEEEEESK_S12_NS4_8TiledMMAINS4_8MMA_AtomIJNS4_23SM100_MMA_MXF4_2x1SM_SSISI_SI_fSJ_Li256ELi256ELi32ELNS4_4UMMA5MajorE0ELS17_0ELNS16_7ScaleInE0ELS18_0EEEEEENSM_INS5_IJSC_SC_SC_EEENS5_IJSV_SV_SV_EEEEENS5_IJNS4_10UnderscoreES1E_S1E_EEEEENS5_IJNS4_18SM100_TMA_2SM_LOADES1H_EEENS5_IJNS4_14ComposedLayoutINS4_7SwizzleILi2ELi4ELi3EEENS4_18smem_ptr_flag_bitsILi4EEENSM_INS5_IJNSA_ILi8EEESG_EEENS5_IJSG_SC_EEEEEEENSM_INS5_IJNS5_IJNS5_IJSO_SC_EEENS5_IJSN_NSA_ILi2EEEEEEEEESC_NS5_IJS1U_SC_EEEEEENS5_IJNS5_IJNS5_IJST_SX_EEESW_EEESV_NS5_IJS1U_SX_EEEEEEEEEEEvNS4_8identityENS5_IJNS4_28SM100_TMA_2SM_LOAD_MULTICASTES26_EEENS5_IJS1S_NSM_INS5_IJNS5_IJNS5_IJSO_S1U_EEES1V_EEESC_S1X_EEENS5_IJS20_SV_NS5_IJS1U_NSA_ILi1024EEEEEEEEEEEEEEvS25_EENS_8epilogue10collective18CollectiveEpilogueINS2H_23Sm100TmaWarpSpecializedILi4ELi2ELi64ELb1ELb0EEEJNS5_IJSG_SF_SG_EEENS5_IJNSM_ISG_SC_EENSM_INSA_ILi64EEESC_EEEEENS_10bfloat16_tESL_S2R_SL_NS2H_6fusion15FusionCallbacksIS2L_NS2S_17LinearCombinationIS2R_fS2R_fLNS_15FloatRoundStyleE2EEES2M_S2Q_JEEENS4_5SM1004TMEM4LOAD26SM100_TMEM_LOAD_32dp32b64xENS4_13SM90_TMA_LOADENS1J_INS1K_ILi3ELi4ELi3EEENS1M_ILi16EEENSM_INS5_IJS1O_S2O_EEENS5_IJS2O_SC_EEEEEEENS4_39AutoVectorizingCopyWithAssumedAlignmentILi128EEENS4_14SM90_TMA_STOREES38_S3A_S3A_EEEvvEEEEvNT_6ParamsE:
        .type           _ZN7cutlass13device_kernelINS_4gemm6kernel13GemmUniversalIN4cute5tupleIJiiiiEEENS1_10collective13CollectiveMmaINS1_46MainloopSm100TmaUmmaWarpSpecializedBlockScaledILi9ELi2ELi1ENS5_IJNS4_1CILi4EEENSA_ILi1EEESC_EEEEENS5_IJNSA_ILi256EEESF_NSA_ILi128EEEEEENS5_IJNS_12float_e2m1_tENS_13float_ue8m0_tEEEENS5_IJNS5_IJlSC_lEEENS4_6LayoutINS5_IJNS5_IJNS5_IJNSA_ILi32EEESB_EEEiEEESP_NS5_IJSC_iEEEEEENS5_IJNS5_IJNS5_IJNSA_ILi16EEESB_EEEiEEENS5_IJNS5_IJNSA_ILi0EEESC_EEENSA_ILi512EEEEEENS5_IJSV_iEEEEEEEEEEESK_S12_NS4_8TiledMMAINS4_8MMA_AtomIJNS4_23SM100_MMA_MXF4_2x1SM_SSISI_SI_fSJ_Li256ELi256ELi32ELNS4_4UMMA5MajorE0ELS17_0ELNS16_7ScaleInE0ELS18_0EEEEEENSM_INS5_IJSC_SC_SC_EEENS5_IJSV_SV_SV_EEEEENS5_IJNS4_10UnderscoreES1E_S1E_EEEEENS5_IJNS4_18SM100_TMA_2SM_LOADES1H_EEENS5_IJNS4_14ComposedLayoutINS4_7SwizzleILi2ELi4ELi3EEENS4_18smem_ptr_flag_bitsILi4EEENSM_INS5_IJNSA_ILi8EEESG_EEENS5_IJSG_SC_EEEEEEENSM_INS5_IJNS5_IJNS5_IJSO_SC_EEENS5_IJSN_NSA_ILi2EEEEEEEEESC_NS5_IJS1U_SC_EEEEEENS5_IJNS5_IJNS5_IJST_SX_EEESW_EEESV_NS5_IJS1U_SX_EEEEEEEEEEEvNS4_8identityENS5_IJNS4_28SM100_TMA_2SM_LOAD_MULTICASTES26_EEENS5_IJS1S_NSM_INS5_IJNS5_IJNS5_IJSO_S1U_EEES1V_EEESC_S1X_EEENS5_IJS20_SV_NS5_IJS1U_NSA_ILi1024EEEEEEEEEEEEEEvS25_EENS_8epilogue10collective18CollectiveEpilogueINS2H_23Sm100TmaWarpSpecializedILi4ELi2ELi64ELb1ELb0EEEJNS5_IJSG_SF_SG_EEENS5_IJNSM_ISG_SC_EENSM_INSA_ILi64EEESC_EEEEENS_10bfloat16_tESL_S2R_SL_NS2H_6fusion15FusionCallbacksIS2L_NS2S_17LinearCombinationIS2R_fS2R_fLNS_15FloatRoundStyleE2EEES2M_S2Q_JEEENS4_5SM1004TMEM4LOAD26SM100_TMEM_LOAD_32dp32b64xENS4_13SM90_TMA_LOADENS1J_INS1K_ILi3ELi4ELi3EEENS1M_ILi16EEENSM_INS5_IJS1O_S2O_EEENS5_IJS2O_SC_EEEEEEENS4_39AutoVectorizingCopyWithAssumedAlignmentILi128EEENS4_14SM90_TMA_STOREES38_S3A_S3A_EEEvvEEEEvNT_6ParamsE,@function
        .size           _ZN7cutlass13device_kernelINS_4gemm6kernel13GemmUniversalIN4cute5tupleIJiiiiEEENS1_10collective13CollectiveMmaINS1_46MainloopSm100TmaUmmaWarpSpecializedBlockScaledILi9ELi2ELi1ENS5_IJNS4_1CILi4EEENSA_ILi1EEESC_EEEEENS5_IJNSA_ILi256EEESF_NSA_ILi128EEEEEENS5_IJNS_12float_e2m1_tENS_13float_ue8m0_tEEEENS5_IJNS5_IJlSC_lEEENS4_6LayoutINS5_IJNS5_IJNS5_IJNSA_ILi32EEESB_EEEiEEESP_NS5_IJSC_iEEEEEENS5_IJNS5_IJNS5_IJNSA_ILi16EEESB_EEEiEEENS5_IJNS5_IJNSA_ILi0EEESC_EEENSA_ILi512EEEEEENS5_IJSV_iEEEEEEEEEEESK_S12_NS4_8TiledMMAINS4_8MMA_AtomIJNS4_23SM100_MMA_MXF4_2x1SM_SSISI_SI_fSJ_Li256ELi256ELi32ELNS4_4UMMA5MajorE0ELS17_0ELNS16_7ScaleInE0ELS18_0EEEEEENSM_INS5_IJSC_SC_SC_EEENS5_IJSV_SV_SV_EEEEENS5_IJNS4_10UnderscoreES1E_S1E_EEEEENS5_IJNS4_18SM100_TMA_2SM_LOADES1H_EEENS5_IJNS4_14ComposedLayoutINS4_7SwizzleILi2ELi4ELi3EEENS4_18smem_ptr_flag_bitsILi4EEENSM_INS5_IJNSA_ILi8EEESG_EEENS5_IJSG_SC_EEEEEEENSM_INS5_IJNS5_IJNS5_IJSO_SC_EEENS5_IJSN_NSA_ILi2EEEEEEEEESC_NS5_IJS1U_SC_EEEEEENS5_IJNS5_IJNS5_IJST_SX_EEESW_EEESV_NS5_IJS1U_SX_EEEEEEEEEEEvNS4_8identityENS5_IJNS4_28SM100_TMA_2SM_LOAD_MULTICASTES26_EEENS5_IJS1S_NSM_INS5_IJNS5_IJNS5_IJSO_S1U_EEES1V_EEESC_S1X_EEENS5_IJS20_SV_NS5_IJS1U_NSA_ILi1024EEEEEEEEEEEEEEvS25_EENS_8epilogue10collective18CollectiveEpilogueINS2H_23Sm100TmaWarpSpecializedILi4ELi2ELi64ELb1ELb0EEEJNS5_IJSG_SF_SG_EEENS5_IJNSM_ISG_SC_EENSM_INSA_ILi64EEESC_EEEEENS_10bfloat16_tESL_S2R_SL_NS2H_6fusion15FusionCallbacksIS2L_NS2S_17LinearCombinationIS2R_fS2R_fLNS_15FloatRoundStyleE2EEES2M_S2Q_JEEENS4_5SM1004TMEM4LOAD26SM100_TMEM_LOAD_32dp32b64xENS4_13SM90_TMA_LOADENS1J_INS1K_ILi3ELi4ELi3EEENS1M_ILi16EEENSM_INS5_IJS1O_S2O_EEENS5_IJS2O_SC_EEEEEEENS4_39AutoVectorizingCopyWithAssumedAlignmentILi128EEENS4_14SM90_TMA_STOREES38_S3A_S3A_EEEvvEEEEvNT_6ParamsE,(.L_x_210 - _ZN7cutlass13device_kernelINS_4gemm6kernel13GemmUniversalIN4cute5tupleIJiiiiEEENS1_10collective13CollectiveMmaINS1_46MainloopSm100TmaUmmaWarpSpecializedBlockScaledILi9ELi2ELi1ENS5_IJNS4_1CILi4EEENSA_ILi1EEESC_EEEEENS5_IJNSA_ILi256EEESF_NSA_ILi128EEEEEENS5_IJNS_12float_e2m1_tENS_13float_ue8m0_tEEEENS5_IJNS5_IJlSC_lEEENS4_6LayoutINS5_IJNS5_IJNS5_IJNSA_ILi32EEESB_EEEiEEESP_NS5_IJSC_iEEEEEENS5_IJNS5_IJNS5_IJNSA_ILi16EEESB_EEEiEEENS5_IJNS5_IJNSA_ILi0EEESC_EEENSA_ILi512EEEEEENS5_IJSV_iEEEEEEEEEEESK_S12_NS4_8TiledMMAINS4_8MMA_AtomIJNS4_23SM100_MMA_MXF4_2x1SM_SSISI_SI_fSJ_Li256ELi256ELi32ELNS4_4UMMA5MajorE0ELS17_0ELNS16_7ScaleInE0ELS18_0EEEEEENSM_INS5_IJSC_SC_SC_EEENS5_IJSV_SV_SV_EEEEENS5_IJNS4_10UnderscoreES1E_S1E_EEEEENS5_IJNS4_18SM100_TMA_2SM_LOADES1H_EEENS5_IJNS4_14ComposedLayoutINS4_7SwizzleILi2ELi4ELi3EEENS4_18smem_ptr_flag_bitsILi4EEENSM_INS5_IJNSA_ILi8EEESG_EEENS5_IJSG_SC_EEEEEEENSM_INS5_IJNS5_IJNS5_IJSO_SC_EEENS5_IJSN_NSA_ILi2EEEEEEEEESC_NS5_IJS1U_SC_EEEEEENS5_IJNS5_IJNS5_IJST_SX_EEESW_EEESV_NS5_IJS1U_SX_EEEEEEEEEEEvNS4_8identityENS5_IJNS4_28SM100_TMA_2SM_LOAD_MULTICASTES26_EEENS5_IJS1S_NSM_INS5_IJNS5_IJNS5_IJSO_S1U_EEES1V_EEESC_S1X_EEENS5_IJS20_SV_NS5_IJS1U_NSA_ILi1024EEEEEEEEEEEEEEvS25_EENS_8epilogue10collective18CollectiveEpilogueINS2H_23Sm100TmaWarpSpecializedILi4ELi2ELi64ELb1ELb0EEEJNS5_IJSG_SF_SG_EEENS5_IJNSM_ISG_SC_EENSM_INSA_ILi64EEESC_EEEEENS_10bfloat16_tESL_S2R_SL_NS2H_6fusion15FusionCallbacksIS2L_NS2S_17LinearCombinationIS2R_fS2R_fLNS_15FloatRoundStyleE2EEES2M_S2Q_JEEENS4_5SM1004TMEM4LOAD26SM100_TMEM_LOAD_32dp32b64xENS4_13SM90_TMA_LOADENS1J_INS1K_ILi3ELi4ELi3EEENS1M_ILi16EEENSM_INS5_IJS1O_S2O_EEENS5_IJS2O_SC_EEEEEEENS4_39AutoVectorizingCopyWithAssumedAlignmentILi128EEENS4_14SM90_TMA_STOREES38_S3A_S3A_EEEvvEEEEvNT_6ParamsE)
        .other          _ZN7cutlass13device_kernelINS_4gemm6kernel13GemmUniversalIN4cute5tupleIJiiiiEEENS1_10collective13CollectiveMmaINS1_46MainloopSm100TmaUmmaWarpSpecializedBlockScaledILi9ELi2ELi1ENS5_IJNS4_1CILi4EEENSA_ILi1EEESC_EEEEENS5_IJNSA_ILi256EEESF_NSA_ILi128EEEEEENS5_IJNS_12float_e2m1_tENS_13float_ue8m0_tEEEENS5_IJNS5_IJlSC_lEEENS4_6LayoutINS5_IJNS5_IJNS5_IJNSA_ILi32EEESB_EEEiEEESP_NS5_IJSC_iEEEEEENS5_IJNS5_IJNS5_IJNSA_ILi16EEESB_EEEiEEENS5_IJNS5_IJNSA_ILi0EEESC_EEENSA_ILi512EEEEEENS5_IJSV_iEEEEEEEEEEESK_S12_NS4_8TiledMMAINS4_8MMA_AtomIJNS4_23SM100_MMA_MXF4_2x1SM_SSISI_SI_fSJ_Li256ELi256ELi32ELNS4_4UMMA5MajorE0ELS17_0ELNS16_7ScaleInE0ELS18_0EEEEEENSM_INS5_IJSC_SC_SC_EEENS5_IJSV_SV_SV_EEEEENS5_IJNS4_10UnderscoreES1E_S1E_EEEEENS5_IJNS4_18SM100_TMA_2SM_LOADES1H_EEENS5_IJNS4_14ComposedLayoutINS4_7SwizzleILi2ELi4ELi3EEENS4_18smem_ptr_flag_bitsILi4EEENSM_INS5_IJNSA_ILi8EEESG_EEENS5_IJSG_SC_EEEEEEENSM_INS5_IJNS5_IJNS5_IJSO_SC_EEENS5_IJSN_NSA_ILi2EEEEEEEEESC_NS5_IJS1U_SC_EEEEEENS5_IJNS5_IJNS5_IJST_SX_EEESW_EEESV_NS5_IJS1U_SX_EEEEEEEEEEEvNS4_8identityENS5_IJNS4_28SM100_TMA_2SM_LOAD_MULTICASTES26_EEENS5_IJS1S_NSM_INS5_IJNS5_IJNS5_IJSO_S1U_EEES1V_EEESC_S1X_EEENS5_IJS20_SV_NS5_IJS1U_NSA_ILi1024EEEEEEEEEEEEEEvS25_EENS_8epilogue10collective18CollectiveEpilogueINS2H_23Sm100TmaWarpSpecializedILi4ELi2ELi64ELb1ELb0EEEJNS5_IJSG_SF_SG_EEENS5_IJNSM_ISG_SC_EENSM_INSA_ILi64EEESC_EEEEENS_10bfloat16_tESL_S2R_SL_NS2H_6fusion15FusionCallbacksIS2L_NS2S_17LinearCombinationIS2R_fS2R_fLNS_15FloatRoundStyleE2EEES2M_S2Q_JEEENS4_5SM1004TMEM4LOAD26SM100_TMEM_LOAD_32dp32b64xENS4_13SM90_TMA_LOADENS1J_INS1K_ILi3ELi4ELi3EEENS1M_ILi16EEENSM_INS5_IJS1O_S2O_EEENS5_IJS2O_SC_EEEEEEENS4_39AutoVectorizingCopyWithAssumedAlignmentILi128EEENS4_14SM90_TMA_STOREES38_S3A_S3A_EEEvvEEEEvNT_6ParamsE,@"STO_CUDA_ENTRY STV_DEFAULT"
_ZN7cutlass13device_kernelINS_4gemm6kernel13GemmUniversalIN4cute5tupleIJiiiiEEENS1_10collective13CollectiveMmaINS1_46MainloopSm100TmaUmmaWarpSpecializedBlockScaledILi9ELi2ELi1ENS5_IJNS4_1CILi4EEENSA_ILi1EEESC_EEEEENS5_IJNSA_ILi256EEESF_NSA_ILi128EEEEEENS5_IJNS_12float_e2m1_tENS_13float_ue8m0_tEEEENS5_IJNS5_IJlSC_lEEENS4_6LayoutINS5_IJNS5_IJNS5_IJNSA_ILi32EEESB_EEEiEEESP_NS5_IJSC_iEEEEEENS5_IJNS5_IJNS5_IJNSA_ILi16EEESB_EEEiEEENS5_IJNS5_IJNSA_ILi0EEESC_EEENSA_ILi512EEEEEENS5_IJSV_iEEEEEEEEEEESK_S12_NS4_8TiledMMAINS4_8MMA_AtomIJNS4_23SM100_MMA_MXF4_2x1SM_SSISI_SI_fSJ_Li256ELi256ELi32ELNS4_4UMMA5MajorE0ELS17_0ELNS16_7ScaleInE0ELS18_0EEEEEENSM_INS5_IJSC_SC_SC_EEENS5_IJSV_SV_SV_EEEEENS5_IJNS4_10UnderscoreES1E_S1E_EEEEENS5_IJNS4_18SM100_TMA_2SM_LOADES1H_EEENS5_IJNS4_14ComposedLayoutINS4_7SwizzleILi2ELi4ELi3EEENS4_18smem_ptr_flag_bitsILi4EEENSM_INS5_IJNSA_ILi8EEESG_EEENS5_IJSG_SC_EEEEEEENSM_INS5_IJNS5_IJNS5_IJSO_SC_EEENS5_IJSN_NSA_ILi2EEEEEEEEESC_NS5_IJS1U_SC_EEEEEENS5_IJNS5_IJNS5_IJST_SX_EEESW_EEESV_NS5_IJS1U_SX_EEEEEEEEEEEvNS4_8identityENS5_IJNS4_28SM100_TMA_2SM_LOAD_MULTICASTES26_EEENS5_IJS1S_NSM_INS5_IJNS5_IJNS5_IJSO_S1U_EEES1V_EEESC_S1X_EEENS5_IJS20_SV_NS5_IJS1U_NSA_ILi1024EEEEEEEEEEEEEEvS25_EENS_8epilogue10collective18CollectiveEpilogueINS2H_23Sm100TmaWarpSpecializedILi4ELi2ELi64ELb1ELb0EEEJNS5_IJSG_SF_SG_EEENS5_IJNSM_ISG_SC_EENSM_INSA_ILi64EEESC_EEEEENS_10bfloat16_tESL_S2R_SL_NS2H_6fusion15FusionCallbacksIS2L_NS2S_17LinearCombinationIS2R_fS2R_fLNS_15FloatRoundStyleE2EEES2M_S2Q_JEEENS4_5SM1004TMEM4LOAD26SM100_TMEM_LOAD_32dp32b64xENS4_13SM90_TMA_LOADENS1J_INS1K_ILi3ELi4ELi3EEENS1M_ILi16EEENSM_INS5_IJS1O_S2O_EEENS5_IJS2O_SC_EEEEEEENS4_39AutoVectorizingCopyWithAssumedAlignmentILi128EEENS4_14SM90_TMA_STOREES38_S3A_S3A_EEEvvEEEEvNT_6ParamsE:
[----:B------:R-:W1:Y:S01]  /*0000*/  LDC R1, c[0x0][0x37c] ;  /* 0x0000df00ff017b82 */ /* 0x000e620000000800 */
[----:B------:R-:W2:Y:S01]  /*0010*/  S2R R152, SR_TID.X ;  /* 0x0000000000987919 */ /* 0x000ea20000002100 */
[----:B------:R-:W3:Y:S06]  /*0020*/  LDCU.64 UR12, c[0x0][0xc90] ;  /* 0x00019200ff0c77ac */ /* 0x000eec0008000a00 */
[----:B------:R-:W4:Y:S01]  /*0030*/  S2UR UR4, SR_CgaCtaId ;  /* 0x00000000000479c3 */ /* 0x000f220000008800 */
[----:B------:R-:W-:Y:S02]  /*0040*/  PRMT R139, RZ, 0x7610, R139 ;  /* 0x00007610ff8b7816 */ /* 0x000fe4000000008b */
[----:B------:R-:W-:Y:S01]  /*0050*/  ELECT P1, URZ, PT ;  /* 0x0000000000ff782f */ /* 0x000fe20003820000 */
[----:B---3--:R-:W-:-:S04]  /*0060*/  UISETP.NE.U32.AND UP0, UPT, UR12, URZ, UPT ;  /* 0x000000ff0c00728c */ /* 0x008fc8000bf05070 */
[----:B------:R-:W-:Y:S02]  /*0070*/  UISETP.NE.AND.EX UP0, UPT, UR13, URZ, UPT, UP0 ;  /* 0x000000ff0d00728c */ /* 0x000fe4000bf05300 */
[----:B----4-:R-:W-:Y:S01]  /*0080*/  ULOP3.LUT UR26, UR4, 0x1, URZ, 0xc0, !UPT ;  /* 0x00000001041a7892 */ /* 0x010fe2000f8ec0ff */
[----:B--2---:R-:W-:-:S05]  /*0090*/  SHF.R.U32.HI R140, RZ, 0x5, R152 ;  /* 0x00000005ff8c7819 */ /* 0x004fca0000011698 */
[----:B------:R-:W2:Y:S02]  /*00a0*/  SHFL.IDX PT, R0, R140, RZ, 0x1f ;  /* 0x00001fff8c007589 */ /* 0x000ea400000e0000 */
[----:B--2---:R-:W-:Y:S01]  /*00b0*/  R2UR UR21, R0 ;  /* 0x00000000001572ca */ /* 0x004fe200000e0000 */
[----:B-1----:R-:W-:-:S14]  /*00c0*/  BRA.U UP0, `(.L_x_0) ;  /* 0x0000000100307547 */ /* 0x002fdc000b800000 */
[----:B------:R-:W1:Y:S02]  /*00d0*/  LDCU.64 UR4, c[0x0][0xc88] ;  /* 0x00019100ff0477ac */ /* 0x000e640008000a00 */
[----:B-1----:R-:W-:-:S04]  /*00e0*/  UISETP.NE.U32.AND UP0, UPT, UR4, URZ, UPT ;  /* 0x000000ff0400728c */ /* 0x002fc8000bf05070 */
[----:B------:R-:W-:-:S09]  /*00f0*/  UISETP.NE.AND.EX UP0, UPT, UR5, URZ, UPT, UP0 ;  /* 0x000000ff0500728c */ /* 0x000fd2000bf05300 */
[----:B------:R-:W-:Y:S05]  /*0100*/  BRA.U !UP0, `(.L_x_1) ;  /* 0x0000000108147547 */ /* 0x000fea000b800000 */
[----:B------:R-:W1:Y:S01]  /*0110*/  LDC.64 R2, c[0x0][0xc88] ;  /* 0x00032200ff027b82 */ /* 0x000e620000000a00 */
[----:B------:R-:W1:Y:S02]  /*0120*/  LDCU.64 UR4, c[0x0][0x358] ;  /* 0x00006b00ff0477ac */ /* 0x000e640008000a00 */
[----:B-1----:R1:W5:Y:S01]  /*0130*/  LDG.E R71, desc[UR4][R2.64] ;  /* 0x0000000402477981 */ /* 0x002362000c1e1900 */
[----:B------:R-:W-:Y:S01]  /*0140*/  HFMA2 R139, -RZ, RZ, 0, 5.9604644775390625e-08 ;  /* 0x00000001ff8b7431 */ /* 0x000fe200000001ff */
[----:B------:R-:W-:Y:S05]  /*0150*/  BRA `(.L_x_0) ;  /* 0x00000000000c7947 */ /* 0x000fea0003800000 */
.L_x_1:
[----:B------:R-:W1:Y:S01]  /*0160*/  LDCU UR4, c[0x0][0xc80] ;  /* 0x00019000ff0477ac */ /* 0x000e620008000800 */
[----:B------:R-:W-:Y:S01]  /*0170*/  HFMA2 R139, -RZ, RZ, 0, 5.9604644775390625e-08 ;  /* 0x00000001ff8b7431 */ /* 0x000fe200000001ff */
[----:B-1----:R-:W-:-:S07]  /*0180*/  MOV R71, UR4 ;  /* 0x0000000400477c02 */ /* 0x002fce0008000f00 */
.L_x_0:
[----:B------:R-:W2:Y:S02]  /*0190*/  LDCU.64 UR4, c[0x0][0xcb0] ;  /* 0x00019600ff0477ac */ /* 0x000ea40008000a00 */
[----:B--2---:R-:W-:-:S04]  /*01a0*/  UISETP.NE.U32.AND UP0, UPT, UR4, URZ, UPT ;  /* 0x000000ff0400728c */ /* 0x004fc8000bf05070 */
[----:B------:R-:W-:-:S09]  /*01b0*/  UISETP.NE.AND.EX UP0, UPT, UR5, URZ, UPT, UP0 ;  /* 0x000000ff0500728c */ /* 0x000fd2000bf05300 */
[----:B------:R-:W-:Y:S05]  /*01c0*/  BRA.U UP0, `(.L_x_2) ;  /* 0x0000000100287547 */ /* 0x000fea000b800000 */
[----:B------:R-:W2:Y:S02]  /*01d0*/  LDCU.64 UR4, c[0x0][0xca8] ;  /* 0x00019500ff0477ac */ /* 0x000ea40008000a00 */
[----:B--2---:R-:W-:-:S04]  /*01e0*/  UISETP.NE.U32.AND UP0, UPT, UR4, URZ, UPT ;  /* 0x000000ff0400728c */ /* 0x004fc8000bf05070 */
[----:B------:R-:W-:-:S09]  /*01f0*/  UISETP.NE.AND.EX UP0, UPT, UR5, URZ, UPT, UP0 ;  /* 0x000000ff0500728c */ /* 0x000fd2000bf05300 */
[----:B------:R-:W-:Y:S05]  /*0200*/  BRA.U !UP0, `(.L_x_3) ;  /* 0x0000000108107547 */ /* 0x000fea000b800000 */
[----:B------:R-:W2:Y:S01]  /*0210*/  LDC.64 R68, c[0x0][0xca8] ;  /* 0x00032a00ff447b82 */ /* 0x000ea20000000a00 */
[----:B------:R-:W2:Y:S02]  /*0220*/  LDCU.64 UR4, c[0x0][0x358] ;  /* 0x00006b00ff0477ac */ /* 0x000ea40008000a00 */
[----:B--2---:R2:W5:Y:S01]  /*0230*/  LDG.E R68, desc[UR4][R68.64] ;  /* 0x0000000444447981 */ /* 0x004562000c1e1900 */
[----:B------:R-:W-:Y:S05]  /*0240*/  BRA `(.L_x_2) ;  /* 0x0000000000087947 */ /* 0x000fea0003800000 */
.L_x_3:
[----:B------:R-:W2:Y:S02]  /*0250*/  LDCU UR4, c[0x0][0xca0] ;  /* 0x00019400ff0477ac */ /* 0x000ea40008000800 */
[----:B--2---:R-:W-:Y:S02]  /*0260*/  MOV R68, UR4 ;  /* 0x0000000400447c02 */ /* 0x004fe40008000f00 */
.L_x_2:
[----:B------:R-:W-:Y:S01]  /*0270*/  IMAD.U32 R0, RZ, RZ, UR21 ;  /* 0x00000015ff007e24 */ /* 0x000fe2000f8e00ff */
[----:B------:R-:W-:Y:S04]  /*0280*/  BSSY.RECONVERGENT B0, `(.L_x_4) ;  /* 0x0000012000007945 */ /* 0x000fe80003800200 */
[C---:B------:R-:W-:Y:S02]  /*0290*/  ISETP.NE.OR P2, PT, R0.reuse, 0x1, !P1 ;  /* 0x000000010000780c */ /* 0x040fe40004f45670 */
[----:B------:R-:W-:-:S11]  /*02a0*/  ISETP.NE.OR P0, PT, R0, 0x3, !P1 ;  /* 0x000000030000780c */ /* 0x000fd60004f05670 */
[----:B------:R-:W-:Y:S05]  /*02b0*/  @P2 BRA `(.L_x_5) ;  /* 0x0000000000382947 */ /* 0x000fea0003800000 */
[----:B------:R-:W3:Y:S02]  /*02c0*/  LDCU.64 UR4, c[0x0][0x348] ;  /* 0x00006900ff0477ac */ /* 0x000ee40008000a00 */
[----:B---3--:R-:W-:Y:S02]  /*02d0*/  UIADD3 UR10, UP3, UPT, UR4, 0x80, URZ ;  /* 0x00000080040a7890 */ /* 0x008fe4000ff7e0ff */
[----:B------:R-:W-:Y:S02]  /*02e0*/  UIADD3 UR8, UP2, UPT, UR4, 0x180, URZ ;  /* 0x0000018004087890 */ /* 0x000fe4000ff5e0ff */
[----:B------:R-:W-:Y:S02]  /*02f0*/  UIADD3 UR6, UP1, UPT, UR4, 0x280, URZ ;  /* 0x0000028004067890 */ /* 0x000fe4000ff3e0ff */
[----:B------:R-:W-:Y:S02]  /*0300*/  UIADD3 UR4, UP0, UPT, UR4, 0x380, URZ ;  /* 0x0000038004047890 */ /* 0x000fe4000ff1e0ff */
[----:B------:R-:W-:-:S02]  /*0310*/  UIADD3.X UR11, UPT, UPT, URZ, UR5, URZ, UP3, !UPT ;  /* 0x00000005ff0b7290 */ /* 0x000fc40009ffe4ff */
[----:B------:R-:W-:Y:S02]  /*0320*/  UIADD3.X UR9, UPT, UPT, URZ, UR5, URZ, UP2, !UPT ;  /* 0x00000005ff097290 */ /* 0x000fe400097fe4ff */
[----:B------:R-:W-:Y:S02]  /*0330*/  UIADD3.X UR7, UPT, UPT, URZ, UR5, URZ, UP1, !UPT ;  /* 0x00000005ff077290 */ /* 0x000fe40008ffe4ff */
[----:B------:R-:W-:-:S03]  /*0340*/  UIADD3.X UR5, UPT, UPT, URZ, UR5, URZ, UP0, !UPT ;  /* 0x00000005ff057290 */ /* 0x000fc600087fe4ff */
[----:B------:R3:W-:Y:S02]  /*0350*/  UTMACCTL.PF [UR10] ;  /* 0x000000000a0079b9 */ /* 0x0007e40008040000 */
[----:B------:R3:W-:Y:S02]  /*0360*/  UTMACCTL.PF [UR8] ;  /* 0x00000000080079b9 */ /* 0x0007e40008040000 */
[----:B------:R3:W-:Y:S02]  /*0370*/  UTMACCTL.PF [UR6] ;  /* 0x00000000060079b9 */ /* 0x0007e40008040000 */
[----:B------:R3:W-:Y:S02]  /*0380*/  UTMACCTL.PF [UR4] ;  /* 0x00000000040079b9 */ /* 0x0007e40008040000 */
[----:B---3--:R-:W-:Y:S01]  /*0390*/  NOP ;  /* 0x0000000000007918 */ /* 0x008fe20000000000 */
.L_x_5:
[----:B------:R-:W-:Y:S05]  /*03a0*/  BSYNC.RECONVERGENT B0 ;  /* 0x0000000000007941 */ /* 0x000fea0003800200 */
.L_x_4:
[----:B------:R-:W-:Y:S04]  /*03b0*/  BSSY.RECONVERGENT B0, `(.L_x_6) ;  /* 0x000000a000007945 */ /* 0x000fe80003800200 */
[----:B------:R-:W-:Y:S05]  /*03c0*/  @P0 BRA `(.L_x_7) ;  /* 0x0000000000200947 */ /* 0x000fea0003800000 */
[----:B------:R-:W3:Y:S02]  /*03d0*/  LDCU.64 UR4, c[0x0][0x348] ;  /* 0x00006900ff0477ac */ /* 0x000ee40008000a00 */
[----:B---3--:R-:W-:Y:S02]  /*03e0*/  UIADD3 UR6, UP1, UPT, UR4, 0x980, URZ ;  /* 0x0000098004067890 */ /* 0x008fe4000ff3e0ff */
[----:B------:R-:W-:Y:S02]  /*03f0*/  UIADD3 UR4, UP0, UPT, UR4, 0xa80, URZ ;  /* 0x00000a8004047890 */ /* 0x000fe4000ff1e0ff */
[----:B------:R-:W-:Y:S02]  /*0400*/  UIADD3.X UR7, UPT, UPT, URZ, UR5, URZ, UP1, !UPT ;  /* 0x00000005ff077290 */ /* 0x000fe40008ffe4ff */
[----:B------:R-:W-:-:S07]  /*0410*/  UIADD3.X UR5, UPT, UPT, URZ, UR5, URZ, UP0, !UPT ;  /* 0x00000005ff057290 */ /* 0x000fce00087fe4ff */
[----:B------:R3:W-:Y:S02]  /*0420*/  UTMACCTL.PF [UR6] ;  /* 0x00000000060079b9 */ /* 0x0007e40008040000 */
[----:B------:R3:W-:Y:S02]  /*0430*/  UTMACCTL.PF [UR4] ;  /* 0x00000000040079b9 */ /* 0x0007e40008040000 */
[----:B---3--:R-:W-:Y:S01]  /*0440*/  NOP ;  /* 0x0000000000007918 */ /* 0x008fe20000000000 */
.L_x_7:
[----:B------:R-:W-:Y:S05]  /*0450*/  BSYNC.RECONVERGENT B0 ;  /* 0x0000000000007941 */ /* 0x000fea0003800200 */
.L_x_6:
[----:B------:R-:W3:Y:S01]  /*0460*/  LDCU.64 UR4, c[0x0][0xc88] ;  /* 0x00019100ff0477ac */ /* 0x000ee20008000a00 */
[----:B------:R-:W-:Y:S02]  /*0470*/  UISETP.EQ.U32.AND UP2, UPT, UR12, URZ, UPT ;  /* 0x000000ff0c00728c */ /* 0x000fe4000bf42070 */
[----:B------:R-:W-:Y:S02]  /*0480*/  UPLOP3.LUT UP4, UPT, UPT, UPT, UPT, 0x80, 0x8 ;  /* 0x000000000008789c */ /* 0x000fe40003f8f070 */
[----:B---3--:R-:W-:-:S04]  /*0490*/  UISETP.NE.U32.AND UP0, UPT, UR4, URZ, UPT ;  /* 0x000000ff0400728c */ /* 0x008fc8000bf05070 */
[----:B------:R-:W-:-:S04]  /*04a0*/  UISETP.NE.AND.EX UP1, UPT, UR5, URZ, UPT, UP0 ;  /* 0x000000ff0500728c */ /* 0x000fc8000bf25300 */
[----:B------:R-:W-:-:S04]  /*04b0*/  UISETP.EQ.OR.EX UP3, UPT, UR13, URZ, !UP1, UP2 ;  /* 0x000000ff0d00728c */ /* 0x000fc8000cf62720 */
[----:B------:R-:W-:-:S06]  /*04c0*/  UP2UR UR4, UPR, URZ, 0x8 ;  /* 0x00000008ff047883 */ /* 0x000fcc0008000000 */
[----:B------:R-:W-:Y:S01]  /*04d0*/  MOV R143, UR4 ;  /* 0x00000004008f7c02 */ /* 0x000fe20008000f00 */
[----:B------:R-:W-:Y:S06]  /*04e0*/  BRA.U !UP3, `(.L_x_8) ;  /* 0x000000010b207547 */ /* 0x000fec000b800000 */
[----:B------:R-:W-:Y:S01]  /*04f0*/  UISETP.NE.U32.AND UP2, UPT, UR12, URZ, UPT ;  /* 0x000000ff0c00728c */ /* 0x000fe2000bf45070 */
[----:B-----5:R-:W-:Y:S01]  /*0500*/  FSETP.NEU.AND P0, PT, R71, RZ, PT ;  /* 0x000000ff4700720b */ /* 0x020fe20003f0d000 */
[----:B------:R-:W-:Y:S02]  /*0510*/  USEL UR4, URZ, 0xffffffff, UP1 ;  /* 0xffffffffff047887 */ /* 0x000fe40008800000 */
[----:B------:R-:W-:-:S10]  /*0520*/  UISETP.NE.AND.EX UP2, UPT, UR13, URZ, UPT, UP2 ;  /* 0x000000ff0d00728c */ /* 0x000fd4000bf45320 */
[----:B------:R-:W-:Y:S01]  /*0530*/  VOTEU.ANY UP0, P0 ;  /* 0x0000000000ff7886 */ /* 0x000fe20000000100 */
[----:B------:R-:W-:-:S04]  /*0540*/  @!UP2 USEL UR4, URZ, 0xffffffff, UP0 ;  /* 0xffffffffff04a887 */ /* 0x000fc80008000000 */
[----:B------:R-:W-:-:S04]  /*0550*/  ULOP3.LUT UR4, UR4, 0x1, URZ, 0xc0, !UPT ;  /* 0x0000000104047892 */ /* 0x000fc8000f8ec0ff */
[----:B------:R-:W-:-:S11]  /*0560*/  UISETP.NE.U32.AND UP4, UPT, UR4, 0x1, UPT ;  /* 0x000000010400788c */ /* 0x000fd6000bf85070 */
.L_x_8:
[----:B------:R-:W3:Y:S01]  /*0570*/  SHFL.IDX PT, R0, R140, RZ, 0x1f ;  /* 0x00001fff8c007589 */ /* 0x000ee200000e0000 */
[----:B------:R-:W-:-:S04]  /*0580*/  UISETP.NE.AND UP0, UPT, UR21, 0x2, UPT ;  /* 0x000000021500788c */ /* 0x000fc8000bf05270 */
[----:B------:R-:W-:Y:S02]  /*0590*/  UISETP.EQ.AND UP2, UPT, UR26, URZ, !UP0 ;  /* 0x000000ff1a00728c */ /* 0x000fe4000c742270 */
[----:B------:R-:W-:-:S04]  /*05a0*/  USEL UR52, URZ, 0x1, UP0 ;  /* 0x00000001ff347887 */ /* 0x000fc80008000000 */
[----:B------:R-:W-:Y:S02]  /*05b0*/  PLOP3.LUT P4, PT, P1, PT, UP2, 0x80, 0x8 ;  /* 0x000000000008781c */ /* 0x000fe40000f8f028 */
[----:B---3--:R-:W-:-:S13]  /*05c0*/  ISETP.NE.AND P0, PT, R0, RZ, PT ;  /* 0x000000ff0000720c */ /* 0x008fda0003f05270 */
[----:B------:R-:W-:Y:S05]  /*05d0*/  @P0 BRA `(.L_x_9) ;  /* 0x00000000008c0947 */ /* 0x000fea0003800000 */
[----:B------:R-:W-:Y:S01]  /*05e0*/  ELECT P0, URZ, PT ;  /* 0x0000000000ff782f */ /* 0x000fe20003800000 */
[----:B------:R-:W-:-:S12]  /*05f0*/  BSSY.RECONVERGENT B0, `(.L_x_9) ;  /* 0x0000021000007945 */ /* 0x000fd80003800200 */
[----:B------:R-:W-:Y:S05]  /*0600*/  @!P0 BRA `(.L_x_10) ;  /* 0x00000000007c8947 */ /* 0x000fea0003800000 */
[----:B------:R-:W3:Y:S01]  /*0610*/  S2UR UR5, SR_CgaCtaId ;  /* 0x00000000000579c3 */ /* 0x000ee20000008800 */
[----:B------:R-:W-:Y:S01]  /*0620*/  UMOV UR4, 0x400 ;  /* 0x0000040000047882 */ /* 0x000fe20000000000 */
[----:B------:R-:W-:Y:S01]  /*0630*/  UMOV UR8, 0x1 ;  /* 0x0000000100087882 */ /* 0x000fe20000000000 */
[----:B------:R-:W-:Y:S01]  /*0640*/  UMOV UR6, 0x2 ;  /* 0x0000000200067882 */ /* 0x000fe20000000000 */
[----:B------:R-:W-:-:S04]  /*0650*/  UIADD3 UR8, UPT, UPT, -UR8, 0x100000, URZ ;  /* 0x0010000008087890 */ /* 0x000fc8000fffe1ff */
[----:B------:R-:W-:Y:S02]  /*0660*/  USHF.L.U32 UR9, UR8, 0xb, URZ ;  /* 0x0000000b08097899 */ /* 0x000fe400080006ff */
[----:B------:R-:W-:Y:S02]  /*0670*/  USHF.L.U32 UR8, UR8, 0x1, URZ ;  /* 0x0000000108087899 */ /* 0x000fe400080006ff */
[----:B------:R-:W-:-:S04]  /*0680*/  UIADD3 UR6, UPT, UPT, -UR6, 0x100000, URZ ;  /* 0x0010000006067890 */ /* 0x000fc8000fffe1ff */
[----:B------:R-:W-:Y:S02]  /*0690*/  USHF.L.U32 UR7, UR6, 0xb, URZ ;  /* 0x0000000b06077899 */ /* 0x000fe400080006ff */
[----:B------:R-:W-:Y:S02]  /*06a0*/  USHF.L.U32 UR6, UR6, 0x1, URZ ;  /* 0x0000000106067899 */ /* 0x000fe400080006ff */
[----:B---3--:R-:W-:Y:S01]  /*06b0*/  ULEA UR4, UR5, UR4, 0x18 ;  /* 0x0000000405047291 */ /* 0x008fe2000f8ec0ff */
[----:B------:R-:W3:Y:S11]  /*06c0*/  FENCE.VIEW.ASYNC.S ;  /* 0x00000000000073c6 */ /* 0x000ef60000000000 */
[----:B---3--:R3:W4:Y:S01]  /*06d0*/  SYNCS.EXCH.64 URZ, [UR4], UR8 ;  /* 0x0000000804ff75b2 */ /* 0x0087220008000100 */
[----:B------:R3:W1:Y:S01]  /*06e0*/  SYNCS.EXCH.64 URZ, [UR4+0x48], UR6 ;  /* 0x0000480604ff75b2 */ /* 0x0006620008000100 */
        /* <DEDUP_REMOVED lines=15> */
[----:B------:R3:W1:Y:S02]  /*07e0*/  SYNCS.EXCH.64 URZ, [UR4+0x88], UR6 ;  /* 0x0000880604ff75b2 */ /* 0x0006640008000100 */
[----:B---3--:R-:W-:Y:S01]  /*07f0*/  NOP ;  /* 0x0000000000007918 */ /* 0x008fe20000000000 */
.L_x_10:
[----:B------:R-:W-:Y:S05]  /*0800*/  BSYNC.RECONVERGENT B0 ;  /* 0x0000000000007941 */ /* 0x000fea0003800200 */
.L_x_9:
[----:B------:R-:W3:Y:S01]  /*0810*/  SHFL.IDX PT, R0, R140, RZ, 0x1f ;  /* 0x00001fff8c007589 */ /* 0x000ee200000e0000 */
[----:B------:R-:W-:Y:S01]  /*0820*/  NOP ;  /* 0x0000000000007918 */ /* 0x000fe20000000000 */
[----:B---3--:R-:W-:-:S13]  /*0830*/  ISETP.NE.AND P0, PT, R0, 0x1, PT ;  /* 0x000000010000780c */ /* 0x008fda0003f05270 */
[----:B------:R-:W-:Y:S05]  /*0840*/  @P0 BRA `(.L_x_11) ;  /* 0x0000000000580947 */ /* 0x000fea0003800000 */
        /* <DEDUP_REMOVED lines=9> */
[----:B------:R-:W-:Y:S01]  /*08e0*/  USHF.L.U32 UR6, UR6, 0x1, URZ ;  /* 0x0000000106067899 */ /* 0x000fe200080006ff */
[----:B------:R-:W-:Y:S01]  /*08f0*/  ELECT P0, URZ, PT ;  /* 0x0000000000ff782f */ /* 0x000fe20003800000 */
[----:B---3--:R-:W-:Y:S01]  /*0900*/  ULEA UR4, UR5, UR4, 0x18 ;  /* 0x0000000405047291 */ /* 0x008fe2000f8ec0ff */
[----:B------:R-:W3:Y:S11]  /*0910*/  FENCE.VIEW.ASYNC.S ;  /* 0x00000000000073c6 */ /* 0x000ef60000000000 */
[----:B---3--:R3:W1:Y:S01]  /*0920*/  SYNCS.EXCH.64 URZ, [UR4+0x90], UR8 ;  /* 0x0000900804ff75b2 */ /* 0x0086620008000100 */
[----:B------:R3:W1:Y:S01]  /*0930*/  SYNCS.EXCH.64 URZ, [UR4+0xb0], UR6 ;  /* 0x0000b00604ff75b2 */ /* 0x0006620008000100 */
[----:B------:R3:W1:Y:S01]  /*0940*/  SYNCS.EXCH.64 URZ, [UR4+0x98], UR8 ;  /* 0x0000980804ff75b2 */ /* 0x0006620008000100 */
[----:B------:R3:W1:Y:S01]  /*0950*/  SYNCS.EXCH.64 URZ, [UR4+0xb8], UR6 ;  /* 0x0000b80604ff75b2 */ /* 0x0006620008000100 */
[----:B------:R3:W1:Y:S01]  /*0960*/  SYNCS.EXCH.64 URZ, [UR4+0xa0], UR8 ;  /* 0x0000a00804ff75b2 */ /* 0x0006620008000100 */
[----:B------:R3:W1:Y:S01]  /*0970*/  SYNCS.EXCH.64 URZ, [UR4+0xc0], UR6 ;  /* 0x0000c00604ff75b2 */ /* 0x0006620008000100 */
[----:B------:R3:W1:Y:S01]  /*0980*/  SYNCS.EXCH.64 URZ, [UR4+0xa8], UR8 ;  /* 0x0000a80804ff75b2 */ /* 0x0006620008000100 */
[----:B------:R3:W1:Y:S01]  /*0990*/  SYNCS.EXCH.64 URZ, [UR4+0xc8], UR6 ;  /* 0x0000c80604ff75b2 */ /* 0x0006620008000100 */
[----:B------:R-:W-:Y:S01]  /*09a0*/  NOP ;  /* 0x0000000000007918 */ /* 0x000fe20000000000 */
.L_x_11:
[----:B------:R-:W2:Y:S01]  /*09b0*/  SHFL.IDX PT, R0, R140, RZ, 0x1f ;  /* 0x00001fff8c007589 */ /* 0x000ea200000e0000 */
[----:B------:R-:W-:Y:S01]  /*09c0*/  NOP ;  /* 0x0000000000007918 */ /* 0x000fe20000000000 */
[----:B--2---:R-:W-:-:S13]  /*09d0*/  ISETP.NE.AND P0, PT, R0, 0x3, PT ;  /* 0x000000030000780c */ /* 0x004fda0003f05270 */
[----:B------:R-:W-:Y:S05]  /*09e0*/  @P0 BRA `(.L_x_12) ;  /* 0x0000000000300947 */ /* 0x000fea0003800000 */
[----:B---3--:R-:W2:Y:S01]  /*09f0*/  S2UR UR6, SR_CgaCtaId ;  /* 0x00000000000679c3 */ /* 0x008ea20000008800 */
[----:B------:R-:W-:Y:S01]  /*0a00*/  UMOV UR4, 0x400 ;  /* 0x0000040000047882 */ /* 0x000fe20000000000 */
[----:B------:R-:W-:Y:S01]  /*0a10*/  UMOV UR5, 0x20 ;  /* 0x0000002000057882 */ /* 0x000fe20000000000 */
[----:B------:R-:W-:Y:S01]  /*0a20*/  ELECT P0, URZ, PT ;  /* 0x0000000000ff782f */ /* 0x000fe20003800000 */
[----:B--2---:R-:W-:Y:S02]  /*0a30*/  ULEA UR6, UR6, UR4, 0x18 ;  /* 0x0000000406067291 */ /* 0x004fe4000f8ec0ff */
[----:B------:R-:W-:-:S04]  /*0a40*/  UIADD3 UR4, UPT, UPT, -UR5, 0x100000, URZ ;  /* 0x0010000005047890 */ /* 0x000fc8000fffe1ff */
[----:B------:R-:W-:Y:S02]  /*0a50*/  USHF.L.U32 UR5, UR4, 0xb, URZ ;  /* 0x0000000b04057899 */ /* 0x000fe400080006ff */
[----:B------:R-:W-:Y:S01]  /*0a60*/  USHF.L.U32 UR4, UR4, 0x1, URZ ;  /* 0x0000000104047899 */ /* 0x000fe200080006ff */
[----:B------:R-:W2:Y:S11]  /*0a70*/  FENCE.VIEW.ASYNC.S ;  /* 0x00000000000073c6 */ /* 0x000eb60000000000 */
[----:B--2---:R2:W3:Y:S01]  /*0a80*/  SYNCS.EXCH.64 URZ, [UR6+0xd0], UR4 ;  /* 0x0000d00406ff75b2 */ /* 0x0044e20008000100 */
[----:B------:R2:W1:Y:S01]  /*0a90*/  SYNCS.EXCH.64 URZ, [UR6+0xd8], UR4 ;  /* 0x0000d80406ff75b2 */ /* 0x0004620008000100 */
[----:B------:R-:W-:Y:S01]  /*0aa0*/  NOP ;  /* 0x0000000000007918 */ /* 0x000fe20000000000 */
.L_x_12:
[----:B------:R-:W4:Y:S01]  /*0ab0*/  SHFL.IDX PT, R0, R140, RZ, 0x1f ;  /* 0x00001fff8c007589 */ /* 0x000f2200000e0000 */
[----:B------:R-:W-:Y:S01]  /*0ac0*/  NOP ;  /* 0x0000000000007918 */ /* 0x000fe20000000000 */
[----:B----4-:R-:W-:-:S13]  /*0ad0*/  ISETP.NE.AND P0, PT, R0, 0x4, PT ;  /* 0x000000040000780c */ /* 0x010fda0003f05270 */
[----:B------:R-:W-:Y:S05]  /*0ae0*/  @P0 BRA `(.L_x_13) ;  /* 0x00000000004c0947 */ /* 0x000fea0003800000 */
[----:B--2---:R-:W2:Y:S01]  /*0af0*/  S2UR UR5, SR_CgaCtaId ;  /* 0x00000000000579c3 */ /* 0x004ea20000008800 */
[----:B---3--:R-:W-:Y:S01]  /*0b00*/  UMOV UR4, 0x3a0 ;  /* 0x000003a000047882 */ /* 0x008fe20000000000 */
[----:B------:R-:W-:Y:S01]  /*0b10*/  UMOV UR6, 0x400 ;  /* 0x0000040000067882 */ /* 0x000fe20000000000 */
[----:B------:R-:W-:Y:S01]  /*0b20*/  USEL UR4, UR4, 0x320, UP4 ;  /* 0x0000032004047887 */ /* 0x000fe2000a000000 */
[----:B------:R-:W-:Y:S01]  /*0b30*/  UMOV UR8, 0x1 ;  /* 0x0000000100087882 */ /* 0x000fe20000000000 */
[----:B------:R-:W-:Y:S01]  /*0b40*/  ELECT P0, URZ, PT ;  /* 0x0000000000ff782f */ /* 0x000fe20003800000 */
[----:B------:R-:W-:-:S04]  /*0b50*/  UIADD3 UR8, UPT, UPT, -UR8, 0x100000, URZ ;  /* 0x0010000008087890 */ /* 0x000fc8000fffe1ff */
[----:B------:R-:W-:Y:S02]  /*0b60*/  USHF.L.U32 UR9, UR8, 0xb, URZ ;  /* 0x0000000b08097899 */ /* 0x000fe400080006ff */
[----:B------:R-:W-:Y:S02]  /*0b70*/  USHF.L.U32 UR8, UR8, 0x1, URZ ;  /* 0x0000000108087899 */ /* 0x000fe400080006ff */
[----:B--2---:R-:W-:Y:S02]  /*0b80*/  ULEA UR6, UR5, UR6, 0x18 ;  /* 0x0000000605067291 */ /* 0x004fe4000f8ec0ff */
[----:B------:R-:W-:-:S04]  /*0b90*/  UIADD3 UR4, UPT, UPT, -UR4, 0x100000, URZ ;  /* 0x0010000004047890 */ /* 0x000fc8000fffe1ff */
[----:B------:R-:W-:Y:S02]  /*0ba0*/  USHF.L.U32 UR5, UR4, 0xb, URZ ;  /* 0x0000000b04057899 */ /* 0x000fe400080006ff */
[----:B------:R-:W-:Y:S01]  /*0bb0*/  USHF.L.U32 UR4, UR4, 0x1, URZ ;  /* 0x0000000104047899 */ /* 0x000fe200080006ff */
[----:B------:R-:W2:Y:S03]  /*0bc0*/  FENCE.VIEW.ASYNC.S ;  /* 0x00000000000073c6 */ /* 0x000ea60000000000 */
[----:B--2---:R4:W2:Y:S08]  /*0bd0*/  SYNCS.EXCH.64 URZ, [UR6+0xe0], UR8 ;  /* 0x0000e00806ff75b2 */ /* 0x0048b00008000100 */
[----:B------:R4:W3:Y:S01]  /*0be0*/  SYNCS.EXCH.64 URZ, [UR6+0xf0], UR4 ;  /* 0x0000f00406ff75b2 */ /* 0x0008e20008000100 */
[----:B------:R4:W1:Y:S01]  /*0bf0*/  SYNCS.EXCH.64 URZ, [UR6+0xe8], UR8 ;  /* 0x0000e80806ff75b2 */ /* 0x0008620008000100 */
[----:B------:R4:W1:Y:S02]  /*0c00*/  SYNCS.EXCH.64 URZ, [UR6+0xf8], UR4 ;  /* 0x0000f80406ff75b2 */ /* 0x0008640008000100 */
[----:B----4-:R-:W-:Y:S01]  /*0c10*/  NOP ;  /* 0x0000000000007918 */ /* 0x010fe20000000000 */
.L_x_13:
[----:B------:R-:W4:Y:S01]  /*0c20*/  SHFL.IDX PT, R0, R140, RZ, 0x1f ;  /* 0x00001fff8c007589 */ /* 0x000f2200000e0000 */
[----:B------:R-:W-:Y:S01]  /*0c30*/  NOP ;  /* 0x0000000000007918 */ /* 0x000fe20000000000 */
[----:B----4-:R-:W-:-:S13]  /*0c40*/  ISETP.NE.AND P0, PT, R0, 0x5, PT ;  /* 0x000000050000780c */ /* 0x010fda0003f05270 */
[----:B------:R-:W-:Y:S05]  /*0c50*/  @P0 BRA `(.L_x_14) ;  /* 0x0000000000400947 */ /* 0x000fea0003800000 */
[----:B--2---:R-:W2:Y:S01]  /*0c60*/  S2UR UR5, SR_CgaCtaId ;  /* 0x00000000000579c3 */ /* 0x004ea20000008800 */
[----:B---3--:R-:W-:Y:S01]  /*0c70*/  UMOV UR4, 0x400 ;  /* 0x0000040000047882 */ /* 0x008fe20000000000 */
        /* <DEDUP_REMOVED lines=9> */
[----:B--2---:R-:W-:Y:S01]  /*0d10*/  ULEA UR4, UR5, UR4, 0x18 ;  /* 0x0000000405047291 */ /* 0x004fe2000f8ec0ff */
[----:B------:R-:W2:Y:S11]  /*0d20*/  FENCE.VIEW.ASYNC.S ;  /* 0x00000000000073c6 */ /* 0x000eb60000000000 */
[----:B--2---:R4:W2:Y:S01]  /*0d30*/  SYNCS.EXCH.64 URZ, [UR4+0x100], UR6 ;  /* 0x0001000604ff75b2 */ /* 0x0048a20008000100 */
[----:B------:R4:W3:Y:S02]  /*0d40*/  SYNCS.EXCH.64 URZ, [UR4+0x108], UR8 ;  /* 0x0001080804ff75b2 */ /* 0x0008e40008000100 */
[----:B----4-:R-:W-:Y:S01]  /*0d50*/  NOP ;  /* 0x0000000000007918 */ /* 0x010fe20000000000 */
.L_x_14:
[----:B------:R-:W4:Y:S01]  /*0d60*/  SHFL.IDX PT, R0, R140, RZ, 0x1f ;  /* 0x00001fff8c007589 */ /* 0x000f2200000e0000 */
[----:B------:R-:W-:Y:S01]  /*0d70*/  ISETP.NE.OR P1, PT, RZ, UR21, !P1 ;  /* 0x00000015ff007c0c */ /* 0x000fe2000cf25670 */
[----:B------:R-:W-:Y:S01]  /*0d80*/  NOP ;  /* 0x0000000000007918 */ /* 0x000fe20000000000 */
[----:B----4-:R-:W-:-:S13]  /*0d90*/  ISETP.NE.AND P0, PT, R0, 0x3, PT ;  /* 0x000000030000780c */ /* 0x010fda0003f05270 */
[----:B------:R-:W-:Y:S05]  /*0da0*/  @P0 BRA `(.L_x_15) ;  /* 0x0000000000380947 */ /* 0x000fea0003800000 */
[----:B--2---:R-:W2:Y:S01]  /*0db0*/  S2UR UR5, SR_CgaCtaId ;  /* 0x00000000000579c3 */ /* 0x004ea20000008800 */
[----:B---3--:R-:W-:Y:S01]  /*0dc0*/  UMOV UR4, 0x400 ;  /* 0x0000040000047882 */ /* 0x008fe20000000000 */
[----:B------:R-:W-:Y:S01]  /*0dd0*/  UMOV UR6, 0x20 ;  /* 0x0000002000067882 */ /* 0x000fe20000000000 */
[----:B------:R-:W-:Y:S01]  /*0de0*/  ELECT P0, URZ, PT ;  /* 0x0000000000ff782f */ /* 0x000fe20003800000 */
[----:B------:R-:W-:-:S04]  /*0df0*/  UIADD3 UR6, UPT, UPT, -UR6, 0x100000, URZ ;  /* 0x0010000006067890 */ /* 0x000fc8000fffe1ff */
[----:B------:R-:W-:Y:S02]  /*0e00*/  USHF.L.U32 UR7, UR6, 0xb, URZ ;  /* 0x0000000b06077899 */ /* 0x000fe400080006ff */
[----:B------:R-:W-:Y:S02]  /*0e10*/  USHF.L.U32 UR6, UR6, 0x1, URZ ;  /* 0x0000000106067899 */ /* 0x000fe400080006ff */
[----:B--2---:R-:W-:Y:S01]  /*0e20*/  ULEA UR4, UR5, UR4, 0x18 ;  /* 0x0000000405047291 */ /* 0x004fe2000f8ec0ff */
[----:B------:R-:W2:Y:S11]  /*0e30*/  FENCE.VIEW.ASYNC.S ;  /* 0x00000000000073c6 */ /* 0x000eb60000000000 */
[----:B--2---:R4:W2:Y:S01]  /*0e40*/  SYNCS.EXCH.64 URZ, [UR4+0x110], UR6 ;  /* 0x0001100604ff75b2 */ /* 0x0048a20008000100 */
[----:B------:R4:W3:Y:S01]  /*0e50*/  SYNCS.EXCH.64 URZ, [UR4+0x120], UR6 ;  /* 0x0001200604ff75b2 */ /* 0x0008e20008000100 */
[----:B------:R4:W1:Y:S01]  /*0e60*/  SYNCS.EXCH.64 URZ, [UR4+0x118], UR6 ;  /* 0x0001180604ff75b2 */ /* 0x0008620008000100 */
[----:B------:R4:W1:Y:S02]  /*0e70*/  SYNCS.EXCH.64 URZ, [UR4+0x128], UR6 ;  /* 0x0001280604ff75b2 */ /* 0x0008640008000100 */
[----:B----4-:R-:W-:Y:S01]  /*0e80*/  NOP ;  /* 0x0000000000007918 */ /* 0x010fe20000000000 */
.L_x_15:
[----:B---3--:R-:W3:Y:S01]  /*0e90*/  S2UR UR7, SR_CgaCtaId ;  /* 0x00000000000779c3 */ /* 0x008ee20000008800 */
[----:B------:R-:W-:Y:S01]  /*0ea0*/  VOTEU.ALL UP0, P1 ;  /* 0x0000000000ff7886 */ /* 0x000fe20000800000 */
[----:B--2---:R-:W-:Y:S01]  /*0eb0*/  UMOV UR4, 0x100 ;  /* 0x0000010000047882 */ /* 0x004fe20000000000 */
[----:B------:R-:W-:Y:S01]  /*0ec0*/  NOP ;  /* 0x0000000000007918 */ /* 0x000fe20000000000 */
[----:B-1----:R-:W-:Y:S01]  /*0ed0*/  LOP3.LUT R3, R152, 0x1f, RZ, 0xc0, !PT ;  /* 0x0000001f98037812 */ /* 0x002fe200078ec0ff */
[----:B------:R-:W-:Y:S01]  /*0ee0*/  UISETP.NE.AND UP5, UPT, UR21, URZ, UPT ;  /* 0x000000ff1500728c */ /* 0x000fe2000bfa5270 */
[----:B------:R-:W-:Y:S01]  /*0ef0*/  @!UP0 UMOV UR6, 0x400 ;  /* 0x0000040000068882 */ /* 0x000fe20000000000 */
[----:B------:R-:W-:-:S04]  /*0f00*/  @!UP0 UIADD3 UR4, UPT, UPT, -UR4, 0x100000, URZ ;  /* 0x0010000004048890 */ /* 0x000fc8000fffe1ff */
[----:B------:R-:W-:Y:S02]  /*0f10*/  @!UP0 USHF.L.U32 UR5, UR4, 0xb, URZ ;  /* 0x0000000b04058899 */ /* 0x000fe400080006ff */
[----:B------:R-:W-:Y:S02]  /*0f20*/  @!UP0 USHF.L.U32 UR4, UR4, 0x1, URZ ;  /* 0x0000000104048899 */ /* 0x000fe400080006ff */
[----:B---3--:R-:W-:Y:S01]  /*0f30*/  @!UP0 ULEA UR6, UR7, UR6, 0x18 ;  /* 0x0000000607068291 */ /* 0x008fe2000f8ec0ff */
[----:B------:R-:W1:Y:S01]  /*0f40*/  LDCU UR7, c[0x0][0x36c] ;  /* 0x00006d80ff0777ac */ /* 0x000e620008000800 */
[----:B------:R-:W-:Y:S01]  /*0f50*/  VOTEU.ALL UP0, P1 ;  /* 0x0000000000ff7886 */ /* 0x000fe20000800000 */
[----:B------:R-:W2:Y:S09]  /*0f60*/  FENCE.VIEW.ASYNC.S ;  /* 0x00000000000073c6 */ /* 0x000eb20000000000 */
[----:B--2---:R2:W3:Y:S01]  /*0f70*/  @!UP0 SYNCS.EXCH.64 URZ, [UR6+0x130], UR4 ;  /* 0x0001300406ff85b2 */ /* 0x0044e20008000100 */
[----:B-1----:R-:W-:-:S09]  /*0f80*/  UISETP.EQ.U32.AND UP6, UPT, UR7, 0x1, UPT ;  /* 0x000000010700788c */ /* 0x002fd2000bfc2070 */
[----:B--2---:R-:W-:Y:S05]  /*0f90*/  BRA.U !UP6, `(.L_x_16) ;  /* 0x000000010e087547 */ /* 0x004fea000b800000 */
[----:B---3--:R-:W-:Y:S01]  /*0fa0*/  UCGABAR_ARV ;  /* 0x00000000000079c7 */ /* 0x008fe20008000000 */
[----:B------:R-:W-:Y:S05]  /*0fb0*/  BRA `(.L_x_17) ;  /* 0x0000000000047947 */ /* 0x000fea0003800000 */
.L_x_16:
[----:B---3--:R-:W-:Y:S01]  /*0fc0*/  NOP ;  /* 0x0000000000007918 */ /* 0x008fe20000000000 */
.L_x_17:
[----:B------:R-:W1:Y:S01]  /*0fd0*/  S2UR UR64, SR_CTAID.X ;  /* 0x00000000004079c3 */ /* 0x000e620000002500 */
[----:B------:R-:W-:-:S05]  /*0fe0*/  CS2R.32 R142, SR_CgaSize ;  /* 0x00000000008e7805 */ /* 0x000fca0000008a00 */
[----:B------:R-:W-:-:S05]  /*0ff0*/  IMAD R142, R142, -0xa0, RZ ;  /* 0xffffff608e8e7824 */ /* 0x000fca00078e02ff */
[----:B------:R-:W-:-:S14]  /*1000*/  R2UR UR5, R142 ;  /* 0x000000008e0572ca */ /* 0x000fdc00000e0000 */
[----:B------:R-:W2:Y:S01]  /*1010*/  LDCU UR5, c[0x0][UR5+0x2b0] ;  /* 0x00005600050577ac */ /* 0x000ea20008000800 */
[----:B------:R-:W-:-:S05]  /*1020*/  CS2R.32 R142, SR_CgaSize ;  /* 0x00000000008e7805 */ /* 0x000fca0000008a00 */
[----:B------:R-:W-:-:S05]  /*1030*/  IMAD R142, R142, -0xa0, RZ ;  /* 0xffffff608e8e7824 */ /* 0x000fca00078e02ff */
[----:B------:R-:W-:-:S14]  /*1040*/  R2UR UR4, R142 ;  /* 0x000000008e0472ca */ /* 0x000fdc00000e0000 */
[----:B------:R-:W3:Y:S01]  /*1050*/  LDCU UR4, c[0x0][UR4+0x2b4] ;  /* 0x00005680040477ac */ /* 0x000ee20008000800 */
[----:B------:R-:W4:Y:S01]  /*1060*/  S2UR UR20, SR_CTAID.Y ;  /* 0x00000000001479c3 */ /* 0x000f220000002600 */
[----:B------:R-:W-:-:S05]  /*1070*/  CS2R.32 R142, SR_CgaSize ;  /* 0x00000000008e7805 */ /* 0x000fca0000008a00 */
[----:B------:R-:W-:-:S05]  /*1080*/  IMAD R142, R142, -0xa0, RZ ;  /* 0xffffff608e8e7824 */ /* 0x000fca00078e02ff */
[----:B------:R-:W-:-:S14]  /*1090*/  R2UR UR7, R142 ;  /* 0x000000008e0772ca */ /* 0x000fdc00000e0000 */
[----:B------:R-:W3:Y:S01]  /*10a0*/  LDCU UR7, c[0x0][UR7+0x2a0] ;  /* 0x00005400070777ac */ /* 0x000ee20008000800 */
[----:B------:R-:W-:-:S05]  /*10b0*/  CS2R.32 R142, SR_CgaSize ;  /* 0x00000000008e7805 */ /* 0x000fca0000008a00 */
[----:B------:R-:W-:-:S05]  /*10c0*/  IMAD R142, R142, -0xa0, RZ ;  /* 0xffffff608e8e7824 */ /* 0x000fca00078e02ff */
[----:B------:R-:W-:-:S14]  /*10d0*/  R2UR UR8, R142 ;  /* 0x000000008e0872ca */ /* 0x000fdc00000e0000 */
[----:B------:R-:W3:Y:S01]  /*10e0*/  LDCU UR8, c[0x0][UR8+0x2a4] ;  /* 0x00005480080877ac */ /* 0x000ee20008000800 */
[----:B------:R-:W3:Y:S01]  /*10f0*/  S2UR UR9, SR_CgaCtaId ;  /* 0x00000000000979c3 */ /* 0x000ee20000008800 */
[----:B------:R-:W-:Y:S01]  /*1100*/  UISETP.GT.U32.AND UP0, UPT, UR26, 0xffff, UPT ;  /* 0x0000ffff1a00788c */ /* 0x000fe2000bf04070 */
[----:B------:R-:W3:Y:S01]  /*1110*/  LDCU UR22, c[0x0][0xf24] ;  /* 0x0001e480ff1677ac */ /* 0x000ee20008000800 */
[----:B------:R-:W3:Y:S01]  /*1120*/  LDCU UR45, c[0x0][0xf24] ;  /* 0x0001e480ff2d77ac */ /* 0x000ee20008000800 */
[----:B-1----:R-:W-:Y:S01]  /*1130*/  I2FP.F32.U32 R2, UR64 ;  /* 0x0000004000027c45 */ /* 0x002fe20008201000 */
[----:B------:R-:W1:Y:S04]  /*1140*/  LDCU UR27, c[0x0][0xf30] ;  /* 0x0001e600ff1b77ac */ /* 0x000e680008000800 */
[----:B--2---:R-:W-:Y:S01]  /*1150*/  FMUL R2, R2, UR5 ;  /* 0x0000000502027c20 */ /* 0x004fe20008400000 */
[----:B------:R-:W-:Y:S01]  /*1160*/  USEL UR38, UR26, 0xffff, !UP0 ;  /* 0x0000ffff1a267887 */ /* 0x000fe2000c000000 */
[----:B----4-:R-:W-:Y:S01]  /*1170*/  I2FP.F32.U32 R0, UR20 ;  /* 0x0000001400007c45 */ /* 0x010fe20008201000 */
[----:B------:R-:W-:-:S03]  /*1180*/  UMOV UR28, UR64 ;  /* 0x00000040001c7c82 */ /* 0x000fc60008000000 */
[----:B------:R-:W2:Y:S01]  /*1190*/  F2I.U32.TRUNC.NTZ R2, R2 ;  /* 0x0000000200027305 */ /* 0x000ea2000020f000 */
[----:B---3--:R-:W-:Y:S01]  /*11a0*/  FMUL R0, R0, UR4 ;  /* 0x0000000400007c20 */ /* 0x008fe20008400000 */
[----:B------:R-:W-:Y:S02]  /*11b0*/  USHF.L.U32 UR60, UR9, 0x5, URZ ;  /* 0x00000005093c7899 */ /* 0x000fe400080006ff */
[----:B------:R-:W-:-:S04]  /*11c0*/  USHF.L.U32 UR39, UR9, 0xb, URZ ;  /* 0x0000000b09277899 */ /* 0x000fc800080006ff */
[----:B------:R-:W3:Y:S01]  /*11d0*/  F2I.U32.TRUNC.NTZ R0, R0 ;  /* 0x0000000000007305 */ /* 0x000ee2000020f000 */
[----:B------:R-:W-:Y:S02]  /*11e0*/  USHF.L.U32 UR48, UR9, 0x8, URZ ;  /* 0x0000000809307899 */ /* 0x000fe400080006ff */
[----:B------:R-:W-:Y:S01]  /*11f0*/  USHF.L.U32 UR24, UR9, 0x7, URZ ;  /* 0x0000000709187899 */ /* 0x000fe200080006ff */
[----:B--2---:R-:W-:Y:S02]  /*1200*/  R2UR UR4, R2 ;  /* 0x00000000020472ca */ /* 0x004fe400000e0000 */
[----:B------:R-:W-:Y:S02]  /*1210*/  PRMT R2, RZ, 0x7610, R2 ;  /* 0x00007610ff027816 */ /* 0x000fe40000000002 */
[----:B---3--:R-:W-:Y:S02]  /*1220*/  R2UR UR6, R0 ;  /* 0x00000000000672ca */ /* 0x008fe400000e0000 */
[----:B------:R-:W-:-:S07]  /*1230*/  PRMT R0, RZ, 0x7610, R0 ;  /* 0x00007610ff007816 */ /* 0x000fce0000000000 */
[----:B------:R-:W-:-:S04]  /*1240*/  UIADD3 UR5, UPT, UPT, -UR4, URZ, URZ ;  /* 0x000000ff04057290 */ /* 0x000fc8000fffe1ff */
[----:B------:R-:W-:Y:S02]  /*1250*/  UIMAD UR5, UR7, UR5, UR64 ;  /* 0x00000005070572a4 */ /* 0x000fe4000f8e0240 */
[----:B------:R-:W-:-:S04]  /*1260*/  UIADD3 UR4, UPT, UPT, -UR6, URZ, URZ ;  /* 0x000000ff06047290 */ /* 0x000fc8000fffe1ff */
[----:B------:R-:W-:Y:S01]  /*1270*/  IMAD.U32 R142, RZ, RZ, UR5 ;  /* 0x00000005ff8e7e24 */ /* 0x000fe2000f8e00ff */
[----:B------:R-:W-:-:S06]  /*1280*/  UIMAD UR4, UR8, UR4, UR20 ;  /* 0x00000004080472a4 */ /* 0x000fcc000f8e0214 */
[----:B------:R-:W-:Y:S01]  /*1290*/  IMAD.U32 R141, RZ, RZ, UR4 ;  /* 0x00000004ff8d7e24 */ /* 0x000fe2000f8e00ff */
[----:B-1----:R-:W-:Y:S06]  /*12a0*/  BRA.U UP5, `(.L_x_18) ;  /* 0x0000000105447547 */ /* 0x002fec000b800000 */
[----:B------:R-:W-:Y:S02]  /*12b0*/  R2UR UR4, R141 ;  /* 0x000000008d0472ca */ /* 0x000fe400000e0000 */
[----:B------:R-:W-:-:S11]  /*12c0*/  R2UR UR7, R142 ;  /* 0x000000008e0772ca */ /* 0x000fd600000e0000 */
[----:B------:R-:W-:Y:S02]  /*12d0*/  UISETP.NE.AND UP0, UPT, UR4, URZ, UPT ;  /* 0x000000ff0400728c */ /* 0x000fe4000bf05270 */
[----:B------:R-:W-:Y:S02]  /*12e0*/  ULOP3.LUT UR4, UR7, 0x2, URZ, 0x3c, !UPT ;  /* 0x0000000207047892 */ /* 0x000fe4000f8e3cff */
[----:B------:R-:W-:Y:S02]  /*12f0*/  UISETP.GT.U32.AND UP2, UPT, UR7, 0x1, UP0 ;  /* 0x000000010700788c */ /* 0x000fe40008744070 */
[----:B------:R-:W-:Y:S02]  /*1300*/  UISETP.GT.U32.AND UP0, UPT, UR4, 0x1, UP0 ;  /* 0x000000010400788c */ /* 0x000fe40008704070 */
[----:B------:R-:W-:Y:S02]  /*1310*/  USEL UR5, URZ, 0x2, UP2 ;  /* 0x00000002ff057887 */ /* 0x000fe40009000000 */
[----:B------:R-:W-:-:S02]  /*1320*/  USEL UR6, URZ, 0x1, UP2 ;  /* 0x00000001ff067887 */ /* 0x000fc40009000000 */
[----:B------:R-:W-:Y:S02]  /*1330*/  USEL UR4, URZ, 0x4, UP0 ;  /* 0x00000004ff047887 */ /* 0x000fe40008000000 */
[----:B------:R-:W-:Y:S02]  /*1340*/  ULOP3.LUT UR7, UR7, 0xfffffffe, URZ, 0xc0, !UPT ;  /* 0xfffffffe07077892 */ /* 0x000fe4000f8ec0ff */
[----:B------:R-:W-:Y:S02]  /*1350*/  USEL UR8, URZ, 0x8, UP0 ;  /* 0x00000008ff087887 */ /* 0x000fe40008000000 */
[----:B------:R-:W-:-:S03]  /*1360*/  UIADD3 UR4, UPT, UPT, UR4, UR5, UR6 ;  /* 0x0000000504047290 */ /* 0x000fc6000fffe006 */
[----:B------:R-:W-:Y:S01]  /*1370*/  UMOV UR5, 0x3 ;  /* 0x0000000300057882 */ /* 0x000fe20000000000 */
[----:B------:R-:W-:Y:S02]  /*1380*/  UIADD3 UR4, UPT, UPT, UR4, UR8, URZ ;  /* 0x0000000804047290 */ /* 0x000fe4000fffe0ff */
[----:B------:R-:W-:-:S04]  /*1390*/  USHF.L.U32 UR5, UR5, UR7, URZ ;  /* 0x0000000705057299 */ /* 0x000fc800080006ff */
[----:B------:R-:W-:Y:S02]  /*13a0*/  IMAD.U32 R2, RZ, RZ, UR4 ;  /* 0x00000004ff027e24 */ /* 0x000fe4000f8e00ff */
[----:B------:R-:W-:-:S07]  /*13b0*/  IMAD.U32 R0, RZ, RZ, UR5 ;  /* 0x00000005ff007e24 */ /* 0x000fce000f8e00ff */
.L_x_18:
[----:B------:R-:W1:Y:S01]  /*13c0*/  S2UR UR44, SR_CTAID.Z ;  /* 0x00000000002c79c3 */ /* 0x000e620000002700 */
[----:B------:R-:W-:Y:S01]  /*13d0*/  UISETP.GE.AND UP0, UPT, UR22, 0x1, UPT ;  /* 0x000000011600788c */ /* 0x000fe2000bf06270 */
[----:B------:R-:W-:-:S08]  /*13e0*/  UMOV UR29, 0x5 ;  /* 0x00000005001d7882 */ /* 0x000fd00000000000 */
[----:B------:R-:W-:Y:S05]  /*13f0*/  BRA.U !UP0, `(.L_x_19) ;  /* 0x0000000108d47547 */ /* 0x000fea000b800000 */
[----:B------:R-:W2:Y:S01]  /*1400*/  LDCU.128 UR16, c[0x0][0xf10] ;  /* 0x0001e200ff1077ac */ /* 0x000ea20008000c00 */
[----:B------:R-:W3:Y:S01]  /*1410*/  LDCU UR6, c[0x0][0x370] ;  /* 0x00006e00ff0677ac */ /* 0x000ee20008000800 */
[----:B------:R-:W4:Y:S01]  /*1420*/  LDCU UR7, c[0x0][0x374] ;  /* 0x00006e80ff0777ac */ /* 0x000f220008000800 */
[----:B------:R-:W1:Y:S01]  /*1430*/  LDCU UR23, c[0x0][0xf0c] ;  /* 0x0001e180ff1777ac */ /* 0x000e620008000800 */
[----:B------:R-:W1:Y:S01]  /*1440*/  LDCU UR25, c[0x0][0xf20] ;  /* 0x0001e400ff1977ac */ /* 0x000e620008000800 */
[----:B------:R-:W1:Y:S01]  /*1450*/  LDCU.64 UR8, c[0x0][0xf28] ;  /* 0x0001e500ff0877ac */ /* 0x000e620008000a00 */
[----:B--2---:R-:W-:Y:S02]  /*1460*/  UISETP.NE.AND UP3, UPT, UR18, 0x1, UPT ;  /* 0x000000011200788c */ /* 0x004fe4000bf65270 */
[----:B----4-:R-:W-:Y:S02]  /*1470*/  UIMAD.WIDE.U32 UR10, UR7, UR19, URZ ;  /* 0x00000013070a72a5 */ /* 0x010fe4000f8e00ff */
[----:B---3--:R-:W-:-:S02]  /*1480*/  UIMAD.WIDE.U32 UR12, UR6, UR16, URZ ;  /* 0x00000010060c72a5 */ /* 0x008fc4000f8e00ff */
[----:B-1----:R-:W-:Y:S02]  /*1490*/  UISETP.NE.AND UP0, UPT, UR23, 0x1, UPT ;  /* 0x000000011700788c */ /* 0x002fe4000bf05270 */
[----:B------:R-:W-:Y:S01]  /*14a0*/  UIMAD.WIDE.U32 UR4, UR28, UR16, URZ ;  /* 0x000000101c0472a5 */ /* 0x000fe2000f8e00ff */
[----:B------:R-:W-:Y:S02]  /*14b0*/  UMOV UR10, UR11 ;  /* 0x0000000b000a7c82 */ /* 0x000fe40008000000 */
[----:B------:R-:W-:Y:S01]  /*14c0*/  UMOV UR12, UR13 ;  /* 0x0000000d000c7c82 */ /* 0x000fe20008000000 */
[----:B------:R-:W-:Y:S02]  /*14d0*/  @UP3 USHF.R.U32.HI UR7, URZ, UR25, UR10 ;  /* 0x00000019ff073299 */ /* 0x000fe4000801160a */
[----:B------:R-:W-:Y:S01]  /*14e0*/  UISETP.NE.AND UP2, UPT, UR22, 0x1, UPT ;  /* 0x000000011600788c */ /* 0x000fe2000bf45270 */
[----:B------:R-:W-:Y:S02]  /*14f0*/  UMOV UR4, UR5 ;  /* 0x0000000500047c82 */ /* 0x000fe40008000000 */
[----:B------:R-:W-:-:S02]  /*1500*/  @UP0 USHF.R.U32.HI UR6, URZ, UR17, UR12 ;  /* 0x00000011ff060299 */ /* 0x000fc4000801160c */
[----:B------:R-:W-:Y:S02]  /*1510*/  USHF.R.U32.HI UR4, URZ, UR17, UR4 ;  /* 0x00000011ff047299 */ /* 0x000fe40008011604 */
[----:B------:R-:W-:Y:S02]  /*1520*/  UIMAD.WIDE.U32 UR12, UR20, UR19, URZ ;  /* 0x00000013140c72a5 */ /* 0x000fe4000f8e00ff */
[----:B------:R-:W-:Y:S02]  /*1530*/  UIMAD.WIDE.U32 UR10, UR7, UR8, URZ ;  /* 0x00000008070a72a5 */ /* 0x000fe4000f8e00ff */
[----:B------:R-:W-:Y:S02]  /*1540*/  UIMAD.WIDE.U32 UR14, UR6, UR8, URZ ;  /* 0x00000008060e72a5 */ /* 0x000fe4000f8e00ff */
[----:B------:R-:W-:-:S03]  /*1550*/  USEL UR5, UR28, UR4, !UP0 ;  /* 0x000000041c057287 */ /* 0x000fc6000c000000 */
[----:B------:R-:W-:Y:S01]  /*1560*/  UMOV UR4, UR13 ;  /* 0x0000000d00047c82 */ /* 0x000fe20008000000 */
[----:B------:R-:W-:Y:S01]  /*1570*/  UMOV UR10, UR11 ;  /* 0x0000000b000a7c82 */ /* 0x000fe20008000000 */
[----:B------:R-:W-:Y:S02]  /*1580*/  USHF.R.U32.HI UR4, URZ, UR25, UR4 ;  /* 0x00000019ff047299 */ /* 0x000fe40008011604 */
[----:B------:R-:W-:Y:S01]  /*1590*/  @UP2 USHF.R.U32.HI UR7, URZ, UR9, UR10 ;  /* 0x00000009ff072299 */ /* 0x000fe2000801160a */
[----:B------:R-:W-:Y:S01]  /*15a0*/  UMOV UR14, UR15 ;  /* 0x0000000f000e7c82 */ /* 0x000fe20008000000 */
[----:B------:R-:W-:Y:S02]  /*15b0*/  USEL UR4, UR20, UR4, !UP3 ;  /* 0x0000000414047287 */ /* 0x000fe4000d800000 */
[----:B------:R-:W-:Y:S02]  /*15c0*/  @UP2 USHF.R.U32.HI UR6, URZ, UR9, UR14 ;  /* 0x00000009ff062299 */ /* 0x000fe4000801160e */
[----:B------:R-:W-:-:S02]  /*15d0*/  UIMAD UR7, UR7, UR22, URZ ;  /* 0x00000016070772a4 */ /* 0x000fc4000f8e02ff */
[----:B------:R-:W-:Y:S02]  /*15e0*/  UIMAD UR12, UR6, UR22, URZ ;  /* 0x00000016060c72a4 */ /* 0x000fe4000f8e02ff */
[----:B------:R-:W-:Y:S02]  /*15f0*/  UISETP.GE.AND UP0, UPT, UR4, UR7, UPT ;  /* 0x000000070400728c */ /* 0x000fe4000bf06270 */
[----:B------:R-:W-:Y:S02]  /*1600*/  UIMAD.WIDE.U32 UR10, UR4, UR8, URZ ;  /* 0x00000008040a72a5 */ /* 0x000fe4000f8e00ff */
[----:B------:R-:W-:Y:S02]  /*1610*/  UISETP.GE.OR UP0, UPT, UR5, UR12, UP0 ;  /* 0x0000000c0500728c */ /* 0x000fe40008706670 */
[----:B------:R-:W-:Y:S02]  /*1620*/  UIMAD.WIDE.U32 UR12, UR5, UR8, URZ ;  /* 0x00000008050c72a5 */ /* 0x000fe4000f8e00ff */
[----:B------:R-:W-:Y:S01]  /*1630*/  UIADD3 UR10, UPT, UPT, -UR4, URZ, URZ ;  /* 0x000000ff040a7290 */ /* 0x000fe2000fffe1ff */
[----:B------:R-:W-:Y:S01]  /*1640*/  UMOV UR8, UR11 ;  /* 0x0000000b00087c82 */ /* 0x000fe20008000000 */
[----:B------:R-:W-:-:S02]  /*1650*/  UIADD3 UR11, UPT, UPT, -UR5, URZ, URZ ;  /* 0x000000ff050b7290 */ /* 0x000fc4000fffe1ff */
[----:B------:R-:W-:-:S03]  /*1660*/  USHF.R.U32.HI UR8, URZ, UR9, UR8 ;  /* 0x00000009ff087299 */ /* 0x000fc60008011608 */
[----:B------:R-:W-:Y:S01]  /*1670*/  @!UP0 UMOV UR7, UR13 ;  /* 0x0000000d00078c82 */ /* 0x000fe20008000000 */
[----:B------:R-:W-:Y:S02]  /*1680*/  UIMAD UR20, UR18, UR10, UR20 ;  /* 0x0000000a121472a4 */ /* 0x000fe4000f8e0214 */
[----:B------:R-:W-:Y:S02]  /*1690*/  USEL UR8, UR4, UR8, !UP2 ;  /* 0x0000000804087287 */ /* 0x000fe4000d000000 */
[----:B------:R-:W-:Y:S02]  /*16a0*/  @!UP0 USHF.R.U32.HI UR7, URZ, UR9, UR7 ;  /* 0x00000009ff078299 */ /* 0x000fe40008011607 */
[----:B------:R-:W-:Y:S02]  /*16b0*/  UIADD3 UR9, UPT, UPT, -UR8, URZ, URZ ;  /* 0x000000ff08097290 */ /* 0x000fe4000fffe1ff */
[----:B------:R-:W-:Y:S02]  /*16c0*/  @!UP0 USEL UR7, UR5, UR7, !UP2 ;  /* 0x0000000705078287 */ /* 0x000fe4000d000000 */
[----:B------:R-:W-:-:S02]  /*16d0*/  UIMAD UR9, UR22, UR9, UR4 ;  /* 0x00000009160972a4 */ /* 0x000fc4000f8e0204 */
[----:B------:R-:W-:Y:S02]  /*16e0*/  @!UP0 UIADD3 UR8, UPT, UPT, UR8, -UR7, URZ ;  /* 0x8000000708088290 */ /* 0x000fe4000fffe0ff */
[----:B------:R-:W-:Y:S02]  /*16f0*/  @!UP0 UIMAD UR6, UR9, UR6, UR7 ;  /* 0x00000006090682a4 */ /* 0x000fe4000f8e0207 */
[----:B------:R-:W-:Y:S02]  /*1700*/  @!UP0 UIMAD UR4, UR8, UR22, UR5 ;  /* 0x00000016080482a4 */ /* 0x000fe4000f8e0205 */
[----:B------:R-:W-:Y:S02]  /*1710*/  UIMAD UR28, UR23, UR11, UR28 ;  /* 0x0000000b171c72a4 */ /* 0x000fe4000f8e021c */
[----:B------:R-:W-:Y:S01]  /*1720*/  UIMAD UR20, UR4, UR18, UR20 ;  /* 0x00000012041472a4 */ /* 0x000fe2000f8e0214 */
[----:B------:R-:W-:Y:S02]  /*1730*/  @!UP0 UMOV UR5, UR6 ;  /* 0x0000000600058c82 */ /* 0x000fe40008000000 */
[----:B------:R-:W-:-:S12]  /*1740*/  UIMAD UR28, UR5, UR23, UR28 ;  /* 0x00000017051c72a4 */ /* 0x000fd8000f8e021c */
.L_x_19:
[----:B------:R-:W-:Y:S02]  /*1750*/  UISETP.NE.AND UP2, UPT, UR27, 0x1, UPT ;  /* 0x000000011b00788c */ /* 0x000fe4000bf45270 */
[----:B------:R-:W-:Y:S02]  /*1760*/  USHF.L.U32 UR4, UR64, 0x7, URZ ;  /* 0x0000000740047899 */ /* 0x000fe400080006ff */
[----:B------:R-:W-:Y:S02]  /*1770*/  ULOP3.LUT UR38, UR38, 0xffff, URZ, 0xc0, !UPT ;  /* 0x0000ffff26267892 */ /* 0x000fe4000f8ec0ff */
[----:B------:R-:W-:Y:S02]  /*1780*/  UISETP.NE.AND UP0, UPT, UR21, 0x2, UPT ;  /* 0x000000021500788c */ /* 0x000fe4000bf05270 */
[----:B------:R-:W-:Y:S02]  /*1790*/  ULOP3.LUT UR60, UR60, 0x40, URZ, 0xc0, !UPT ;  /* 0x000000403c3c7892 */ /* 0x000fe4000f8ec0ff */
[----:B------:R-:W-:-:S02]  /*17a0*/  ULOP3.LUT UR39, UR39, 0x1000, URZ, 0xc0, !UPT ;  /* 0x0000100027277892 */ /* 0x000fc4000f8ec0ff */
[----:B------:R-:W-:Y:S02]  /*17b0*/  ULOP3.LUT UR48, UR48, 0x300, URZ, 0xc0, !UPT ;  /* 0x0000030030307892 */ /* 0x000fe4000f8ec0ff */
[----:B------:R-:W-:Y:S02]  /*17c0*/  ULOP3.LUT UR18, UR24, 0x80, URZ, 0xc0, !UPT ;  /* 0x0000008018127892 */ /* 0x000fe4000f8ec0ff */
[----:B------:R-:W-:Y:S02]  /*17d0*/  ULOP3.LUT UR62, UR4, 0x80, URZ, 0xc0, !UPT ;  /* 0x00000080043e7892 */ /* 0x000fe4000f8ec0ff */
[----:B------:R-:W-:Y:S01]  /*17e0*/  USHF.L.U32 UR38, UR29, UR38, URZ ;  /* 0x000000261d267299 */ /* 0x000fe200080006ff */
[----:B------:R-:W-:Y:S11]  /*17f0*/  BRA.U UP2, `(.L_x_20) ;  /* 0x0000000102407547 */ /* 0x000ff6000b800000 */
[----:B------:R-:W2:Y:S01]  /*1800*/  LDCU.128 UR8, c[0x0][0xf10] ;  /* 0x0001e200ff0877ac */ /* 0x000ea20008000c00 */
[----:B------:R-:W3:Y:S01]  /*1810*/  LDCU UR12, c[0x0][0xf0c] ;  /* 0x0001e180ff0c77ac */ /* 0x000ee20008000800 */
[----:B------:R-:W4:Y:S01]  /*1820*/  LDCU UR13, c[0x0][0xf20] ;  /* 0x0001e400ff0d77ac */ /* 0x000f220008000800 */
[----:B--2---:R-:W-:Y:S02]  /*1830*/  UIMAD.WIDE.U32 UR4, UR28, UR8, URZ ;  /* 0x000000081c0472a5 */ /* 0x004fe4000f8e00ff */
[----:B------:R-:W-:Y:S02]  /*1840*/  UIMAD.WIDE.U32 UR6, UR20, UR11, URZ ;  /* 0x0000000b140672a5 */ /* 0x000fe4000f8e00ff */
[----:B---3--:R-:W-:Y:S02]  /*1850*/  UISETP.NE.AND UP2, UPT, UR12, 0x1, UPT ;  /* 0x000000010c00788c */ /* 0x008fe4000bf45270 */
[----:B------:R-:W-:-:S03]  /*1860*/  USHF.R.U32.HI UR5, URZ, UR9, UR5 ;  /* 0x00000009ff057299 */ /* 0x000fc60008011605 */
[----:B------:R-:W-:Y:S01]  /*1870*/  UMOV UR4, UR7 ;  /* 0x0000000700047c82 */ /* 0x000fe20008000000 */
[----:B------:R-:W-:Y:S02]  /*1880*/  USEL UR5, UR28, UR5, !UP2 ;  /* 0x000000051c057287 */ /* 0x000fe4000d000000 */
[----:B------:R-:W-:Y:S02]  /*1890*/  UISETP.NE.AND UP2, UPT, UR10, 0x1, UPT ;  /* 0x000000010a00788c */ /* 0x000fe4000bf45270 */
[----:B----4-:R-:W-:-:S04]  /*18a0*/  USHF.R.U32.HI UR4, URZ, UR13, UR4 ;  /* 0x0000000dff047299 */ /* 0x010fc80008011604 */
[----:B------:R-:W-:-:S04]  /*18b0*/  USEL UR4, UR20, UR4, !UP2 ;  /* 0x0000000414047287 */ /* 0x000fc8000d000000 */
[----:B------:R-:W-:Y:S02]  /*18c0*/  UIADD3 UR6, UPT, UPT, UR5, -UR4, URZ ;  /* 0x8000000405067290 */ /* 0x000fe4000fffe0ff */
[----:B------:R-:W-:Y:S02]  /*18d0*/  UIADD3 UR4, UPT, UPT, -UR5, UR4, URZ ;  /* 0x0000000405047290 */ /* 0x000fe4000fffe1ff */
[----:B------:R-:W-:Y:S02]  /*18e0*/  UIMAD UR20, UR6, UR10, UR20 ;  /* 0x0000000a061472a4 */ /* 0x000fe4000f8e0214 */
[----:B------:R-:W-:-:S12]  /*18f0*/  UIMAD UR28, UR4, UR12, UR28 ;  /* 0x0000000c041c72a4 */ /* 0x000fd8000f8e021c */
.L_x_20:
[----:B------:R-:W-:Y:S05]  /*1900*/  BRA.U !UP6, `(.L_x_21) ;  /* 0x000000010e0c7547 */ /* 0x000fea000b800000 */
[----:B------:R-:W-:Y:S01]  /*1910*/  UCGABAR_WAIT ;  /* 0x0000000000007dc7 */ /* 0x000fe20008000000 */
[----:B------:R-:W-:Y:S01]  /*1920*/  CCTL.IVALL ;  /* 0x00000000ff00798f */ /* 0x000fe20002000000 */
[----:B------:R-:W-:Y:S05]  /*1930*/  BRA `(.L_x_22) ;  /* 0x0000000000047947 */ /* 0x000fea0003800000 */
.L_x_21:
[----:B------:R-:W-:Y:S06]  /*1940*/  BAR.SYNC.DEFER_BLOCKING 0x0 ;  /* 0x0000000000007b1d */ /* 0x000fec0000010000 */
.L_x_22:
[----:B------:R-:W-:Y:S05]  /*1950*/  BRA.U UP0, `(.L_x_23) ;  /* 0x00000019004c7547 */ /* 0x000fea000b800000 */
[----:B------:R-:W2:Y:S01]  /*1960*/  LDCU UR6, c[0x0][0x38c] ;  /* 0x00007180ff0677ac */ /* 0x000ea20008000800 */
[----:B------:R-:W3:Y:S01]  /*1970*/  S2UR UR8, SR_CgaCtaId ;  /* 0x00000000000879c3 */ /* 0x000ee20000008800 */
[----:B------:R-:W-:Y:S01]  /*1980*/  PLOP3.LUT P2, PT, PT, PT, UP4, 0x80, 0x8 ;  /* 0x000000000008781c */ /* 0x000fe20003f4f048 */
[----:B------:R-:W-:Y:S01]  /*1990*/  IMAD.MOV.U32 R12, RZ, RZ, 0x1 ;  /* 0x00000001ff0c7424 */ /* 0x000fe200078e00ff */
[----:B------:R-:W-:Y:S01]  /*19a0*/  UMOV UR7, 0x400 ;  /* 0x0000040000077882 */ /* 0x000fe20000000000 */
[----:B------:R-:W-:Y:S01]  /*19b0*/  UISETP.NE.AND UP1, UPT, UR21, URZ, UPT ;  /* 0x000000ff1500728c */ /* 0x000fe2000bf25270 */
[----:B------:R-:W-:Y:S02]  /*19c0*/  ISETP.NE.AND P3, PT, R3, RZ, P4 ;  /* 0x000000ff0300720c */ /* 0x000fe40002765270 */
[----:B------:R-:W-:Y:S02]  /*19d0*/  CS2R R10, SRZ ;  /* 0x00000000000a7805 */ /* 0x000fe4000001ff00 */
[----:B------:R-:W-:Y:S01]  /*19e0*/  PLOP3.LUT P2, PT, P2, PT, PT, 0x8, 0x80 ;  /* 0x000000000080781c */ /* 0x000fe2000174e170 */
[----:B------:R-:W-:Y:S01]  /*19f0*/  IMAD.MOV.U32 R9, RZ, RZ, RZ ;  /* 0x000000ffff097224 */ /* 0x000fe200078e00ff */
[----:B------:R-:W4:Y:S01]  /*1a00*/  LDCU UR55, c[0x0][0x370] ;  /* 0x00006e00ff3777ac */ /* 0x000f220008000800 */
[----:B------:R-:W-:Y:S01]  /*1a10*/  IMAD.MOV.U32 R8, RZ, RZ, 0x1 ;  /* 0x00000001ff087424 */ /* 0x000fe200078e00ff */
[----:B------:R-:W1:Y:S01]  /*1a20*/  LDCU.64 UR30, c[0x0][0x348] ;  /* 0x00006900ff1e77ac */ /* 0x000e620008000a00 */
[----:B--2---:R-:W-:-:S02]  /*1a30*/  UIADD3 UR5, UPT, UPT, UR6, 0x7f, URZ ;  /* 0x0000007f06057890 */ /* 0x004fc4000fffe0ff */
[----:B------:R-:W-:Y:S02]  /*1a40*/  USHF.R.U32.HI UR61, URZ, 0x9, UR48 ;  /* 0x00000009ff3d7899 */ /* 0x000fe40008011630 */
[----:B------:R-:W-:Y:S02]  /*1a50*/  USHF.R.S32.HI UR4, URZ, 0x1f, UR5 ;  /* 0x0000001fff047899 */ /* 0x000fe40008011405 */
[----:B------:R-:W-:Y:S02]  /*1a60*/  UIADD3 UR60, UPT, UPT, UR62, UR60, URZ ;  /* 0x0000003c3e3c7290 */ /* 0x000fe4000fffe0ff */
[----:B------:R-:W-:Y:S02]  /*1a70*/  ULEA.HI UR4, UR4, UR5, URZ, 0x7 ;  /* 0x0000000504047291 */ /* 0x000fe4000f8f38ff */
[----:B---3--:R-:W-:Y:S02]  /*1a80*/  ULEA UR7, UR8, UR7, 0x18 ;  /* 0x0000000708077291 */ /* 0x008fe4000f8ec0ff */
[----:B------:R-:W-:-:S02]  /*1a90*/  USHF.R.S32.HI UR57, URZ, 0x7, UR4 ;  /* 0x00000007ff397899 */ /* 0x000fc40008011404 */
[----:B------:R-:W-:Y:S02]  /*1aa0*/  UIADD3 UR4, UPT, UPT, UR6, -0x1, URZ ;  /* 0xffffffff06047890 */ /* 0x000fe4000fffe0ff */
[----:B------:R-:W-:Y:S02]  /*1ab0*/  UISETP.LT.U32.AND UP0, UPT, UR57, 0x9, UPT ;  /* 0x000000093900788c */ /* 0x000fe4000bf01070 */
[----:B------:R-:W-:Y:S02]  /*1ac0*/  UISETP.GE.U32.AND UP2, UPT, UR4, -0xff, UPT ;  /* 0xffffff010400788c */ /* 0x000fe4000bf46070 */
[----:B------:R-:W-:Y:S02]  /*1ad0*/  USEL UR56, UR57, 0x9, UP0 ;  /* 0x0000000939387887 */ /* 0x000fe40008000000 */
[----:B------:R-:W-:Y:S02]  /*1ae0*/  UIADD3 UR63, UPT, UPT, UR6, 0xfe, URZ ;  /* 0x000000fe063f7890 */ /* 0x000fe4000fffe0ff */
[----:B------:R-:W-:Y:S01]  /*1af0*/  UIADD3 UR4, UPT, UPT, UR56, -0x1, URZ ;  /* 0xffffffff38047890 */ /* 0x000fe2000fffe0ff */
[----:B------:R-:W2:Y:S04]  /*1b00*/  LDCU UR54, c[0x0][0x374] ;  /* 0x00006e80ff3677ac */ /* 0x000ea80008000800 */
[----:B------:R-:W-:-:S02]  /*1b10*/  @UP2 UIADD3 UR4, UPT, UPT, UR56, URZ, URZ ;  /* 0x000000ff38042290 */ /* 0x000fc4000fffe0ff */
[----:B------:R-:W-:Y:S02]  /*1b20*/  USEL UR37, UR52, 0x2, UP1 ;  /* 0x0000000234257887 */ /* 0x000fe40008800000 */
[----:B------:R-:W-:Y:S02]  /*1b30*/  UIADD3 UR50, UPT, UPT, UR7, 0x35a00, UR48 ;  /* 0x00035a0007327890 */ /* 0x000fe4000fffe030 */
[----:B------:R-:W-:Y:S02]  /*1b40*/  UIADD3 UR59, UPT, UPT, UR57, -UR56, URZ ;  /* 0x80000038393b7290 */ /* 0x000fe4000fffe0ff */
[----:B------:R-:W-:Y:S02]  /*1b50*/  UIADD3 UR49, UPT, UPT, UR4, 0x1, URZ ;  /* 0x0000000104317890 */ /* 0x000fe4000fffe0ff */
[----:B------:R-:W-:Y:S01]  /*1b60*/  UIADD3 UR58, UPT, UPT, -UR4, URZ, URZ ;  /* 0x000000ff043a7290 */ /* 0x000fe2000fffe1ff */
[----:B-1--4-:R-:W-:-:S11]  /*1b70*/  UMOV UR14, URZ ;  /* 0x000000ff000e7c82 */ /* 0x012fd60008000000 */
.L_x_47:
[----:B-1----:R-:W1:Y:S02]  /*1b80*/  S2UR UR4, SR_CgaCtaId ;  /* 0x00000000000479c3 */ /* 0x002e640000008800 */
[----:B-1----:R-:W-:-:S09]  /*1b90*/  UISETP.NE.AND UP0, UPT, UR4, URZ, UPT ;  /* 0x000000ff0400728c */ /* 0x002fd2000bf05270 */
[----:B---3--:R-:W-:Y:S05]  /*1ba0*/  BRA.U UP0, `(.L_x_24) ;  /* 0x0000000100287547 */ /* 0x008fea000b800000 */
[----:B------:R-:W-:Y:S02]  /*1bb0*/  LEA R0, R9, UR7, 0x3 ;  /* 0x0000000709007c11 */ /* 0x000fe4000f8e18ff */
[----:B------:R-:W-:-:S04]  /*1bc0*/  SHF.L.U32 R3, R8, 0x1f, RZ ;  /* 0x0000001f08037819 */ /* 0x000fc800000006ff */
[----:B------:R-:W1:Y:S02]  /*1bd0*/  SYNCS.PHASECHK.TRANS64.TRYWAIT P0, [R0+URZ+0x120], R3 ;  /* 0x00012003000075a7 */ /* 0x000e6400080011ff */
[----:B-1----:R-:W-:Y:S05]  /*1be0*/  @!P0 BRA `(.L_x_25) ;  /* 0x000000a800b88947 */ /* 0x002fea0003800000 */
.L_x_157:
[----:B------:R3:W-:Y:S01]  /*1bf0*/  SYNCS.ARRIVE.TRANS64.A1T0 RZ, [R0+URZ+0x110], RZ ;  /* 0x000110ff00ff79a7 */ /* 0x0007e200081000ff */
[----:B------:R-:W-:-:S05]  /*1c00*/  VIADD R9, R9, 0x1 ;  /* 0x0000000109097836 */ /* 0x000fca0000000000 */
[----:B------:R-:W-:-:S04]  /*1c10*/  ISETP.NE.AND P0, PT, R9, 0x2, PT ;  /* 0x000000020900780c */ /* 0x000fc80003f05270 */
[----:B-1----:R-:W-:Y:S02]  /*1c20*/  SEL R3, RZ, 0x1, P0 ;  /* 0x00000001ff037807 */ /* 0x002fe40000000000 */
[----:B------:R-:W-:Y:S02]  /*1c30*/  SEL R9, R9, RZ, P0 ;  /* 0x000000ff09097207 */ /* 0x000fe40000000000 */
[----:B------:R-:W-:Y:S02]  /*1c40*/  LOP3.LUT R8, R8, R3, RZ, 0x3c, !PT ;  /* 0x0000000308087212 */ /* 0x000fe400078e3cff */
.L_x_24:
[----:B------:R-:W-:Y:S01]  /*1c50*/  ULEA UR4, UR14, UR7, 0x3 ;  /* 0x000000070e047291 */ /* 0x000fe2000f8e18ff */
[----:B---3--:R-:W-:Y:S01]  /*1c60*/  SHF.L.U32 R0, R12, 0x1f, RZ ;  /* 0x0000001f0c007819 */ /* 0x008fe200000006ff */
[----:B------:R-:W-:Y:S02]  /*1c70*/  UISETP.GE.U32.AND UP0, UPT, UR63, 0xff, UPT ;  /* 0x000000ff3f00788c */ /* 0x000fe4000bf06070 */
[----:B------:R-:W-:Y:S02]  /*1c80*/  ULEA UR35, UR20, UR60, 0x8 ;  /* 0x0000003c14237291 */ /* 0x000fe4000f8e40ff */
[----:B------:R-:W-:Y:S01]  /*1c90*/  ULEA UR19, UR20, UR61, 0x1 ;  /* 0x0000003d14137291 */ /* 0x000fe2000f8e08ff */
[----:B------:R-:W-:Y:S02]  /*1ca0*/  UMOV UR12, URZ ;  /* 0x000000ff000c7c82 */ /* 0x000fe40008000000 */
[----:B------:R1:W3:Y:S01]  /*1cb0*/  SYNCS.PHASECHK.TRANS64.TRYWAIT P1, [UR4+0x48], R0 ;  /* 0x00004800ff0075a7 */ /* 0x0002e20008021104 */
[----:B------:R-:W-:-:S04]  /*1cc0*/  ULEA.HI UR4, UR28, UR28, URZ, 0x1 ;  /* 0x0000001c1c047291 */ /* 0x000fc8000f8f08ff */
[----:B------:R-:W-:Y:S02]  /*1cd0*/  USHF.L.U32 UR43, UR4, 0x7, URZ ;  /* 0x00000007042b7899 */ /* 0x000fe400080006ff */
[----:B------:R-:W-:Y:S02]  /*1ce0*/  ULOP3.LUT UR27, UR4, 0xfffffffe, URZ, 0xc0, !UPT ;  /* 0xfffffffe041b7892 */ /* 0x000fe4000f8ec0ff */
[----:B------:R-:W-:Y:S02]  /*1cf0*/  ULOP3.LUT UR43, UR62, 0xffffff00, UR43, 0xf8, !UPT ;  /* 0xffffff003e2b7892 */ /* 0x000fe4000f8ef82b */
[----:B------:R-:W-:Y:S01]  /*1d00*/  ULOP3.LUT UR27, UR27, 0x1, UR64, 0xf8, !UPT ;  /* 0x000000011b1b7892 */ /* 0x000fe2000f8ef840 */
[----:B------:R-:W-:Y:S11]  /*1d10*/  BRA.U !UP0, `(.L_x_26) ;  /* 0x0000000508247547 */ /* 0x000ff6000b800000 */
[----:B------:R-:W-:Y:S01]  /*1d20*/  UMOV UR15, UR58 ;  /* 0x0000003a000f7c82 */ /* 0x000fe20008000000 */
[----:B------:R-:W-:Y:S01]  /*1d30*/  UMOV UR4, UR14 ;  /* 0x0000000e00047c82 */ /* 0x000fe20008000000 */
[----:B------:R-:W-:Y:S01]  /*1d40*/  UMOV UR28, 0xffffffff ;  /* 0xffffffff001c7882 */ /* 0x000fe20000000000 */
[----:B------:R-:W-:-:S05]  /*1d50*/  UMOV UR42, URZ ;  /* 0x000000ff002a7c82 */ /* 0x000fca0008000000 */
.L_x_34:
[----:B------:R-:W-:Y:S01]  /*1d60*/  ULEA UR5, UR4, UR7, 0x3 ;  /* 0x0000000704057291 */ /* 0x000fe2000f8e18ff */
[----:B---3--:R-:W-:Y:S01]  /*1d70*/  @P4 MOV R2, 0x8c00 ;  /* 0x00008c0000024802 */ /* 0x008fe20000000f00 */
[----:B--23--:R-:W-:Y:S10]  /*1d80*/  @P1 BRA `(.L_x_27) ;  /* 0x00000000000c1947 */ /* 0x00cff40003800000 */
[----:B------:R-:W-:-:S04]  /*1d90*/  SHF.L.U32 R3, R12, 0x1f, RZ ;  /* 0x0000001f0c037819 */ /* 0x000fc800000006ff */
[----:B------:R-:W3:Y:S02]  /*1da0*/  SYNCS.PHASECHK.TRANS64.TRYWAIT P0, [UR5+0x48], R3 ;  /* 0x00004803ff0075a7 */ /* 0x000ee40008001105 */
[----:B---3--:R-:W-:Y:S05]  /*1db0*/  @!P0 BRA `(.L_x_28) ;  /* 0x000000a800588947 */ /* 0x008fea0003800000 */
.L_x_27:
[----:B------:R3:W-:Y:S01]  /*1dc0*/  @P4 SYNCS.ARRIVE.TRANS64 RZ, [UR5], R2 ;  /* 0x00000002ffff49a7 */ /* 0x0007e20008000005 */
[----:B------:R-:W-:Y:S02]  /*1dd0*/  ULOP3.LUT UR6, UR37, 0x2, URZ, 0xfc, !UPT ;  /* 0x0000000225067892 */ /* 0x000fe4000f8efcff */
[----:B------:R-:W-:Y:S02]  /*1de0*/  UIADD3 UR15, UPT, UPT, UR15, 0x1, URZ ;  /* 0x000000010f0f7890 */ /* 0x000fe4000fffe0ff */
[----:B------:R-:W-:Y:S02]  /*1df0*/  UISETP.NE.AND UP0, UPT, UR6, 0x2, UPT ;  /* 0x000000020600788c */ /* 0x000fe4000bf05270 */
[----:B------:R-:W-:Y:S02]  /*1e00*/  UIADD3 UR28, UPT, UPT, UR28, 0x1, URZ ;  /* 0x000000011c1c7890 */ /* 0x000fe4000fffe0ff */
[----:B------:R-:W-:-:S05]  /*1e10*/  UISETP.NE.AND UP4, UPT, UR15, 0x1, UPT ;  /* 0x000000010f00788c */ /* 0x000fca000bf85270 */
[----:B------:R-:W-:Y:S05]  /*1e20*/  BRA.U UP0, `(.L_x_29) ;  /* 0x0000000100047547 */ /* 0x000fea000b800000 */
[----:B--2---:R-:W-:Y:S05]  /*1e30*/  BPT.TRAP 0x1 ;  /* 0x000000040000795c */ /* 0x004fea0000300000 */
.L_x_29:
[----:B------:R-:W-:Y:S04]  /*1e40*/  BSSY.RECONVERGENT B0, `(.L_x_30) ;  /* 0x0000003000007945 */ /* 0x000fe80003800200 */
[----:B------:R-:W-:Y:S05]  /*1e50*/  @!P3 BRA `(.L_x_31) ;  /* 0x000000000004b947 */ /* 0x000fea0003800000 */
[----:B--2---:R-:W-:Y:S05]  /*1e60*/  BPT.TRAP 0x1 ;  /* 0x000000040000795c */ /* 0x004fea0000300000 */
.L_x_31:
[----:B--2---:R-:W-:Y:S05]  /*1e70*/  BSYNC.RECONVERGENT B0 ;  /* 0x0000000000007941 */ /* 0x004fea0003800200 */
.L_x_30:
[----:B------:R-:W-:Y:S01]  /*1e80*/  UIADD3 UR6, UPT, UPT, UR4, 0x1, URZ ;  /* 0x0000000104067890 */ /* 0x000fe2000fffe0ff */
[----:B------:R-:W-:Y:S01]  /*1e90*/  BSSY.RECONVERGENT B0, `(.L_x_32) ;  /* 0x000002d000007945 */ /* 0x000fe20003800200 */
[----:B------:R-:W-:Y:S02]  /*1ea0*/  ELECT P0, URZ, PT ;  /* 0x0000000000ff782f */ /* 0x000fe40003800000 */
[----:B------:R-:W-:-:S04]  /*1eb0*/  UISETP.NE.AND UP0, UPT, UR6, 0x9, UPT ;  /* 0x000000090600788c */ /* 0x000fc8000bf05270 */
[----:B------:R-:W-:Y:S02]  /*1ec0*/  USEL UR8, URZ, 0x1, UP0 ;  /* 0x00000001ff087887 */ /* 0x000fe40008000000 */
[----:B------:R-:W-:-:S04]  /*1ed0*/  USEL UR14, UR6, URZ, UP0 ;  /* 0x000000ff060e7287 */ /* 0x000fc80008000000 */
[----:B------:R-:W-:Y:S01]  /*1ee0*/  ULEA UR6, UR14, UR7, 0x3 ;  /* 0x000000070e067291 */ /* 0x000fe2000f8e18ff */
[----:B------:R-:W-:-:S04]  /*1ef0*/  LOP3.LUT R12, R12, UR8, RZ, 0x3c, !PT ;  /* 0x000000080c0c7c12 */ /* 0x000fc8000f8e3cff */
[----:B-1----:R-:W-:-:S04]  /*1f00*/  SHF.L.U32 R0, R12, 0x1f, RZ ;  /* 0x0000001f0c007819 */ /* 0x002fc800000006ff */
[----:B------:R1:W2:Y:S01]  /*1f10*/  SYNCS.PHASECHK.TRANS64.TRYWAIT P1, [UR6+0x48], R0 ;  /* 0x00004800ff0075a7 */ /* 0x0002a20008021106 */
[----:B------:R-:W-:Y:S05]  /*1f20*/  @!P0 BRA `(.L_x_33) ;  /* 0x00000000008c8947 */ /* 0x000fea0003800000 */
[----:B------:R-:W-:Y:S02]  /*1f30*/  USHF.L.U32 UR40, UR4, 0xd, URZ ;  /* 0x0000000d04287899 */ /* 0x000fe400080006ff */
[----:B------:R-:W-:Y:S02]  /*1f40*/  UIADD3 UR22, UP3, UPT, UR30, 0x80, URZ ;  /* 0x000000801e167890 */ /* 0x000fe4000ff7e0ff */
[----:B------:R-:W-:Y:S02]  /*1f50*/  UIADD3 UR12, UP2, UPT, UR30, 0x180, URZ ;  /* 0x000001801e0c7890 */ /* 0x000fe4000ff5e0ff */
[----:B------:R-:W-:Y:S02]  /*1f60*/  ULOP3.LUT UR32, UR40, UR39, URZ, 0xfc, !UPT ;  /* 0x0000002728207292 */ /* 0x000fe4000f8efcff */
[----:B------:R-:W-:Y:S02]  /*1f70*/  ULEA UR24, UR4, UR7, 0x9 ;  /* 0x0000000704187291 */ /* 0x000fe4000f8e48ff */
[----:B------:R-:W-:-:S02]  /*1f80*/  UIADD3 UR10, UP1, UPT, UR30, 0x280, URZ ;  /* 0x000002801e0a7890 */ /* 0x000fc4000ff3e0ff */
[----:B------:R-:W-:Y:S02]  /*1f90*/  ULEA UR16, UR4, UR48, 0xa ;  /* 0x0000003004107291 */ /* 0x000fe4000f8e50ff */
[----:B------:R-:W-:Y:S02]  /*1fa0*/  UIADD3 UR8, UP0, UPT, UR30, 0x380, URZ ;  /* 0x000003801e087890 */ /* 0x000fe4000ff1e0ff */
[----:B------:R-:W-:Y:S02]  /*1fb0*/  ULOP3.LUT UR41, UR5, 0xfefffff8, URZ, 0xc0, !UPT ;  /* 0xfefffff805297892 */ /* 0x000fe4000f8ec0ff */
[----:B------:R-:W-:Y:S02]  /*1fc0*/  UIADD3.X UR23, UPT, UPT, URZ, UR31, URZ, UP3, !UPT ;  /* 0x0000001fff177290 */ /* 0x000fe40009ffe4ff */
[----:B------:R-:W-:Y:S02]  /*1fd0*/  UIADD3 UR40, UPT, UPT, UR7, 0x10800, UR40 ;  /* 0x0001080007287890 */ /* 0x000fe4000fffe028 */
[----:B------:R-:W-:-:S02]  /*1fe0*/  UIADD3.X UR13, UPT, UPT, URZ, UR31, URZ, UP2, !UPT ;  /* 0x0000001fff0d7290 */ /* 0x000fc400097fe4ff */
[----:B------:R-:W-:Y:S02]  /*1ff0*/  UIADD3 UR32, UPT, UPT, UR7, 0x22800, UR32 ;  /* 0x0002280007207890 */ /* 0x000fe4000fffe020 */
[----:B------:R-:W-:Y:S02]  /*2000*/  UPRMT UR6, URZ, 0x5410, UR38 ;  /* 0x00005410ff067896 */ /* 0x000fe40008000026 */
[----:B------:R-:W-:Y:S02]  /*2010*/  UIADD3.X UR11, UPT, UPT, URZ, UR31, URZ, UP1, !UPT ;  /* 0x0000001fff0b7290 */ /* 0x000fe40008ffe4ff */
[----:B------:R-:W-:Y:S02]  /*2020*/  UIADD3 UR24, UPT, UPT, UR24, 0x34800, URZ ;  /* 0x0003480018187890 */ /* 0x000fe4000fffe0ff */
[----:B------:R-:W-:Y:S02]  /*2030*/  UIADD3.X UR9, UPT, UPT, URZ, UR31, URZ, UP0, !UPT ;  /* 0x0000001fff097290 */ /* 0x000fe400087fe4ff */
[----:B------:R-:W-:Y:S01]  /*2040*/  UIADD3 UR16, UPT, UPT, UR7, 0x35a00, UR16 ;  /* 0x00035a0007107890 */ /* 0x000fe2000fffe010 */
[----:B------:R-:W-:Y:S01]  /*2050*/  UMOV UR46, 0x0 ;  /* 0x00000000002e7882 */ /* 0x000fe20000000000 */
[----:B------:R-:W-:Y:S01]  /*2060*/  UMOV UR47, 0x10000000 ;  /* 0x10000000002f7882 */ /* 0x000fe20000000000 */
[----:B------:R-:W-:Y:S01]  /*2070*/  UMOV UR34, UR42 ;  /* 0x0000002a00227c82 */ /* 0x000fe20008000000 */
[----:B------:R-:W-:Y:S01]  /*2080*/  UMOV UR36, UR44 ;  /* 0x0000002c00247c82 */ /* 0x000fe20008000000 */
[----:B------:R-:W-:Y:S01]  /*2090*/  UMOV UR33, UR41 ;  /* 0x0000002900217c82 */ /* 0x000fe20008000000 */
[----:B------:R-:W-:Y:S01]  /*20a0*/  UMOV UR26, URZ ;  /* 0x000000ff001a7c82 */ /* 0x000fe20008000000 */
[----:B------:R-:W-:Y:S01]  /*20b0*/  UMOV UR29, UR44 ;  /* 0x0000002c001d7c82 */ /* 0x000fe20008000000 */
[----:B------:R-:W-:Y:S01]  /*20c0*/  UMOV UR25, UR41 ;  /* 0x0000002900197c82 */ /* 0x000fe20008000000 */
[----:B------:R4:W-:Y:S01]  /*20d0*/  UTMALDG.3D.2CTA [UR40], [UR22], desc[UR46] ;  /* 0x00002e28160075b4 */ /* 0x0009e20008211000 */
[----:B------:R-:W-:Y:S01]  /*20e0*/  UMOV UR53, 0xf0000 ;  /* 0x000f000000357882 */ /* 0x000fe20000000000 */
[----:B------:R-:W-:Y:S01]  /*20f0*/  UMOV UR20, UR28 ;  /* 0x0000001c00147c82 */ /* 0x000fe20008000000 */
[----:B------:R-:W-:Y:S01]  /*2100*/  UMOV UR21, UR44 ;  /* 0x0000002c00157c82 */ /* 0x000fe20008000000 */
[----:B------:R-:W-:Y:S01]  /*2110*/  UMOV UR17, UR41 ;  /* 0x0000002900117c82 */ /* 0x000fe20008000000 */
[----:B------:R4:W-:Y:S01]  /*2120*/  UTMALDG.3D.MULTICAST.2CTA [UR32], [UR12], UR6, desc[UR46] ;  /* 0x00002e200c0073b4 */ /* 0x0009e20008211806 */
[----:B------:R4:W-:Y:S01]  /*2130*/  UTMALDG.4D.2CTA [UR24], [UR10], desc[UR46] ;  /* 0x00002e180a0075b4 */ /* 0x0009e20008219000 */
[----:B------:R4:W-:Y:S02]  /*2140*/  UTMALDG.4D.MULTICAST.2CTA [UR16], [UR8], UR53, desc[UR46] ;  /* 0x00002e10080073b4 */ /* 0x0009e40008219835 */
[----:B----4-:R-:W-:Y:S01]  /*2150*/  NOP ;  /* 0x0000000000007918 */ /* 0x010fe20000000000 */
.L_x_33:
[----:B------:R-:W-:Y:S05]  /*2160*/  BSYNC.RECONVERGENT B0 ;  /* 0x0000000000007941 */ /* 0x000fea0003800200 */
.L_x_32:
[----:B------:R-:W-:Y:S01]  /*2170*/  UIADD3 UR42, UPT, UPT, UR42, 0x80, URZ ;  /* 0x000000802a2a7890 */ /* 0x000fe2000fffe0ff */
[----:B------:R-:W-:Y:S01]  /*2180*/  UMOV UR4, UR14 ;  /* 0x0000000e00047c82 */ /* 0x000fe20008000000 */
[----:B------:R-:W-:Y:S01]  /*2190*/  UMOV UR12, UR49 ;  /* 0x00000031000c7c82 */ /* 0x000fe20008000000 */
[----:B------:R-:W-:Y:S09]  /*21a0*/  BRA.U UP4, `(.L_x_34) ;  /* 0xfffffff904ec7547 */ /* 0x000ff2000b83ffff */
.L_x_26:
[----:B------:R-:W-:Y:S01]  /*21b0*/  ULEA UR4, UR14, UR7, 0x3 ;  /* 0x000000070e047291 */ /* 0x000fe2000f8e18ff */
[----:B-1----:R-:W-:Y:S01]  /*21c0*/  SHF.L.U32 R0, R12, 0x1f, RZ ;  /* 0x0000001f0c007819 */ /* 0x002fe200000006ff */
[----:B------:R-:W-:Y:S01]  /*21d0*/  @!P2 SYNCS.ARRIVE.TRANS64.A1T0 RZ, [UR7+0xd8], RZ ;  /* 0x0000d8ffffffa9a7 */ /* 0x000fe20008100007 */
[----:B------:R-:W-:-:S06]  /*21e0*/  UISETP.GT.AND UP0, UPT, UR57, UR56, UPT ;  /* 0x000000383900728c */ /* 0x000fcc000bf04270 */
[----:B--23--:R1:W2:Y:S03]  /*21f0*/  SYNCS.PHASECHK.TRANS64.TRYWAIT P1, [UR4+0x48], R0 ;  /* 0x00004800ff0075a7 */ /* 0x00c2a60008021104 */
[----:B------:R-:W-:Y:S05]  /*2200*/  BRA.U !UP0, `(.L_x_35) ;  /* 0x0000000508147547 */ /* 0x000fea000b800000 */
[----:B------:R-:W-:Y:S01]  /*2210*/  UIADD3 UR15, UPT, UPT, UR59, UR12, URZ ;  /* 0x0000000c3b0f7290 */ /* 0x000fe2000fffe0ff */
[----:B------:R-:W-:-:S11]  /*2220*/  UMOV UR5, UR14 ;  /* 0x0000000e00057c82 */ /* 0x000fd60008000000 */
.L_x_43:
[----:B------:R-:W-:Y:S01]  /*2230*/  ULEA UR6, UR5, UR7, 0x3 ;  /* 0x0000000705067291 */ /* 0x000fe2000f8e18ff */
[----:B--2---:R-:W-:Y:S01]  /*2240*/  @P4 MOV R2, 0x8c00 ;  /* 0x00008c0000024802 */ /* 0x004fe20000000f00 */
[----:B--23--:R-:W-:Y:S10]  /*2250*/  @P1 BRA `(.L_x_36) ;  /* 0x00000000000c1947 */ /* 0x00cff40003800000 */
[----:B------:R-:W-:-:S04]  /*2260*/  SHF.L.U32 R3, R12, 0x1f, RZ ;  /* 0x0000001f0c037819 */ /* 0x000fc800000006ff */
[----:B------:R-:W2:Y:S02]  /*2270*/  SYNCS.PHASECHK.TRANS64.TRYWAIT P0, [UR6+0x48], R3 ;  /* 0x00004803ff0075a7 */ /* 0x000ea40008001106 */
[----:B--2---:R-:W-:Y:S05]  /*2280*/  @!P0 BRA `(.L_x_37) ;  /* 0x000000a4003c8947 */ /* 0x004fea0003800000 */
.L_x_36:
[----:B------:R2:W-:Y:S01]  /*2290*/  @P4 SYNCS.ARRIVE.TRANS64 RZ, [UR6], R2 ;  /* 0x00000002ffff49a7 */ /* 0x0005e20008000006 */
[----:B------:R-:W-:-:S04]  /*22a0*/  ULOP3.LUT UR4, UR37, 0x2, URZ, 0xfc, !UPT ;  /* 0x0000000225047892 */ /* 0x000fc8000f8efcff */
[----:B------:R-:W-:-:S09]  /*22b0*/  UISETP.NE.AND UP0, UPT, UR4, 0x2, UPT ;  /* 0x000000020400788c */ /* 0x000fd2000bf05270 */
[----:B------:R-:W-:Y:S05]  /*22c0*/  BRA.U UP0, `(.L_x_38) ;  /* 0x0000000100047547 */ /* 0x000fea000b800000 */
[----:B------:R-:W-:Y:S05]  /*22d0*/  BPT.TRAP 0x1 ;  /* 0x000000040000795c */ /* 0x000fea0000300000 */
.L_x_38:
[----:B------:R-:W-:Y:S04]  /*22e0*/  BSSY.RECONVERGENT B0, `(.L_x_39) ;  /* 0x0000003000007945 */ /* 0x000fe80003800200 */
[----:B------:R-:W-:Y:S05]  /*22f0*/  @!P3 BRA `(.L_x_40) ;  /* 0x000000000004b947 */ /* 0x000fea0003800000 */
[----:B------:R-:W-:Y:S05]  /*2300*/  BPT.TRAP 0x1 ;  /* 0x000000040000795c */ /* 0x000fea0000300000 */
.L_x_40:
[----:B------:R-:W-:Y:S05]  /*2310*/  BSYNC.RECONVERGENT B0 ;  /* 0x0000000000007941 */ /* 0x000fea0003800200 */
.L_x_39:
        /* <DEDUP_REMOVED lines=9> */
[----:B------:R1:W3:Y:S01]  /*23b0*/  SYNCS.PHASECHK.TRANS64.TRYWAIT P1, [UR4+0x48], R0 ;  /* 0x00004800ff0075a7 */ /* 0x0002e20008021104 */
[----:B------:R-:W-:Y:S05]  /*23c0*/  @!P0 BRA `(.L_x_42) ;  /* 0x0000000000908947 */ /* 0x000fea0003800000 */
[----:B------:R-:W-:Y:S02]  /*23d0*/  USHF.L.U32 UR40, UR5, 0xd, URZ ;  /* 0x0000000d05287899 */ /* 0x000fe400080006ff */
[----:B------:R-:W-:Y:S02]  /*23e0*/  UIADD3 UR22, UP3, UPT, UR30, 0x80, URZ ;  /* 0x000000801e167890 */ /* 0x000fe4000ff7e0ff */
[----:B------:R-:W-:Y:S02]  /*23f0*/  UIADD3 UR20, UP2, UPT, UR30, 0x180, URZ ;  /* 0x000001801e147890 */ /* 0x000fe4000ff5e0ff */
[----:B------:R-:W-:Y:S02]  /*2400*/  ULOP3.LUT UR32, UR39, UR40, URZ, 0xfc, !UPT ;  /* 0x0000002827207292 */ /* 0x000fe4000f8efcff */
[----:B------:R-:W-:Y:S02]  /*2410*/  ULEA UR8, UR5, UR7, 0x9 ;  /* 0x0000000705087291 */ /* 0x000fe4000f8e48ff */
[----:B------:R-:W-:-:S02]  /*2420*/  UIADD3 UR28, UP1, UPT, UR30, 0x280, URZ ;  /* 0x000002801e1c7890 */ /* 0x000fc4000ff3e0ff */
[----:B------:R-:W-:Y:S02]  /*2430*/  UIADD3 UR24, UP0, UPT, UR30, 0x380, URZ ;  /* 0x000003801e187890 */ /* 0x000fe4000ff1e0ff */
[----:B------:R-:W-:Y:S02]  /*2440*/  USHF.L.U32 UR42, UR12, 0x7, URZ ;  /* 0x000000070c2a7899 */ /* 0x000fe400080006ff */
        /* <DEDUP_REMOVED lines=8> */
[----:B------:R-:W-:Y:S02]  /*24d0*/  ULEA UR16, UR5, UR50, 0xa ;  /* 0x0000003205107291 */ /* 0x000fe4000f8e50ff */
[----:B------:R-:W-:Y:S01]  /*24e0*/  UIADD3.X UR25, UPT, UPT, URZ, UR31, URZ, UP0, !UPT ;  /* 0x0000001fff197290 */ /* 0x000fe200087fe4ff */
[----:B------:R-:W-:Y:S01]  /*24f0*/  UMOV UR46, 0x0 ;  /* 0x00000000002e7882 */ /* 0x000fe20000000000 */
[----:B------:R-:W-:Y:S01]  /*2500*/  UMOV UR47, 0x10000000 ;  /* 0x10000000002f7882 */ /* 0x000fe20000000000 */
[----:B------:R-:W-:Y:S01]  /*2510*/  UMOV UR36, UR44 ;  /* 0x0000002c00247c82 */ /* 0x000fe20008000000 */
[----:B------:R-:W-:Y:S01]  /*2520*/  UMOV UR33, UR41 ;  /* 0x0000002900217c82 */ /* 0x000fe20008000000 */
[----:B------:R-:W-:Y:S01]  /*2530*/  UMOV UR34, UR42 ;  /* 0x0000002a00227c82 */ /* 0x000fe20008000000 */
[----:B------:R-:W-:Y:S01]  /*2540*/  UTMALDG.3D.2CTA [UR40], [UR22], desc[UR46] ;  /* 0x00002e28160075b4 */ /* 0x000fe20008211000 */
[----:B------:R-:W-:Y:S01]  /*2550*/  UMOV UR10, URZ ;  /* 0x000000ff000a7c82 */ /* 0x000fe20008000000 */
[----:B------:R-:W-:Y:S01]  /*2560*/  UMOV UR11, UR27 ;  /* 0x0000001b000b7c82 */ /* 0x000fe20008000000 */
[----:B------:R-:W-:Y:S01]  /*2570*/  UMOV UR13, UR44 ;  /* 0x0000002c000d7c82 */ /* 0x000fe20008000000 */
[----:B------:R-:W-:Y:S01]  /*2580*/  UMOV UR9, UR41 ;  /* 0x0000002900097c82 */ /* 0x000fe20008000000 */
[----:B------:R-:W-:Y:S01]  /*2590*/  UMOV UR26, 0xf0000 ;  /* 0x000f0000001a7882 */ /* 0x000fe20000000000 */
[----:B------:R-:W-:Y:S01]  /*25a0*/  UMOV UR17, UR41 ;  /* 0x0000002900117c82 */ /* 0x000fe20008000000 */
[----:B------:R4:W-:Y:S01]  /*25b0*/  UTMALDG.3D.MULTICAST.2CTA [UR32], [UR20], UR4, desc[UR46] ;  /* 0x00002e20140073b4 */ /* 0x0009e20008211804 */
[----:B------:R1:W-:Y:S01]  /*25c0*/  UTMALDG.4D.2CTA [UR8], [UR28], desc[UR46] ;  /* 0x00002e081c0075b4 */ /* 0x0003e20008219000 */
[----:B----4-:R-:W-:Y:S01]  /*25d0*/  UMOV UR20, UR12 ;  /* 0x0000000c00147c82 */ /* 0x010fe20008000000 */
[----:B------:R-:W-:-:S02]  /*25e0*/  UMOV UR21, UR44 ;  /* 0x0000002c00157c82 */ /* 0x000fc40008000000 */
[----:B------:R1:W-:Y:S02]  /*25f0*/  UTMALDG.4D.MULTICAST.2CTA [UR16], [UR24], UR26, desc[UR46] ;  /* 0x00002e10180073b4 */ /* 0x0003e4000821981a */
[----:B-1----:R-:W-:Y:S01]  /*2600*/  NOP ;  /* 0x0000000000007918 */ /* 0x002fe20000000000 */
.L_x_42:
[----:B------:R-:W-:Y:S05]  /*2610*/  BSYNC.RECONVERGENT B0 ;  /* 0x0000000000007941 */ /* 0x000fea0003800200 */
.L_x_41:
[----:B------:R-:W-:Y:S01]  /*2620*/  UIADD3 UR12, UPT, UPT, UR12, 0x1, URZ ;  /* 0x000000010c0c7890 */ /* 0x000fe2000fffe0ff */
[----:B------:R-:W-:-:S03]  /*2630*/  UMOV UR5, UR14 ;  /* 0x0000000e00057c82 */ /* 0x000fc60008000000 */
[----:B------:R-:W-:-:S09]  /*2640*/  UISETP.NE.AND UP0, UPT, UR12, UR15, UPT ;  /* 0x0000000f0c00728c */ /* 0x000fd2000bf05270 */
[----:B------:R-:W-:Y:S05]  /*2650*/  BRA.U UP0, `(.L_x_43) ;  /* 0xfffffff900f47547 */ /* 0x000fea000b83ffff */
.L_x_35:
[C---:B------:R-:W-:Y:S01]  /*2660*/  LEA R3, R11.reuse, UR7, 0x3 ;  /* 0x000000070b037c11 */ /* 0x040fe2000f8e18ff */
[----:B------:R-:W-:Y:S01]  /*2670*/  NOP ;  /* 0x0000000000007918 */ /* 0x000fe20000000000 */
[----:B-1----:R-:W-:Y:S02]  /*2680*/  SHF.L.U32 R0, R10, 0x1f, RZ ;  /* 0x0000001f0a007819 */ /* 0x002fe400000006ff */
[----:B------:R-:W-:Y:S02]  /*2690*/  LEA R5, R11, UR7, 0x4 ;  /* 0x000000070b057c11 */ /* 0x000fe4000f8e20ff */
[----:B------:R-:W1:Y:S02]  /*26a0*/  SYNCS.PHASECHK.TRANS64.TRYWAIT P0, [R3+URZ+0xe0], R0 ;  /* 0x0000e000030075a7 */ /* 0x000e6400080011ff */
[----:B-1----:R-:W-:Y:S05]  /*26b0*/  @!P0 BRA `(.L_x_44) ;  /* 0x000000a000488947 */ /* 0x002fea0003800000 */
.L_x_160:
[----:B------:R-:W4:Y:S01]  /*26c0*/  LDS.128 R4, [R5+0x140] ;  /* 0x0001400005047984 */ /* 0x000f220000000c00 */
[----:B------:R-:W-:Y:S01]  /*26d0*/  UISETP.GE.AND UP0, UPT, UR45, 0x1, UPT ;  /* 0x000000012d00788c */ /* 0x000fe2000bf06270 */
[----:B------:R-:W-:Y:S01]  /*26e0*/  @!PT LDS RZ, [RZ] ;  /* 0x00000000fffff984 */ /* 0x000fe20000000800 */
[----:B------:R-:W-:Y:S01]  /*26f0*/  @!PT LDS RZ, [RZ] ;  /* 0x00000000fffff984 */ /* 0x000fe20000000800 */
[----:B------:R-:W-:Y:S01]  /*2700*/  @!PT LDS RZ, [RZ] ;  /* 0x00000000fffff984 */ /* 0x000fe20000000800 */
[----:B------:R-:W-:Y:S01]  /*2710*/  @!PT LDS RZ, [RZ] ;  /* 0x00000000fffff984 */ /* 0x000fe20000000800 */
[----:B------:R1:W-:Y:S06]  /*2720*/  MEMBAR.ALL.CTA ;  /* 0x0000000000007992 */ /* 0x0003ec0000008000 */
[----:B-1----:R-:W1:Y:S01]  /*2730*/  FENCE.VIEW.ASYNC.S ;  /* 0x00000000000073c6 */ /* 0x002e620000000000 */
[----:B----4-:R-:W-:-:S13]  /*2740*/  LOP3.LUT P0, RZ, R6, 0x1, RZ, 0xc0, !PT ;  /* 0x0000000106ff7812 */ /* 0x010fda000780c0ff */
[----:B-1----:R-:W-:Y:S01]  /*2750*/  VOTEU.ANY UP1, P0 ;  /* 0x0000000000ff7886 */ /* 0x002fe20000020100 */
[----:B------:R-:W-:-:S13]  /*2760*/  PLOP3.LUT P0, PT, PT, PT, UP1, 0x80, 0x8 ;  /* 0x000000000008781c */ /* 0x000fda0003f0f018 */
[----:B------:R-:W-:Y:S02]  /*2770*/  @P0 LOP3.LUT R0, R5, 0xffff, RZ, 0xc0, !PT ;  /* 0x0000ffff05000812 */ /* 0x000fe400078ec0ff */
[----:B--2---:R-:W-:Y:S02]  /*2780*/  @P0 MOV R2, R4 ;  /* 0x0000000400020202 */ /* 0x004fe40000000f00 */
[----:B------:R-:W-:Y:S01]  /*2790*/  @P0 R2UR UR5, R0 ;  /* 0x00000000000502ca */ /* 0x000fe200000e0000 */
[----:B------:R-:W-:Y:S01]  /*27a0*/  VIADD R0, R3, 0xf0 ;  /* 0x000000f003007836 */ /* 0x000fe20000000000 */
[----:B------:R-:W-:Y:S02]  /*27b0*/  @P0 SHF.R.U32.HI R4, RZ, 0x10, R5 ;  /* 0x00000010ff040819 */ /* 0x000fe40000011605 */
[----:B------:R-:W-:Y:S02]  /*27c0*/  @P0 R2UR UR6, R2 ;  /* 0x00000000020602ca */ /* 0x000fe400000e0000 */
[----:B------:R-:W-:-:S02]  /*27d0*/  PRMT R0, RZ, 0x654, R0 ;  /* 0x00000654ff007816 */ /* 0x000fc40000000000 */
[----:B------:R-:W-:Y:S02]  /*27e0*/  @P0 R2UR UR4, R4 ;  /* 0x00000000040402ca */ /* 0x000fe400000e0000 */
[----:B------:R1:W-:Y:S03]  /*27f0*/  SYNCS.ARRIVE.TRANS64.RED.A1T0 RZ, [R0+URZ], RZ ;  /* 0x000000ff00ff79a7 */ /* 0x0003e600081004ff */
[----:B------:R-:W-:-:S04]  /*2800*/  @UP1 UMOV UR51, UR5 ;  /* 0x0000000500331c82 */ /* 0x000fc80008000000 */
[----:B------:R-:W-:-:S04]  /*2810*/  @UP1 UMOV UR52, UR6 ;  /* 0x0000000600341c82 */ /* 0x000fc80008000000 */
[----:B------:R-:W-:Y:S01]  /*2820*/  @UP1 UMOV UR44, UR4 ;  /* 0x00000004002c1c82 */ /* 0x000fe20008000000 */
[----:B------:R-:W-:Y:S05]  /*2830*/  BRA.U !UP0, `(.L_x_45) ;  /* 0x0000000108d47547 */ /* 0x000fea000b800000 */
[----:B------:R-:W2:Y:S01]  /*2840*/  LDCU.128 UR20, c[0x0][0xf10] ;  /* 0x0001e200ff1477ac */ /* 0x000ea20008000c00 */
[----:B------:R-:W4:Y:S01]  /*2850*/  LDCU UR19, c[0x0][0xf20] ;  /* 0x0001e400ff1377ac */ /* 0x000f220008000800 */
[----:B------:R-:W3:Y:S01]  /*2860*/  LDCU UR15, c[0x0][0xf0c] ;  /* 0x0001e180ff0f77ac */ /* 0x000ee20008000800 */
[----:B------:R-:W1:Y:S01]  /*2870*/  LDCU.64 UR8, c[0x0][0xf28] ;  /* 0x0001e500ff0877ac */ /* 0x000e620008000a00 */
[----:B------:R-:W-:Y:S02]  /*2880*/  UISETP.NE.AND UP3, UPT, UR45, 0x1, UPT ;  /* 0x000000012d00788c */ /* 0x000fe4000bf65270 */
[----:B--2---:R-:W-:Y:S02]  /*2890*/  UIMAD.WIDE.U32 UR10, UR54, UR23, URZ ;  /* 0x00000017360a72a5 */ /* 0x004fe4000f8e00ff */
[----:B------:R-:W-:Y:S02]  /*28a0*/  UIMAD.WIDE.U32 UR4, UR55, UR20, URZ ;  /* 0x00000014370472a5 */ /* 0x000fe4000f8e00ff */
[----:B------:R-:W-:-:S02]  /*28b0*/  UISETP.NE.AND UP0, UPT, UR22, 0x1, UPT ;  /* 0x000000011600788c */ /* 0x000fc4000bf05270 */
[----:B------:R-:W-:Y:S01]  /*28c0*/  UIMAD.WIDE.U32 UR16, UR51, UR23, URZ ;  /* 0x00000017331072a5 */ /* 0x000fe2000f8e00ff */
[----:B------:R-:W-:Y:S02]  /*28d0*/  UMOV UR10, UR11 ;  /* 0x0000000b000a7c82 */ /* 0x000fe40008000000 */
[----:B------:R-:W-:Y:S01]  /*28e0*/  UMOV UR4, UR5 ;  /* 0x0000000500047c82 */ /* 0x000fe20008000000 */
[----:B----4-:R-:W-:Y:S02]  /*28f0*/  USHF.R.U32.HI UR10, URZ, UR19, UR10 ;  /* 0x00000013ff0a7299 */ /* 0x010fe4000801160a */
[----:B---3--:R-:W-:Y:S02]  /*2900*/  UISETP.NE.AND UP2, UPT, UR15, 0x1, UPT ;  /* 0x000000010f00788c */ /* 0x008fe4000bf45270 */
[----:B------:R-:W-:Y:S02]  /*2910*/  USHF.R.U32.HI UR4, URZ, UR21, UR4 ;  /* 0x00000015ff047299 */ /* 0x000fe40008011604 */
[----:B------:R-:W-:-:S02]  /*2920*/  USEL UR5, UR54, UR10, !UP0 ;  /* 0x0000000a36057287 */ /* 0x000fc4000c000000 */
[----:B------:R-:W-:Y:S02]  /*2930*/  USEL UR6, UR55, UR4, !UP2 ;  /* 0x0000000437067287 */ /* 0x000fe4000d000000 */
[----:B-1----:R-:W-:Y:S01]  /*2940*/  UIMAD.WIDE.U32 UR10, UR5, UR8, URZ ;  /* 0x00000008050a72a5 */ /* 0x002fe2000f8e00ff */
[----:B------:R-:W-:Y:S01]  /*2950*/  UMOV UR4, UR17 ;  /* 0x0000001100047c82 */ /* 0x000fe20008000000 */
[----:B------:R-:W-:Y:S02]  /*2960*/  UIMAD.WIDE.U32 UR12, UR52, UR20, URZ ;  /* 0x00000014340c72a5 */ /* 0x000fe4000f8e00ff */
[----:B------:R-:W-:-:S03]  /*2970*/  UIMAD.WIDE.U32 UR16, UR6, UR8, URZ ;  /* 0x00000008061072a5 */ /* 0x000fc6000f8e00ff */
[----:B------:R-:W-:Y:S01]  /*2980*/  UMOV UR10, UR11 ;  /* 0x0000000b000a7c82 */ /* 0x000fe20008000000 */
[----:B------:R-:W-:Y:S02]  /*2990*/  USHF.R.U32.HI UR4, URZ, UR19, UR4 ;  /* 0x00000013ff047299 */ /* 0x000fe40008011604 */
[----:B------:R-:W-:Y:S01]  /*29a0*/  @UP3 USHF.R.U32.HI UR5, URZ, UR9, UR10 ;  /* 0x00000009ff053299 */ /* 0x000fe2000801160a */
[----:B------:R-:W-:Y:S01]  /*29b0*/  UMOV UR12, UR13 ;  /* 0x0000000d000c7c82 */ /* 0x000fe20008000000 */
[----:B------:R-:W-:Y:S01]  /*29c0*/  UMOV UR16, UR17 ;  /* 0x0000001100107c82 */ /* 0x000fe20008000000 */
[----:B------:R-:W-:Y:S02]  /*29d0*/  USHF.R.U32.HI UR21, URZ, UR21, UR12 ;  /* 0x00000015ff157299 */ /* 0x000fe4000801160c */
[----:B------:R-:W-:Y:S02]  /*29e0*/  USEL UR4, UR51, UR4, !UP0 ;  /* 0x0000000433047287 */ /* 0x000fe4000c000000 */
[----:B------:R-:W-:-:S02]  /*29f0*/  @UP3 USHF.R.U32.HI UR6, URZ, UR9, UR16 ;  /* 0x00000009ff063299 */ /* 0x000fc40008011610 */
[----:B------:R-:W-:Y:S02]  /*2a00*/  UIMAD UR10, UR45, UR5, URZ ;  /* 0x000000052d0a72a4 */ /* 0x000fe4000f8e02ff */
[----:B------:R-:W-:Y:S02]  /*2a10*/  USEL UR5, UR52, UR21, !UP2 ;  /* 0x0000001534057287 */ /* 0x000fe4000d000000 */
[----:B------:R-:W-:Y:S02]  /*2a20*/  UIMAD UR12, UR45, UR6, URZ ;  /* 0x000000062d0c72a4 */ /* 0x000fe4000f8e02ff */
[----:B------:R-:W-:Y:S02]  /*2a30*/  UISETP.GE.AND UP0, UPT, UR4, UR10, UPT ;  /* 0x0000000a0400728c */ /* 0x000fe4000bf06270 */
[----:B------:R-:W-:Y:S02]  /*2a40*/  UIMAD.WIDE.U32 UR10, UR4, UR8, URZ ;  /* 0x00000008040a72a5 */ /* 0x000fe4000f8e00ff */
[----:B------:R-:W-:-:S02]  /*2a50*/  UISETP.GE.OR UP0, UPT, UR5, UR12, UP0 ;  /* 0x0000000c0500728c */ /* 0x000fc40008706670 */
[----:B------:R-:W-:Y:S02]  /*2a60*/  UIMAD.WIDE.U32 UR12, UR5, UR8, URZ ;  /* 0x00000008050c72a5 */ /* 0x000fe4000f8e00ff */
[----:B------:R-:W-:Y:S01]  /*2a70*/  UIADD3 UR12, UPT, UPT, -UR5, URZ, URZ ;  /* 0x000000ff050c7290 */ /* 0x000fe2000fffe1ff */
[----:B------:R-:W-:Y:S01]  /*2a80*/  UMOV UR10, UR11 ;  /* 0x0000000b000a7c82 */ /* 0x000fe20008000000 */
[----:B------:R-:W-:Y:S02]  /*2a90*/  UIADD3 UR11, UPT, UPT, -UR4, URZ, URZ ;  /* 0x000000ff040b7290 */ /* 0x000fe4000fffe1ff */
        /* <DEDUP_REMOVED lines=15> */
.L_x_45:
[----:B------:R-:W2:Y:S02]  /*2b90*/  LDCU UR4, c[0x0][0xf30] ;  /* 0x0001e600ff0477ac */ /* 0x000ea40008000800 */
[----:B--2---:R-:W-:-:S09]  /*2ba0*/  UISETP.NE.AND UP0, UPT, UR4, 0x1, UPT ;  /* 0x000000010400788c */ /* 0x004fd2000bf05270 */
[----:B------:R-:W-:Y:S05]  /*2bb0*/  BRA.U UP0, `(.L_x_46) ;  /* 0x0000000100447547 */ /* 0x000fea000b800000 */
[----:B------:R-:W2:Y:S01]  /*2bc0*/  LDCU.128 UR20, c[0x0][0xf10] ;  /* 0x0001e200ff1477ac */ /* 0x000ea20008000c00 */
[----:B------:R-:W4:Y:S01]  /*2bd0*/  LDCU UR10, c[0x0][0xf0c] ;  /* 0x0001e180ff0a77ac */ /* 0x000f220008000800 */
[----:B------:R-:W1:Y:S01]  /*2be0*/  LDCU UR6, c[0x0][0xf20] ;  /* 0x0001e400ff0677ac */ /* 0x000e620008000800 */
[----:B--2---:R-:W-:Y:S02]  /*2bf0*/  UIMAD.WIDE.U32 UR8, UR52, UR20, URZ ;  /* 0x00000014340872a5 */ /* 0x004fe4000f8e00ff */
[----:B------:R-:W-:Y:S02]  /*2c00*/  UIMAD.WIDE.U32 UR4, UR51, UR23, URZ ;  /* 0x00000017330472a5 */ /* 0x000fe4000f8e00ff */
[----:B----4-:R-:W-:Y:S02]  /*2c10*/  UISETP.NE.AND UP2, UPT, UR10, 0x1, UPT ;  /* 0x000000010a00788c */ /* 0x010fe4000bf45270 */
[----:B------:R-:W-:Y:S01]  /*2c20*/  UISETP.NE.AND UP0, UPT, UR22, 0x1, UPT ;  /* 0x000000011600788c */ /* 0x000fe2000bf05270 */
[----:B------:R-:W-:-:S02]  /*2c30*/  UMOV UR8, UR9 ;  /* 0x0000000900087c82 */ /* 0x000fc40008000000 */
[----:B------:R-:W-:Y:S01]  /*2c40*/  UMOV UR4, UR5 ;  /* 0x0000000500047c82 */ /* 0x000fe20008000000 */
[----:B------:R-:W-:Y:S02]  /*2c50*/  USHF.R.U32.HI UR21, URZ, UR21, UR8 ;  /* 0x00000015ff157299 */ /* 0x000fe40008011608 */
[----:B-1----:R-:W-:Y:S02]  /*2c60*/  USHF.R.U32.HI UR4, URZ, UR6, UR4 ;  /* 0x00000006ff047299 */ /* 0x002fe40008011604 */
[----:B------:R-:W-:Y:S02]  /*2c70*/  USEL UR5, UR52, UR21, !UP2 ;  /* 0x0000001534057287 */ /* 0x000fe4000d000000 */
[----:B------:R-:W-:-:S04]  /*2c80*/  USEL UR4, UR51, UR4, !UP0 ;  /* 0x0000000433047287 */ /* 0x000fc8000c000000 */
[----:B------:R-:W-:Y:S02]  /*2c90*/  UIADD3 UR6, UPT, UPT, UR5, -UR4, URZ ;  /* 0x8000000405067290 */ /* 0x000fe4000fffe0ff */
[----:B------:R-:W-:Y:S02]  /*2ca0*/  UIADD3 UR4, UPT, UPT, -UR5, UR4, URZ ;  /* 0x0000000405047290 */ /* 0x000fe4000fffe1ff */
[----:B------:R-:W-:Y:S02]  /*2cb0*/  UIMAD UR51, UR6, UR22, UR51 ;  /* 0x00000016063372a4 */ /* 0x000fe4000f8e0233 */
[----:B------:R-:W-:-:S12]  /*2cc0*/  UIMAD UR52, UR4, UR10, UR52 ;  /* 0x0000000a043472a4 */ /* 0x000fd8000f8e0234 */
.L_x_46:
[----:B------:R-:W-:Y:S01]  /*2cd0*/  VIADD R11, R11, 0x1 ;  /* 0x000000010b0b7836 */ /* 0x000fe20000000000 */
[----:B------:R-:W-:Y:S02]  /*2ce0*/  R2UR UR5, R142 ;  /* 0x000000008e0572ca */ /* 0x000fe400000e0000 */
[----:B------:R-:W-:Y:S02]  /*2cf0*/  R2UR UR4, R141 ;  /* 0x000000008d0472ca */ /* 0x000fe400000e0000 */
[C---:B------:R-:W-:Y:S02]  /*2d00*/  ISETP.NE.AND P0, PT, R11.reuse, 0x2, PT ;  /* 0x000000020b00780c */ /* 0x040fe40003f05270 */
[----:B------:R-:W-:Y:S02]  /*2d10*/  PLOP3.LUT P2, PT, PT, PT, PT, 0x80, 0x8 ;  /* 0x000000000008781c */ /* 0x000fe40003f4f070 */
[----:B------:R-:W-:Y:S02]  /*2d20*/  SEL R3, RZ, 0x1, P0 ;  /* 0x00000001ff037807 */ /* 0x000fe40000000000 */
[----:B------:R-:W-:-:S02]  /*2d30*/  SEL R11, R11, RZ, P0 ;  /* 0x000000ff0b0b7207 */ /* 0x000fc40000000000 */
[----:B------:R-:W-:Y:S01]  /*2d40*/  LOP3.LUT R10, R10, R3, RZ, 0x3c, !PT ;  /* 0x000000030a0a7212 */ /* 0x000fe200078e3cff */
[----:B------:R-:W-:Y:S02]  /*2d50*/  UIADD3 UR28, UPT, UPT, UR52, UR5, URZ ;  /* 0x00000005341c7290 */ /* 0x000fe4000fffe0ff */
[----:B------:R-:W-:Y:S01]  /*2d60*/  UIADD3 UR20, UPT, UPT, UR51, UR4, URZ ;  /* 0x0000000433147290 */ /* 0x000fe2000fffe0ff */
[----:B------:R-:W-:Y:S11]  /*2d70*/  BRA.U UP1, `(.L_x_47) ;  /* 0xffffffed01807547 */ /* 0x000ff6000b83ffff */
[----:B------:R-:W-:Y:S01]  /*2d80*/  UIADD3 UR7, UPT, UPT, UR7, 0x48, URZ ;  /* 0x0000004807077890 */ /* 0x000fe2000fffe0ff */
[----:B------:R-:W-:-:S03]  /*2d90*/  SHF.L.U32 R3, R12, 0x1f, RZ ;  /* 0x0000001f0c037819 */ /* 0x000fc600000006ff */
[----:B------:R-:W-:-:S09]  /*2da0*/  ULEA UR4, UR14, UR7, 0x3 ;  /* 0x000000070e047291 */ /* 0x000fd2000f8e18ff */
[----:B------:R-:W2:Y:S02]  /*2db0*/  SYNCS.PHASECHK.TRANS64.TRYWAIT P0, [UR4], R3 ;  /* 0x00000003ff0075a7 */ /* 0x000ea40008001104 */
[----:B--2---:R-:W-:Y:S05]  /*2dc0*/  @!P0 BRA `(.L_x_48) ;  /* 0x0000009800988947 */ /* 0x004fea0003800000 */
.L_x_162:
[----:B------:R-:W-:-:S04]  /*2dd0*/  UIADD3 UR4, UPT, UPT, UR14, 0x1, URZ ;  /* 0x000000010e047890 */ /* 0x000fc8000fffe0ff */
[----:B------:R-:W-:-:S04]  /*2de0*/  UISETP.NE.AND UP0, UPT, UR4, 0x9, UPT ;  /* 0x000000090400788c */ /* 0x000fc8000bf05270 */
[----:B------:R-:W-:Y:S02]  /*2df0*/  USEL UR6, URZ, 0x1, UP0 ;  /* 0x00000001ff067887 */ /* 0x000fe40008000000 */
[----:B------:R-:W-:-:S04]  /*2e00*/  USEL UR4, UR4, URZ, UP0 ;  /* 0x000000ff04047287 */ /* 0x000fc80008000000 */
[----:B------:R-:W-:Y:S01]  /*2e10*/  ULEA UR5, UR4, UR7, 0x3 ;  /* 0x0000000704057291 */ /* 0x000fe2000f8e18ff */
[----:B------:R-:W-:-:S04]  /*2e20*/  LOP3.LUT R2, R12, UR6, RZ, 0x3c, !PT ;  /* 0x000000060c027c12 */ /* 0x000fc8000f8e3cff */
[----:B-1----:R-:W-:-:S04]  /*2e30*/  SHF.L.U32 R3, R2, 0x1f, RZ ;  /* 0x0000001f02037819 */ /* 0x002fc800000006ff */
[----:B------:R-:W1:Y:S02]  /*2e40*/  SYNCS.PHASECHK.TRANS64.TRYWAIT P0, [UR5], R3 ;  /* 0x00000003ff0075a7 */ /* 0x000e640008001105 */
[----:B-1----:R-:W-:Y:S05]  /*2e50*/  @!P0 BRA `(.L_x_49) ;  /* 0x00000098008c8947 */ /* 0x002fea0003800000 */
.L_x_164:
        /* <DEDUP_REMOVED lines=9> */
.L_x_166:
        /* <DEDUP_REMOVED lines=9> */
.L_x_168:
        /* <DEDUP_REMOVED lines=9> */
.L_x_170:
        /* <DEDUP_REMOVED lines=9> */
.L_x_172:
        /* <DEDUP_REMOVED lines=9> */
.L_x_174:
        /* <DEDUP_REMOVED lines=9> */
.L_x_176:
[----:B------:R-:W-:-:S04]  /*31c0*/  UIADD3 UR4, UPT, UPT, UR4, 0x1, URZ ;  /* 0x0000000104047890 */ /* 0x000fc8000fffe0ff */
[----:B------:R-:W-:-:S04]  /*31d0*/  UISETP.NE.AND UP0, UPT, UR4, 0x9, UPT ;  /* 0x000000090400788c */ /* 0x000fc8000bf05270 */
[----:B------:R-:W-:Y:S02]  /*31e0*/  USEL UR5, URZ, 0x1, UP0 ;  /* 0x00000001ff057887 */ /* 0x000fe40008000000 */
[----:B------:R-:W-:-:S04]  /*31f0*/  USEL UR4, UR4, URZ, UP0 ;  /* 0x000000ff04047287 */ /* 0x000fc80008000000 */
[----:B------:R-:W-:Y:S01]  /*3200*/  ULEA UR4, UR4, UR7, 0x3 ;  /* 0x0000000704047291 */ /* 0x000fe2000f8e18ff */
[----:B-1----:R-:W-:-:S04]  /*3210*/  LOP3.LUT R3, R2, UR5, RZ, 0x3c, !PT ;  /* 0x0000000502037c12 */ /* 0x002fc8000f8e3cff */
[----:B------:R-:W-:Y:S01]  /*3220*/  SHF.L.U32 R3, R3, 0x1f, RZ ;  /* 0x0000001f03037819 */ /* 0x000fe200000006ff */
[----:B------:R-:W-:-:S07]  /*3230*/  IMAD.U32 R0, RZ, RZ, UR4 ;  /* 0x00000004ff007e24 */ /* 0x000fce000f8e00ff */
.L_x_56:
[----:B-1----:R1:W2:Y:S02]  /*3240*/  SYNCS.PHASECHK.TRANS64.TRYWAIT P0, [R0+URZ], R3 ;  /* 0x00000003000075a7 */ /* 0x0022a400080011ff */
[----:B--2---:R-:W-:Y:S05]  /*3250*/  @!P0 NANOSLEEP.SYNCS 0x989680 ;  /* 0x009896800000895d */ /* 0x004fea0003900000 */
[----:B------:R-:W2:Y:S02]  /*3260*/  @!P0 SYNCS.PHASECHK.TRANS64 P0, [R0+URZ], R3 ;  /* 0x00000003000085a7 */ /* 0x000ea400080010ff */
[----:B--2---:R-:W-:Y:S05]  /*3270*/  @P0 EXIT ;  /* 0x000000000000094d */ /* 0x004fea0003800000 */
[----:B------:R-:W-:Y:S05]  /*3280*/  BRA `(.L_x_56) ;  /* 0xfffffffc00ec7947 */ /* 0x000fea000383ffff */
.L_x_23:
[----:B------:R-:W2:Y:S02]  /*3290*/  S2UR UR4, SR_CgaCtaId ;  /* 0x00000000000479c3 */ /* 0x000ea40000008800 */
[----:B--2---:R-:W-:-:S04]  /*32a0*/  UISETP.NE.AND UP0, UPT, UR4, URZ, UPT ;  /* 0x000000ff0400728c */ /* 0x004fc8000bf05270 */
[----:B------:R-:W-:-:S09]  /*32b0*/  UISETP.NE.OR UP0, UPT, UR21, 0x1, UP0 ;  /* 0x000000011500788c */ /* 0x000fd20008705670 */
[----:B------:R-:W-:Y:S05]  /*32c0*/  BRA.U UP0, `(.L_x_57) ;  /* 0x00000005004c7547 */ /* 0x000fea000b800000 */
[----:B------:R-:W2:Y:S01]  /*32d0*/  S2UR UR5, SR_CgaCtaId ;  /* 0x00000000000579c3 */ /* 0x000ea20000008800 */
[----:B------:R-:W-:Y:S01]  /*32e0*/  UMOV UR4, 0x400 ;  /* 0x0000040000047882 */ /* 0x000fe20000000000 */
[----:B------:R-:W-:Y:S01]  /*32f0*/  ISETP.GE.U32.AND P2, PT, R3, 0x4, PT ;  /* 0x000000040300780c */ /* 0x000fe20003f46070 */
[----:B------:R-:W-:Y:S01]  /*3300*/  IMAD.MOV.U32 R12, RZ, RZ, 0x1 ;  /* 0x00000001ff0c7424 */ /* 0x000fe200078e00ff */
[----:B------:R-:W-:Y:S02]  /*3310*/  CS2R R10, SRZ ;  /* 0x00000000000a7805 */ /* 0x000fe4000001ff00 */
[----:B------:R-:W-:Y:S01]  /*3320*/  CS2R R8, SRZ ;  /* 0x0000000000087805 */ /* 0x000fe2000001ff00 */
[----:B--2---:R-:W-:-:S03]  /*3330*/  ULEA UR6, UR5, UR4, 0x18 ;  /* 0x0000000405067291 */ /* 0x004fc6000f8ec0ff */
[----:B------:R-:W-:-:S09]  /*3340*/  UMOV UR5, URZ ;  /* 0x000000ff00057c82 */ /* 0x000fd20008000000 */
.L_x_61:
[----:B------:R-:W-:Y:S02]  /*3350*/  LEA R0, R8, UR6, 0x3 ;  /* 0x0000000608007c11 */ /* 0x000fe4000f8e18ff */
[----:B------:R-:W-:-:S03]  /*3360*/  SHF.L.U32 R5, R9, 0x1f, RZ ;  /* 0x0000001f09057819 */ /* 0x000fc600000006ff */
[----:B------:R-:W-:Y:S01]  /*3370*/  VIADD R4, R0, 0x120 ;  /* 0x0000012000047836 */ /* 0x000fe20000000000 */
[----:B------:R-:W2:Y:S02]  /*3380*/  SYNCS.PHASECHK.TRANS64.TRYWAIT P0, [R0+URZ+0x110], R5 ;  /* 0x00011005000075a7 */ /* 0x000ea400080011ff */
[----:B--2---:R-:W-:Y:S05]  /*3390*/  @!P0 BRA `(.L_x_58) ;  /* 0x0000009400e48947 */ /* 0x004fea0003800000 */
.L_x_177:
[----:B------:R-:W-:Y:S01]  /*33a0*/  ULEA UR4, UR5, UR6, 0x3 ;  /* 0x0000000605047291 */ /* 0x000fe2000f8e18ff */
[----:B------:R-:W-:Y:S01]  /*33b0*/  PRMT R4, RZ, 0x654, R4 ;  /* 0x00000654ff047816 */ /* 0x000fe20000000004 */
[----:B--2---:R-:W-:Y:S01]  /*33c0*/  @!P2 IMAD.MOV.U32 R5, RZ, RZ, 0x10 ;  /* 0x00000010ff05a424 */ /* 0x004fe200078e00ff */
[----:B------:R-:W-:Y:S01]  /*33d0*/  SHF.L.U32 R7, R12, 0x1f, RZ ;  /* 0x0000001f0c077819 */ /* 0x000fe200000006ff */
[----:B------:R-:W-:Y:S01]  /*33e0*/  UIADD3 UR7, UPT, UPT, UR4, 0xe0, URZ ;  /* 0x000000e004077890 */ /* 0x000fe2000fffe0ff */
[----:B------:R2:W-:Y:S05]  /*33f0*/  SYNCS.ARRIVE.TRANS64.RED.A1T0 RZ, [R4+URZ], RZ ;  /* 0x000000ff04ff79a7 */ /* 0x0005ea00081004ff */
[----:B------:R-:W-:Y:S01]  /*3400*/  IMAD.U32 R0, RZ, RZ, UR7 ;  /* 0x00000007ff007e24 */ /* 0x000fe2000f8e00ff */
[----:B------:R-:W3:Y:S04]  /*3410*/  SYNCS.PHASECHK.TRANS64.TRYWAIT P0, [UR4+0xf0], R7 ;  /* 0x0000f007ff0075a7 */ /* 0x000ee80008001104 */
[----:B------:R-:W-:Y:S01]  /*3420*/  PRMT R13, R3, 0x654, R0 ;  /* 0x00000654030d7816 */ /* 0x000fe20000000000 */
[----:B--23--:R-:W-:Y:S06]  /*3430*/  @!P0 BRA `(.L_x_59) ;  /* 0x0000009400d08947 */ /* 0x00cfec0003800000 */
.L_x_179:
[----:B------:R-:W-:Y:S01]  /*3440*/  ULEA UR8, UR5, UR6, 0x4 ;  /* 0x0000000605087291 */ /* 0x000fe2000f8e20ff */
[----:B------:R-:W-:Y:S01]  /*3450*/  SEL R2, R13, R2, !P2 ;  /* 0x000000020d027207 */ /* 0x000fe20005000000 */
[----:B------:R-:W-:Y:S01]  /*3460*/  UIADD3 UR9, UPT, UPT, UR4, 0xe0, URZ ;  /* 0x000000e004097890 */ /* 0x000fe2000fffe0ff */
[----:B--2---:R-:W-:Y:S01]  /*3470*/  LEA R0, R11, UR6, 0x3 ;  /* 0x000000060b007c11 */ /* 0x004fe2000f8e18ff */
[----:B------:R-:W-:Y:S01]  /*3480*/  UIADD3 UR8, UPT, UPT, UR8, 0x140, URZ ;  /* 0x0000014008087890 */ /* 0x000fe2000fffe0ff */
[----:B------:R2:W-:Y:S01]  /*3490*/  @!P2 SYNCS.ARRIVE.TRANS64.RED RZ, [R2+URZ], R5 ;  /* 0x0000000502ffa9a7 */ /* 0x0005e200080004ff */
[----:B------:R-:W-:Y:S01]  /*34a0*/  UIADD3 UR4, UPT, UPT, UR5, 0x1, URZ ;  /* 0x0000000105047890 */ /* 0x000fe2000fffe0ff */
[----:B------:R-:W-:-:S03]  /*34b0*/  VIADD R8, R8, 0x1 ;  /* 0x0000000108087836 */ /* 0x000fc60000000000 */
[----:B------:R-:W-:Y:S02]  /*34c0*/  UISETP.NE.AND UP0, UPT, UR4, 0x2, UPT ;  /* 0x000000020400788c */ /* 0x000fe4000bf05270 */
[----:B------:R-:W-:Y:S01]  /*34d0*/  ISETP.NE.AND P0, PT, R8, 0x2, PT ;  /* 0x000000020800780c */ /* 0x000fe20003f05270 */
[----:B------:R-:W-:Y:S06]  /*34e0*/  UGETNEXTWORKID.BROADCAST [UR8], [UR9] ;  /* 0x00000000080073ca */ /* 0x000fec0008000100 */
[----:B------:R-:W-:Y:S02]  /*34f0*/  USEL UR7, URZ, 0x1, UP0 ;  /* 0x00000001ff077887 */ /* 0x000fe40008000000 */
[----:B------:R-:W-:-:S04]  /*3500*/  USEL UR5, UR4, URZ, UP0 ;  /* 0x000000ff04057287 */ /* 0x000fc80008000000 */
[----:B------:R-:W-:Y:S02]  /*3510*/  LOP3.LUT R12, R12, UR7, RZ, 0x3c, !PT ;  /* 0x000000070c0c7c12 */ /* 0x000fe4000f8e3cff */
[----:B--2---:R-:W-:-:S04]  /*3520*/  SHF.L.U32 R5, R10, 0x1f, RZ ;  /* 0x0000001f0a057819 */ /* 0x004fc800000006ff */
[----:B------:R-:W2:Y:S02]  /*3530*/  SYNCS.PHASECHK.TRANS64.TRYWAIT P1, [R0+URZ+0xe0], R5 ;  /* 0x0000e005000075a7 */ /* 0x000ea400080211ff */
[----:B--2---:R-:W-:Y:S05]  /*3540*/  @!P1 BRA `(.L_x_60) ;  /* 0x0000009400a49947 */ /* 0x004fea0003800000 */
.L_x_180:
[C---:B------:R-:W-:Y:S01]  /*3550*/  LEA R4, R11.reuse, UR6, 0x4 ;  /* 0x000000060b047c11 */ /* 0x040fe2000f8e20ff */
[----:B--2---:R-:W-:Y:S01]  /*3560*/  VIADD R0, R0, 0xf0 ;  /* 0x000000f000007836 */ /* 0x004fe20000000000 */
[----:B------:R-:W-:Y:S01]  /*3570*/  SEL R8, R8, RZ, P0 ;  /* 0x000000ff08087207 */ /* 0x000fe20000000000 */
[----:B------:R-:W-:-:S03]  /*3580*/  VIADD R11, R11, 0x1 ;  /* 0x000000010b0b7836 */ /* 0x000fc60000000000 */
[----:B------:R-:W2:Y:S01]  /*3590*/  LDS.128 R4, [R4+0x140] ;  /* 0x0001400004047984 */ /* 0x000ea20000000c00 */
[----:B------:R-:W-:Y:S02]  /*35a0*/  PRMT R0, RZ, 0x654, R0 ;  /* 0x00000654ff007816 */ /* 0x000fe40000000000 */
[C---:B------:R-:W-:Y:S01]  /*35b0*/  ISETP.NE.AND P1, PT, R11.reuse, 0x2, PT ;  /* 0x000000020b00780c */ /* 0x040fe20003f25270 */
[----:B------:R-:W-:Y:S01]  /*35c0*/  @!PT LDS RZ, [RZ] ;  /* 0x00000000fffff984 */ /* 0x000fe20000000800 */
[----:B------:R-:W-:Y:S01]  /*35d0*/  @!PT LDS RZ, [RZ] ;  /* 0x00000000fffff984 */ /* 0x000fe20000000800 */
[----:B------:R-:W-:Y:S01]  /*35e0*/  @!PT LDS RZ, [RZ] ;  /* 0x00000000fffff984 */ /* 0x000fe20000000800 */
[----:B------:R-:W-:Y:S01]  /*35f0*/  @!PT LDS RZ, [RZ] ;  /* 0x00000000fffff984 */ /* 0x000fe20000000800 */
[----:B------:R3:W-:Y:S06]  /*3600*/  MEMBAR.ALL.CTA ;  /* 0x0000000000007992 */ /* 0x0007ec0000008000 */
[----:B---3--:R-:W3:Y:S01]  /*3610*/  FENCE.VIEW.ASYNC.S ;  /* 0x00000000000073c6 */ /* 0x008ee20000000000 */
[----:B------:R-:W-:Y:S01]  /*3620*/  SEL R11, R11, RZ, P1 ;  /* 0x000000ff0b0b7207 */ /* 0x000fe20000800000 */
[----:B---3--:R3:W-:Y:S01]  /*3630*/  SYNCS.ARRIVE.TRANS64.RED.A1T0 RZ, [R0+URZ], RZ ;  /* 0x000000ff00ff79a7 */ /* 0x0087e200081004ff */
[----:B--2---:R-:W-:-:S02]  /*3640*/  LOP3.LUT P3, RZ, R6, 0x1, RZ, 0xc0, !PT ;  /* 0x0000000106ff7812 */ /* 0x004fc4000786c0ff */
[----:B------:R-:W-:-:S04]  /*3650*/  SEL R5, RZ, 0x1, P1 ;  /* 0x00000001ff057807 */ /* 0x000fc80000800000 */
[----:B------:R-:W-:Y:S02]  /*3660*/  LOP3.LUT R10, R10, R5, RZ, 0x3c, !PT ;  /* 0x000000050a0a7212 */ /* 0x000fe400078e3cff */
[----:B---3--:R-:W-:-:S04]  /*3670*/  SEL R0, RZ, 0x1, P0 ;  /* 0x00000001ff007807 */ /* 0x008fc80000000000 */
[----:B------:R-:W-:Y:S01]  /*3680*/  LOP3.LUT R9, R9, R0, RZ, 0x3c, !PT ;  /* 0x0000000009097212 */ /* 0x000fe200078e3cff */
[----:B------:R-:W-:Y:S06]  /*3690*/  @P3 BRA `(.L_x_61) ;  /* 0xfffffffc002c3947 */ /* 0x000fec000383ffff */
[----:B------:R-:W-:Y:S01]  /*36a0*/  ULEA UR4, UR5, UR6, 0x3 ;  /* 0x0000000605047291 */ /* 0x000fe2000f8e18ff */
[----:B------:R-:W-:-:S08]  /*36b0*/  SHF.L.U32 R3, R12, 0x1f, RZ ;  /* 0x0000001f0c037819 */ /* 0x000fd000000006ff */
[----:B------:R-:W2:Y:S02]  /*36c0*/  SYNCS.PHASECHK.TRANS64 P0, [UR4+0xf0], R3 ;  /* 0x0000f003ff0075a7 */ /* 0x000ea40008001004 */
[----:B--2---:R-:W-:Y:S05]  /*36d0*/  @P0 BRA `(.L_x_62) ;  /* 0x0000000000080947 */ /* 0x004fea0003800000 */
[----:B------:R-:W2:Y:S02]  /*36e0*/  SYNCS.PHASECHK.TRANS64.TRYWAIT P0, [UR4+0xf0], R3 ;  /* 0x0000f003ff0075a7 */ /* 0x000ea40008001104 */
[----:B--2---:R-:W-:Y:S05]  /*36f0*/  @!P0 BRA `(.L_x_63) ;  /* 0x00000094004c8947 */ /* 0x004fea0003800000 */
.L_x_62:
[----:B------:R-:W-:-:S04]  /*3700*/  UIADD3 UR7, UPT, UPT, UR5, 0x1, URZ ;  /* 0x0000000105077890 */ /* 0x000fc8000fffe0ff */
[----:B------:R-:W-:-:S04]  /*3710*/  UISETP.NE.AND UP0, UPT, UR7, 0x2, UPT ;  /* 0x000000020700788c */ /* 0x000fc8000bf05270 */
[----:B------:R-:W-:Y:S02]  /*3720*/  USEL UR8, URZ, 0x1, UP0 ;  /* 0x00000001ff087887 */ /* 0x000fe40008000000 */
[----:B------:R-:W-:-:S04]  /*3730*/  USEL UR7, UR7, URZ, UP0 ;  /* 0x000000ff07077287 */ /* 0x000fc80008000000 */
[----:B------:R-:W-:Y:S01]  /*3740*/  ULEA UR7, UR7, UR6, 0x3 ;  /* 0x0000000607077291 */ /* 0x000fe2000f8e18ff */
[----:B--2---:R-:W-:-:S04]  /*3750*/  LOP3.LUT R3, R12, UR8, RZ, 0x3c, !PT ;  /* 0x000000080c037c12 */ /* 0x004fc8000f8e3cff */
[----:B------:R-:W-:-:S04]  /*3760*/  SHF.L.U32 R0, R3, 0x1f, RZ ;  /* 0x0000001f03007819 */ /* 0x000fc800000006ff */
[----:B------:R-:W2:Y:S02]  /*3770*/  SYNCS.PHASECHK.TRANS64 P0, [UR7+0xf0], R0 ;  /* 0x0000f000ff0075a7 */ /* 0x000ea40008001007 */
[----:B-12---:R-:W-:Y:S05]  /*3780*/  @P0 EXIT ;  /* 0x000000000000094d */ /* 0x006fea0003800000 */
[----:B------:R-:W-:Y:S02]  /*3790*/  SHF.L.U32 R3, R3, 0x1f, RZ ;  /* 0x0000001f03037819 */ /* 0x000fe400000006ff */
[----:B------:R-:W-:-:S07]  /*37a0*/  MOV R0, UR7 ;  /* 0x0000000700007c02 */ /* 0x000fce0008000f00 */
.L_x_64:
[----:B-1----:R1:W2:Y:S02]  /*37b0*/  SYNCS.PHASECHK.TRANS64.TRYWAIT P0, [R0+URZ+0xf0], R3 ;  /* 0x0000f003000075a7 */ /* 0x0022a400080011ff */
[----:B--2---:R-:W-:Y:S05]  /*37c0*/  @!P0 NANOSLEEP.SYNCS 0x989680 ;  /* 0x009896800000895d */ /* 0x004fea0003900000 */
[----:B------:R-:W2:Y:S02]  /*37d0*/  @!P0 SYNCS.PHASECHK.TRANS64 P0, [R0+URZ+0xf0], R3 ;  /* 0x0000f003000085a7 */ /* 0x000ea400080010ff */
[----:B--2---:R-:W-:Y:S05]  /*37e0*/  @P0 EXIT ;  /* 0x000000000000094d */ /* 0x004fea0003800000 */
[----:B------:R-:W-:Y:S05]  /*37f0*/  BRA `(.L_x_64) ;  /* 0xfffffffc00ec7947 */ /* 0x000fea000383ffff */
.L_x_57:
[----:B------:R-:W-:Y:S05]  /*3800*/  BRA.U UP5, `(.L_x_65) ;  /* 0x0000001505207547 */ /* 0x000fea000b800000 */
[----:B------:R-:W2:Y:S01]  /*3810*/  S2UR UR7, SR_CgaCtaId ;  /* 0x00000000000779c3 */ /* 0x000ea20000008800 */
[----:B------:R-:W-:Y:S01]  /*3820*/  UMOV UR4, 0x40 ;  /* 0x0000004000047882 */ /* 0x000fe20000000000 */
[----:B------:R-:W-:Y:S01]  /*3830*/  NOP ;  /* 0x0000000000007918 */ /* 0x000fe20000000000 */
[----:B------:R-:W-:Y:S01]  /*3840*/  UMOV UR6, 0x400 ;  /* 0x0000040000067882 */ /* 0x000fe20000000000 */
[----:B--2---:R-:W-:Y:S02]  /*3850*/  ULEA UR5, UR7, UR4, 0x18 ;  /* 0x0000000407057291 */ /* 0x004fe4000f8ec0ff */
[----:B------:R-:W-:-:S07]  /*3860*/  ULEA UR6, UR7, UR6, 0x18 ;  /* 0x0000000607067291 */ /* 0x000fce000f8ec0ff */
[----:B------:R-:W2:Y:S02]  /*3870*/  LDS.U8 R3, [UR5+0x1c] ;  /* 0x00001c05ff037984 */ /* 0x000ea40008000000 */
[----:B--2---:R-:W-:-:S13]  /*3880*/  ISETP.NE.AND P0, PT, R3, RZ, PT ;  /* 0x000000ff0300720c */ /* 0x004fda0003f05270 */
[----:B------:R-:W-:Y:S05]  /*3890*/  @P0 BRA `(.L_x_66) ;  /* 0x0000000400100947 */ /* 0x000fea0003800000 */
[----:B------:R-:W2:Y:S01]  /*38a0*/  S2UR UR4, SR_CgaCtaId ;  /* 0x00000000000479c3 */ /* 0x000ea20000008800 */
[----:B------:R-:W-:Y:S02]  /*38b0*/  UISETP.NE.U32.AND UP1, UPT, UR26, 0x1, UPT ;  /* 0x000000011a00788c */ /* 0x000fe4000bf25070 */
[----:B------:R-:W-:Y:S02]  /*38c0*/  UIADD3 UR7, UPT, UPT, UR5, 0x8, URZ ;  /* 0x0000000805077890 */ /* 0x000fe4000fffe0ff */
[----:B--2---:R-:W-:-:S05]  /*38d0*/  ULOP3.LUT UR8, UR4, 0x1, URZ, 0x3c, !UPT ;  /* 0x0000000104087892 */ /* 0x004fca000f8e3cff */
[----:B------:R-:W-:Y:S07]  /*38e0*/  BRA.U !UP1, `(.L_x_67) ;  /* 0x00000001099c7547 */ /* 0x000fee000b800000 */
[----:B------:R-:W-:Y:S01]  /*38f0*/  ELECT P0, URZ, PT ;  /* 0x0000000000ff782f */ /* 0x000fe20003800000 */
[----:B------:R-:W-:-:S12]  /*3900*/  BSSY B0, `(.L_x_67) ;  /* 0x0000025000007945 */ /* 0x000fd80003800000 */
[----:B------:R-:W-:Y:S05]  /*3910*/  @!P0 BRA `(.L_x_68) ;  /* 0x00000000008c8947 */ /* 0x000fea0003800000 */
[----:B------:R-:W-:-:S05]  /*3920*/  UMOV UR4, 0x10 ;  /* 0x0000001000047882 */ /* 0x000fca0000000000 */
[----:B------:R-:W-:Y:S04]  /*3930*/  DEPBAR.LE SB2, 0x36 ;  /* 0x0000ad800000791a */ /* 0x000fe80000000000 */
[----:B------:R-:W2:Y:S02]  /*3940*/  UTCATOMSWS.2CTA.FIND_AND_SET.ALIGN UP0, UR4, UR4 ;  /* 0x00000004000475e3 */ /* 0x000ea40008200800 */
[----:B--2---:R-:W-:Y:S01]  /*3950*/  MOV R10, UR4 ;  /* 0x00000004000a7c02 */ /* 0x004fe20008000f00 */
[----:B------:R-:W-:Y:S06]  /*3960*/  BRA.U UP0, `(.L_x_69) ;  /* 0x0000000100187547 */ /* 0x000fec000b800000 */
.L_x_70:
[----:B------:R-:W-:Y:S05]  /*3970*/  NANOSLEEP 0x64 ;  /* 0x000000640000795d */ /* 0x000fea0003800000 */
[----:B------:R-:W-:-:S05]  /*3980*/  UMOV UR4, 0x10 ;  /* 0x0000001000047882 */ /* 0x000fca0000000000 */
[----:B------:R-:W-:Y:S04]  /*3990*/  DEPBAR.LE SB2, 0x36 ;  /* 0x0000ad800000791a */ /* 0x000fe80000000000 */
[----:B------:R-:W2:Y:S02]  /*39a0*/  UTCATOMSWS.2CTA.FIND_AND_SET.ALIGN UP0, UR4, UR4 ;  /* 0x00000004000475e3 */ /* 0x000ea40008200800 */
[----:B--2---:R-:W-:Y:S01]  /*39b0*/  MOV R10, UR4 ;  /* 0x00000004000a7c02 */ /* 0x004fe20008000f00 */
[----:B------:R-:W-:Y:S05]  /*39c0*/  BRA.U !UP0, `(.L_x_70) ;  /* 0xfffffffd08e87547 */ /* 0x000fea000b83ffff */
.L_x_69:
[----:B------:R-:W2:Y:S01]  /*39d0*/  LDS R6, [UR5+0x10] ;  /* 0x00001005ff067984 */ /* 0x000ea20008000800 */
[----:B------:R-:W-:Y:S01]  /*39e0*/  IMAD.U32 R3, RZ, RZ, UR6 ;  /* 0x00000006ff037e24 */ /* 0x000fe2000f8e00ff */
[----:B------:R-:W-:-:S03]  /*39f0*/  MOV R4, UR8 ;  /* 0x0000000800047c02 */ /* 0x000fc60008000f00 */
[----:B------:R-:W-:Y:S01]  /*3a00*/  VIADD R3, R3, 0x160 ;  /* 0x0000016003037836 */ /* 0x000fe20000000000 */
[----:B--2---:R-:W-:-:S04]  /*3a10*/  SHF.L.U32 R6, R6, 0x1f, RZ ;  /* 0x0000001f06067819 */ /* 0x004fc800000006ff */
[----:B------:R-:W2:Y:S02]  /*3a20*/  SYNCS.PHASECHK.TRANS64.TRYWAIT P0, [UR5+0x8], R6 ;  /* 0x00000806ff0075a7 */ /* 0x000ea40008001105 */
[----:B--2---:R-:W-:Y:S05]  /*3a30*/  @P0 BRA `(.L_x_71) ;  /* 0x0000000000080947 */ /* 0x004fea0003800000 */
[----:B------:R-:W2:Y:S02]  /*3a40*/  SYNCS.PHASECHK.TRANS64.TRYWAIT P0, [UR5+0x8], R6 ;  /* 0x00000806ff0075a7 */ /* 0x000ea40008001105 */
[----:B--2---:R-:W-:Y:S05]  /*3a50*/  @!P0 BRA `(.L_x_72) ;  /* 0x00000090008c8947 */ /* 0x004fea0003800000 */
.L_x_71:
[----:B------:R-:W-:Y:S01]  /*3a60*/  PRMT R4, R4, 0x654, R3 ;  /* 0x0000065404047816 */ /* 0x000fe20000000003 */
[----:B------:R-:W-:Y:S01]  /*3a70*/  HFMA2 R3, -RZ, RZ, 0, 5.9604644775390625e-08 ;  /* 0x00000001ff037431 */ /* 0x000fe200000001ff */
[----:B------:R-:W-:Y:S01]  /*3a80*/  UPRMT UR4, UR8, 0x654, UR7 ;  /* 0x0000065408047896 */ /* 0x000fe20008000007 */
[----:B------:R-:W-:Y:S02]  /*3a90*/  IMAD.MOV.U32 R7, RZ, RZ, 0xffff ;  /* 0x0000ffffff077424 */ /* 0x000fe400078e00ff */
[----:B--2---:R-:W-:Y:S02]  /*3aa0*/  IMAD.MOV.U32 R6, RZ, RZ, 0x4 ;  /* 0x00000004ff067424 */ /* 0x004fe400078e00ff */
[----:B------:R-:W-:Y:S01]  /*3ab0*/  IMAD.SHL.U32 R9, R10, 0x20, RZ ;  /* 0x000000200a097824 */ /* 0x000fe200078e00ff */
[----:B------:R-:W-:Y:S02]  /*3ac0*/  MOV R5, UR4 ;  /* 0x0000000400057c02 */ /* 0x000fe40008000f00 */
[-C--:B------:R-:W-:Y:S01]  /*3ad0*/  SHF.L.U32 R8, R7, R10.reuse, RZ ;  /* 0x0000000a07087219 */ /* 0x080fe200000006ff */
[----:B------:R2:W-:Y:S01]  /*3ae0*/  SYNCS.ARRIVE.TRANS64.RED RZ, [UR4], R6 ;  /* 0x00000006ffff79a7 */ /* 0x0005e20008000404 */
[----:B------:R-:W-:Y:S01]  /*3af0*/  SHF.L.U32 R7, R3, R10, RZ ;  /* 0x0000000a03077219 */ /* 0x000fe200000006ff */
[----:B------:R2:W-:Y:S04]  /*3b00*/  STS [UR6+0x160], R9 ;  /* 0x00016009ff007988 */ /* 0x0005e80008000806 */
[----:B------:R2:W-:Y:S04]  /*3b10*/  STAS [R4.64], R10 ;  /* 0x0000000a04007dbd */ /* 0x0005e8000c0008ff */
[----:B------:R2:W-:Y:S04]  /*3b20*/  ATOMS.OR RZ, [UR5+0x14], R8 ;  /* 0x00001408ffff798c */ /* 0x0005e8000b000005 */
[----:B------:R2:W-:Y:S04]  /*3b30*/  ATOMS.OR RZ, [UR5+0x18], R7 ;  /* 0x00001807ffff798c */ /* 0x0005e8000b000005 */
[----:B------:R2:W-:Y:S02]  /*3b40*/  ATOMS.XOR RZ, [UR5+0x10], R3 ;  /* 0x00001003ffff798c */ /* 0x0005e4000b800005 */
.L_x_68:
[----:B-1----:R-:W-:Y:S05]  /*3b50*/  BSYNC B0 ;  /* 0x0000000000007941 */ /* 0x002fea0003800000 */
.L_x_67:
[----:B------:R-:W-:Y:S05]  /*3b60*/  BRA.U UP1, `(.L_x_73) ;  /* 0x00000001016c7547 */ /* 0x000fea000b800000 */
[----:B------:R-:W-:-:S03]  /*3b70*/  UMOV UR4, 0xffffffff ;  /* 0xffffffff00047882 */ /* 0x000fc60000000000 */
[----:B------:R-:W-:Y:S05]  /*3b80*/  BRA.DIV UR4, `(.L_x_74) ;  /* 0x0000009204587947 */ /* 0x000fea000b800000 */
[----:B------:R-:W-:-:S13]  /*3b90*/  ELECT P6, URZ, PT ;  /* 0x0000000000ff782f */ /* 0x000fda00038c0000 */
.L_x_184:
[----:B------:R-:W-:Y:S05]  /*3ba0*/  @!P6 BRA `(.L_x_73) ;  /* 0x00000000005ce947 */ /* 0x000fea0003800000 */
[----:B--2---:R-:W2:Y:S02]  /*3bb0*/  LDS R4, [UR5+0x10] ;  /* 0x00001005ff047984 */ /* 0x004ea40008000800 */
[----:B--2---:R-:W-:-:S04]  /*3bc0*/  SHF.L.U32 R4, R4, 0x1f, RZ ;  /* 0x0000001f04047819 */ /* 0x004fc800000006ff */
[----:B------:R-:W2:Y:S02]  /*3bd0*/  SYNCS.PHASECHK.TRANS64.TRYWAIT P0, [UR5+0x8], R4 ;  /* 0x00000804ff0075a7 */ /* 0x000ea40008001105 */
[----:B--2---:R-:W-:Y:S05]  /*3be0*/  @P0 BRA `(.L_x_75) ;  /* 0x0000000000080947 */ /* 0x004fea0003800000 */
[----:B------:R-:W2:Y:S02]  /*3bf0*/  SYNCS.PHASECHK.TRANS64.TRYWAIT P0, [UR5+0x8], R4 ;  /* 0x00000804ff0075a7 */ /* 0x000ea40008001105 */
[----:B--2---:R-:W-:Y:S05]  /*3c00*/  @!P0 BRA `(.L_x_76) ;  /* 0x0000009000588947 */ /* 0x004fea0003800000 */
.L_x_75:
[----:B------:R-:W3:Y:S01]  /*3c10*/  LDS R6, [UR6+0x160] ;  /* 0x00016006ff067984 */ /* 0x000ee20008000800 */
[----:B--2---:R-:W-:Y:S02]  /*3c20*/  HFMA2 R3, -RZ, RZ, 0, 5.9604644775390625e-08 ;  /* 0x00000001ff037431 */ /* 0x004fe400000001ff */
[----:B------:R-:W-:Y:S01]  /*3c30*/  IMAD.MOV.U32 R4, RZ, RZ, 0xffff ;  /* 0x0000ffffff047424 */ /* 0x000fe200078e00ff */
[----:B------:R-:W-:Y:S01]  /*3c40*/  UPRMT UR4, UR8, 0x654, UR7 ;  /* 0x0000065408047896 */ /* 0x000fe20008000007 */
[----:B---3--:R-:W-:-:S03]  /*3c50*/  IMAD.SHL.U32 R5, R6, 0x20, RZ ;  /* 0x0000002006057824 */ /* 0x008fc600078e00ff */
[-C--:B------:R-:W-:Y:S02]  /*3c60*/  SHF.L.U32 R4, R4, R6.reuse, RZ ;  /* 0x0000000604047219 */ /* 0x080fe400000006ff */
[----:B------:R-:W-:Y:S01]  /*3c70*/  SHF.L.U32 R6, R3, R6, RZ ;  /* 0x0000000603067219 */ /* 0x000fe200000006ff */
[----:B------:R3:W-:Y:S04]  /*3c80*/  STS [UR6+0x160], R5 ;  /* 0x00016005ff007988 */ /* 0x0007e80008000806 */
[----:B------:R3:W-:Y:S04]  /*3c90*/  ATOMS.OR RZ, [UR5+0x14], R4 ;  /* 0x00001404ffff798c */ /* 0x0007e8000b000005 */
[----:B------:R3:W-:Y:S01]  /*3ca0*/  ATOMS.OR RZ, [UR5+0x18], R6 ;  /* 0x00001806ffff798c */ /* 0x0007e2000b000005 */
[----:B------:R-:W-:Y:S03]  /*3cb0*/  SYNCS.ARRIVE.TRANS64.RED.A1T0 RZ, [UR4], RZ ;  /* 0x000000ffffff79a7 */ /* 0x000fe60008100404 */
[----:B------:R3:W-:Y:S01]  /*3cc0*/  ATOMS.XOR RZ, [UR5+0x10], R3 ;  /* 0x00001003ffff798c */ /* 0x0007e2000b800005 */
[----:B------:R-:W-:Y:S05]  /*3cd0*/  BRA `(.L_x_73) ;  /* 0x0000000000107947 */ /* 0x000fea0003800000 */
.L_x_66:
[----:B------:R-:W-:Y:S02]  /*3ce0*/  MOV R3, 0xffffffff ;  /* 0xffffffff00037802 */ /* 0x000fe40000000f00 */
[----:B------:R-:W-:-:S03]  /*3cf0*/  MOV R4, 0x3d20 ;  /* 0x00003d2000047802 */ /* 0x000fc60000000f00 */
[----:B------:R2:W-:Y:S04]  /*3d00*/  STS [UR6+0x160], R3 ;  /* 0x00016003ff007988 */ /* 0x0005e80008000806 */
[----:B-12--5:R-:W-:Y:S05]  /*3d10*/  CALL.REL.NOINC `($__internal_1_$__cuda_sm10x_tcgen05_guardrail_trap_phase_invalid_during_alloc) ;  /* 0x0000009800007944 */ /* 0x026fea0003c00000 */
.L_x_73:
[----:B------:R-:W-:Y:S05]  /*3d20*/  WARPSYNC.ALL ;  /* 0x0000000000007948 */ /* 0x000fea0003800000 */
[----:B------:R-:W4:Y:S01]  /*3d30*/  S2UR UR4, SR_CgaCtaId ;  /* 0x00000000000479c3 */ /* 0x000f220000008800 */
[----:B------:R-:W-:Y:S01]  /*3d40*/  UMOV UR25, 0x400 ;  /* 0x0000040000197882 */ /* 0x000fe20000000000 */
[----:B------:R-:W-:-:S06]  /*3d50*/  NOP ;  /* 0x0000000000007918 */ /* 0x000fcc0000000000 */
[----:B------:R-:W-:Y:S08]  /*3d60*/  BAR.ARV 0x6, 0xa0 ;  /* 0x0182800000007b1d */ /* 0x000ff00000002000 */
[----:B--23--:R-:W2:Y:S01]  /*3d70*/  LDC R4, c[0x0][0x38c] ;  /* 0x0000e300ff047b82 */ /* 0x00cea20000000800 */
[----:B------:R-:W-:Y:S02]  /*3d80*/  LOP3.LUT R0, R0, 0xffff, RZ, 0xc0, !PT ;  /* 0x0000ffff00007812 */ /* 0x000fe400078ec0ff */
[----:B------:R-:W-:Y:S01]  /*3d90*/  CS2R R8, SRZ ;  /* 0x0000000000087805 */ /* 0x000fe2000001ff00 */
[----:B------:R-:W-:Y:S01]  /*3da0*/  UISETP.NE.AND UP3, UPT, UR26, URZ, UPT ;  /* 0x000000ff1a00728c */ /* 0x000fe2000bf65270 */
[----:B------:R-:W-:Y:S01]  /*3db0*/  R2UR UR45, R0 ;  /* 0x00000000002d72ca */ /* 0x000fe200000e0000 */
[----:B------:R-:W-:Y:S01]  /*3dc0*/  UMOV UR39, 0x1 ;  /* 0x0000000100277882 */ /* 0x000fe20000000000 */
[----:B------:R-:W-:Y:S01]  /*3dd0*/  UMOV UR42, URZ ;  /* 0x000000ff002a7c82 */ /* 0x000fe20008000000 */
[----:B------:R-:W-:Y:S01]  /*3de0*/  UMOV UR30, URZ ;  /* 0x000000ff001e7c82 */ /* 0x000fe20008000000 */
[----:B------:R-:W-:Y:S01]  /*3df0*/  UMOV UR28, URZ ;  /* 0x000000ff001c7c82 */ /* 0x000fe20008000000 */
[----:B----4-:R-:W-:-:S04]  /*3e00*/  ULEA UR25, UR4, UR25, 0x18 ;  /* 0x0000001904197291 */ /* 0x010fc8000f8ec0ff */
[----:B------:R-:W-:Y:S02]  /*3e10*/  UIADD3 UR6, UPT, UPT, UR25, 0x10800, URZ ;  /* 0x0001080019067890 */ /* 0x000fe4000fffe0ff */
[----:B------:R-:W-:Y:S02]  /*3e20*/  UIADD3 UR5, UPT, UPT, UR25, 0x22800, URZ ;  /* 0x0002280019057890 */ /* 0x000fe4000fffe0ff */
[----:B------:R-:W-:Y:S01]  /*3e30*/  UIADD3 UR4, UPT, UPT, UR25, 0x34800, URZ ;  /* 0x0003480019047890 */ /* 0x000fe2000fffe0ff */
[----:B------:R-:W3:Y:S01]  /*3e40*/  LDS R3, [UR25+0x160] ;  /* 0x00016019ff037984 */ /* 0x000ee20008000800 */
[----:B------:R-:W-:Y:S02]  /*3e50*/  UIADD3 UR7, UPT, UPT, UR25, 0x35a00, URZ ;  /* 0x00035a0019077890 */ /* 0x000fe4000fffe0ff */
[----:B------:R-:W-:Y:S02]  /*3e60*/  USHF.R.U32.HI UR8, URZ, 0x4, UR6 ;  /* 0x00000004ff087899 */ /* 0x000fe40008011606 */
[----:B------:R-:W-:Y:S01]  /*3e70*/  USHF.R.U32.HI UR6, URZ, 0x4, UR5 ;  /* 0x00000004ff067899 */ /* 0x000fe20008011605 */
[----:B--2---:R-:W-:Y:S01]  /*3e80*/  VIADD R4, R4, 0x7f ;  /* 0x0000007f04047836 */ /* 0x004fe20000000000 */
[----:B------:R-:W-:-:S02]  /*3e90*/  USHF.R.U32.HI UR5, URZ, 0x4, UR4 ;  /* 0x00000004ff057899 */ /* 0x000fc40008011604 */
[----:B------:R-:W-:Y:S02]  /*3ea0*/  USHF.R.U32.HI UR4, URZ, 0x4, UR7 ;  /* 0x00000004ff047899 */ /* 0x000fe40008011607 */
[----:B------:R-:W-:Y:S02]  /*3eb0*/  ULOP3.LUT UR6, UR6, 0x3fff, URZ, 0xc0, !UPT ;  /* 0x00003fff06067892 */ /* 0x000fe4000f8ec0ff */
[----:B------:R-:W-:Y:S02]  /*3ec0*/  ULOP3.LUT UR5, UR5, 0x3fff, URZ, 0xc0, !UPT ;  /* 0x00003fff05057892 */ /* 0x000fe4000f8ec0ff */
[----:B------:R-:W-:Y:S02]  /*3ed0*/  ULOP3.LUT UR4, UR4, 0x3fff, URZ, 0xc0, !UPT ;  /* 0x00003fff04047892 */ /* 0x000fe4000f8ec0ff */
[----:B------:R-:W-:Y:S02]  /*3ee0*/  ULOP3.LUT UR8, UR8, 0x3fff, URZ, 0xc0, !UPT ;  /* 0x00003fff08087892 */ /* 0x000fe4000f8ec0ff */
[----:B------:R-:W-:-:S02]  /*3ef0*/  ULOP3.LUT UR36, UR6, 0x10000, URZ, 0xfc, !UPT ;  /* 0x0001000006247892 */ /* 0x000fc4000f8efcff */
[----:B------:R-:W-:Y:S02]  /*3f00*/  ULOP3.LUT UR37, UR5, 0x10000, URZ, 0xfc, !UPT ;  /* 0x0001000005257892 */ /* 0x000fe4000f8efcff */
[----:B------:R-:W-:Y:S02]  /*3f10*/  ULOP3.LUT UR38, UR4, 0x10000, URZ, 0xfc, !UPT ;  /* 0x0001000004267892 */ /* 0x000fe4000f8efcff */
[----:B------:R-:W-:Y:S02]  /*3f20*/  ULOP3.LUT UR27, UR8, 0x10000, URZ, 0xfc, !UPT ;  /* 0x00010000081b7892 */ /* 0x000fe4000f8efcff */
[----:B------:R-:W-:Y:S01]  /*3f30*/  UIADD3 UR47, UPT, UPT, UR25, 0x100, URZ ;  /* 0x00000100192f7890 */ /* 0x000fe2000fffe0ff */
[----:B---3--:R-:W-:Y:S02]  /*3f40*/  R2UR UR22, R3 ;  /* 0x00000000031672ca */ /* 0x008fe400000e0000 */
[----:B------:R-:W-:-:S04]  /*3f50*/  SHF.R.S32.HI R3, RZ, 0x1f, R4 ;  /* 0x0000001fff037819 */ /* 0x000fc80000011404 */
[----:B------:R-:W-:-:S04]  /*3f60*/  LEA.HI R3, R3, R4, RZ, 0x7 ;  /* 0x0000000403037211 */ /* 0x000fc800078f38ff */
[----:B------:R-:W-:-:S03]  /*3f70*/  SHF.R.S32.HI R3, RZ, 0x7, R3 ;  /* 0x00000007ff037819 */ /* 0x000fc60000011403 */
[----:B------:R-:W-:Y:S01]  /*3f80*/  UIADD3 UR34, UPT, UPT, UR22, 0x1c0, URZ ;  /* 0x000001c016227890 */ /* 0x000fe2000fffe0ff */
[----:B-1----:R-:W-:Y:S01]  /*3f90*/  R2UR UR44, R3 ;  /* 0x00000000032c72ca */ /* 0x002fe200000e0000 */
[----:B------:R-:W-:Y:S01]  /*3fa0*/  UIADD3 UR35, UPT, UPT, UR22, 0x1c4, URZ ;  /* 0x000001c416237890 */ /* 0x000fe2000fffe0ff */
[----:B------:R-:W-:Y:S01]  /*3fb0*/  IMAD.MOV.U32 R3, RZ, RZ, RZ ;  /* 0x000000ffff037224 */ /* 0x000fe200078e00ff */
[----:B------:R-:W-:Y:S02]  /*3fc0*/  UIADD3 UR32, UPT, UPT, UR22, -0x7ffffe40, URZ ;  /* 0x800001c016207890 */ /* 0x000fe4000fffe0ff */
[----:B------:R-:W-:Y:S02]  /*3fd0*/  UIADD3 UR33, UPT, UPT, UR22, -0x7ffffe3c, URZ ;  /* 0x800001c416217890 */ /* 0x000fe4000fffe0ff */
[----:B------:R-:W-:Y:S02]  /*3fe0*/  USHF.R.U32.HI UR6, URZ, 0x11, UR34 ;  /* 0x00000011ff067899 */ /* 0x000fe40008011622 */
[----:B------:R-:W-:-:S02]  /*3ff0*/  USHF.R.U32.HI UR5, URZ, 0x1a, UR35 ;  /* 0x0000001aff057899 */ /* 0x000fc40008011623 */
[----:B------:R-:W-:Y:S02]  /*4000*/  USHF.R.U32.HI UR4, URZ, 0x11, UR32 ;  /* 0x00000011ff047899 */ /* 0x000fe40008011620 */
[----:B------:R-:W-:Y:S02]  /*4010*/  USHF.R.U32.HI UR7, URZ, 0x1a, UR33 ;  /* 0x0000001aff077899 */ /* 0x000fe40008011621 */
[----:B------:R-:W-:Y:S02]  /*4020*/  ULOP3.LUT UR8, UR6, 0x6000, URZ, 0xc0, !UPT ;  /* 0x0000600006087892 */ /* 0x000fe4000f8ec0ff */
[----:B------:R-:W-:Y:S02]  /*4030*/  ULOP3.LUT UR6, UR5, 0x30, URZ, 0xc0, !UPT ;  /* 0x0000003005067892 */ /* 0x000fe4000f8ec0ff */
[----:B------:R-:W-:Y:S02]  /*4040*/  ULOP3.LUT UR5, UR4, 0x6000, URZ, 0xc0, !UPT ;  /* 0x0000600004057892 */ /* 0x000fe4000f8ec0ff */
[----:B------:R-:W-:-:S02]  /*4050*/  ULOP3.LUT UR4, UR7, 0x30, URZ, 0xc0, !UPT ;  /* 0x0000003007047892 */ /* 0x000fc4000f8ec0ff */
[----:B------:R-:W-:Y:S02]  /*4060*/  ULOP3.LUT UR8, UR8, 0x10c0, URZ, 0xfc, !UPT ;  /* 0x000010c008087892 */ /* 0x000fe4000f8efcff */
[----:B------:R-:W-:Y:S02]  /*4070*/  ULOP3.LUT UR6, UR6, 0x480, URZ, 0xfc, !UPT ;  /* 0x0000048006067892 */ /* 0x000fe4000f8efcff */
[----:B------:R-:W-:Y:S02]  /*4080*/  ULOP3.LUT UR5, UR5, 0x10c0, URZ, 0xfc, !UPT ;  /* 0x000010c005057892 */ /* 0x000fe4000f8efcff */
[----:B------:R-:W-:Y:S02]  /*4090*/  ULOP3.LUT UR40, UR4, 0x480, URZ, 0xfc, !UPT ;  /* 0x0000048004287892 */ /* 0x000fe4000f8efcff */
[----:B------:R-:W-:Y:S02]  /*40a0*/  UPRMT UR43, UR6, 0x5410, UR8 ;  /* 0x00005410062b7896 */ /* 0x000fe40008000008 */
[----:B------:R-:W-:-:S02]  /*40b0*/  UPRMT UR41, UR40, 0x5410, UR5 ;  /* 0x0000541028297896 */ /* 0x000fc40008000005 */
[----:B------:R-:W-:Y:S01]  /*40c0*/  UIADD3 UR46, UPT, UPT, UR44, -0x1, URZ ;  /* 0xffffffff2c2e7890 */ /* 0x000fe2000fffe0ff */
[----:B------:R-:W-:Y:S01]  /*40d0*/  UMOV UR4, URZ ;  /* 0x000000ff00047c82 */ /* 0x000fe20008000000 */
[----:B------:R-:W-:Y:S01]  /*40e0*/  UMOV UR40, URZ ;  /* 0x000000ff00287c82 */ /* 0x000fe20008000000 */
[----:B------:R-:W-:Y:S02]  /*40f0*/  UMOV UR31, UR43 ;  /* 0x0000002b001f7c82 */ /* 0x000fe40008000000 */
[----:B------:R-:W-:-:S07]  /*4100*/  UMOV UR29, UR41 ;  /* 0x00000029001d7c82 */ /* 0x000fce0008000000 */
.L_x_87:
[C---:B------:R-:W-:Y:S02]  /*4110*/  LEA R0, R9.reuse, UR25, 0x3 ;  /* 0x0000001909007c11 */ /* 0x040fe4000f8e18ff */
[----:B------:R-:W-:Y:S02]  /*4120*/  SHF.L.U32 R5, R8, 0x1f, RZ ;  /* 0x0000001f08057819 */ /* 0x000fe400000006ff */
[----:B------:R-:W-:Y:S02]  /*4130*/  LEA R4, R9, UR25, 0x4 ;  /* 0x0000001909047c11 */ /* 0x000fe4000f8e20ff */
[----:B------:R-:W1:Y:S02]  /*4140*/  SYNCS.PHASECHK.TRANS64.TRYWAIT P0, [R0+URZ+0xe0], R5 ;  /* 0x0000e005000075a7 */ /* 0x000e6400080011ff */
[----:B-12---:R-:W-:Y:S05]  /*4150*/  @!P0 BRA `(.L_x_77) ;  /* 0x0000008c001c8947 */ /* 0x006fea0003800000 */
.L_x_185:
[----:B-1----:R-:W1:Y:S01]  /*4160*/  LDS.128 R4, [R4+0x140] ;  /* 0x0001400004047984 */ /* 0x002e620000000c00 */
[----:B------:R-:W-:Y:S02]  /*4170*/  VIADD R0, R0, 0xf0 ;  /* 0x000000f000007836 */ /* 0x000fe40000000000 */
[----:B------:R-:W-:Y:S01]  /*4180*/  VIADD R9, R9, 0x1 ;  /* 0x0000000109097836 */ /* 0x000fe20000000000 */
[----:B------:R-:W-:Y:S01]  /*4190*/  @!PT LDS RZ, [RZ] ;  /* 0x00000000fffff984 */ /* 0x000fe20000000800 */
[----:B------:R-:W-:Y:S01]  /*41a0*/  @!PT LDS RZ, [RZ] ;  /* 0x00000000fffff984 */ /* 0x000fe20000000800 */
[----:B------:R-:W-:Y:S01]  /*41b0*/  @!PT LDS RZ, [RZ] ;  /* 0x00000000fffff984 */ /* 0x000fe20000000800 */
[----:B------:R-:W-:Y:S01]  /*41c0*/  @!PT LDS RZ, [RZ] ;  /* 0x00000000fffff984 */ /* 0x000fe20000000800 */
[----:B------:R2:W-:Y:S06]  /*41d0*/  MEMBAR.ALL.CTA ;  /* 0x0000000000007992 */ /* 0x0005ec0000008000 */
[----:B--2---:R-:W2:Y:S01]  /*41e0*/  FENCE.VIEW.ASYNC.S ;  /* 0x00000000000073c6 */ /* 0x004ea20000000000 */
[----:B------:R-:W-:-:S04]  /*41f0*/  PRMT R0, RZ, 0x654, R0 ;  /* 0x00000654ff007816 */ /* 0x000fc80000000000 */
[----:B--2---:R2:W-:Y:S01]  /*4200*/  SYNCS.ARRIVE.TRANS64.RED.A1T0 RZ, [R0+URZ], RZ ;  /* 0x000000ff00ff79a7 */ /* 0x0045e200081004ff */
[----:B-1----:R-:W-:Y:S01]  /*4210*/  LOP3.LUT P2, RZ, R6, 0x1, RZ, 0xc0, !PT ;  /* 0x0000000106ff7812 */ /* 0x002fe2000784c0ff */
[----:B--2---:R-:W-:-:S12]  /*4220*/  BRA.U UP3, `(.L_x_78) ;  /* 0x0000000503c47547 */ /* 0x004fd8000b800000 */
[----:B------:R-:W1:Y:S01]  /*4230*/  LDCU UR7, c[0x0][0x38c] ;  /* 0x00007180ff0777ac */ /* 0x000e620008000800 */
[----:B------:R-:W-:Y:S01]  /*4240*/  ULOP3.LUT UR26, UR39, 0x1, URZ, 0x3c, !UPT ;  /* 0x00000001271a7892 */ /* 0x000fe2000f8e3cff */
[----:B------:R-:W-:Y:S01]  /*4250*/  UMOV UR19, URZ ;  /* 0x000000ff00137c82 */ /* 0x000fe20008000000 */
[----:B------:R-:W-:Y:S02]  /*4260*/  UMOV UR6, 0x1 ;  /* 0x0000000100067882 */ /* 0x000fe40000000000 */
[----:B------:R-:W-:Y:S01]  /*4270*/  UIMAD UR26, UR26, 0xc0, UR22 ;  /* 0x000000c01a1a78a4 */ /* 0x000fe2000f8e0216 */
[----:B------:R-:W-:Y:S01]  /*4280*/  UMOV UR21, UR4 ;  /* 0x0000000400157c82 */ /* 0x000fe20008000000 */
[----:B------:R-:W-:Y:S01]  /*4290*/  UMOV UR20, UR44 ;  /* 0x0000002c00147c82 */ /* 0x000fe20008000000 */
[----:B-1----:R-:W-:-:S09]  /*42a0*/  UISETP.GE.AND UP0, UPT, UR7, 0x1, UPT ;  /* 0x000000010700788c */ /* 0x002fd2000bf06270 */
[----:B------:R-:W-:Y:S05]  /*42b0*/  BRA.U !UP0, `(.L_x_79) ;  /* 0x0000000108c87547 */ /* 0x000fea000b800000 */
[----:B------:R-:W-:Y:S01]  /*42c0*/  ULEA UR5, UR4, UR25, 0x3 ;  /* 0x0000001904057291 */ /* 0x000fe2000f8e18ff */
[----:B------:R-:W-:-:S08]  /*42d0*/  SHF.L.U32 R5, R3, 0x1f, RZ ;  /* 0x0000001f03057819 */ /* 0x000fd000000006ff */
[----:B------:R-:W1:Y:S02]  /*42e0*/  SYNCS.PHASECHK.TRANS64.TRYWAIT P0, [UR5], R5 ;  /* 0x00000005ff0075a7 */ /* 0x000e640008001105 */
[----:B-1----:R-:W-:Y:S05]  /*42f0*/  @P0 BRA `(.L_x_80) ;  /* 0x0000000000080947 */ /* 0x002fea0003800000 */
[----:B------:R-:W1:Y:S02]  /*4300*/  SYNCS.PHASECHK.TRANS64.TRYWAIT P0, [UR5], R5 ;  /* 0x00000005ff0075a7 */ /* 0x000e640008001105 */
[----:B-1----:R-:W-:Y:S05]  /*4310*/  @!P0 BRA `(.L_x_81) ;  /* 0x0000008800c08947 */ /* 0x002fea0003800000 */
.L_x_80:
[----:B------:R-:W-:Y:S01]  /*4320*/  UISETP.GE.U32.AND UP1, UPT, UR7, 0x81, UPT ;  /* 0x000000810700788c */ /* 0x000fe2000bf26070 */
[----:B-1----:R-:W-:Y:S01]  /*4330*/  IMAD.U32 R0, RZ, RZ, UR39 ;  /* 0x00000027ff007e24 */ /* 0x002fe2000f8e00ff */
[----:B------:R-:W-:Y:S02]  /*4340*/  UIADD3 UR21, UPT, UPT, UR4, 0x1, URZ ;  /* 0x0000000104157890 */ /* 0x000fe4000fffe0ff */
[----:B------:R-:W-:Y:S02]  /*4350*/  ULEA UR8, UR4, UR38, 0x6 ;  /* 0x0000002604087291 */ /* 0x000fe4000f8e30ff */
[----:B------:R-:W-:Y:S01]  /*4360*/  UISETP.NE.AND UP0, UPT, UR21, 0x9, UPT ;  /* 0x000000091500788c */ /* 0x000fe2000bf05270 */
[----:B------:R-:W-:Y:S01]  /*4370*/  PLOP3.LUT P1, PT, PT, PT, UP1, 0x80, 0x8 ;  /* 0x000000000008781c */ /* 0x000fe20003f2f018 */
[----:B------:R-:W-:Y:S01]  /*4380*/  ULEA UR12, UR4, UR37, 0x5 ;  /* 0x00000025040c7291 */ /* 0x000fe2000f8e28ff */
[----:B------:R-:W-:Y:S01]  /*4390*/  SHF.L.U32 R5, R0, 0x1f, RZ ;  /* 0x0000001f00057819 */ /* 0x000fe200000006ff */
[----:B------:R-:W-:-:S02]  /*43a0*/  USEL UR6, URZ, 0x1, UP0 ;  /* 0x00000001ff067887 */ /* 0x000fc40008000000 */
[----:B------:R-:W-:Y:S02]  /*43b0*/  USEL UR21, UR21, URZ, UP0 ;  /* 0x000000ff15157287 */ /* 0x000fe40008000000 */
[----:B------:R-:W-:Y:S02]  /*43c0*/  UIADD3 UR10, UPT, UPT, UR8, 0x20, URZ ;  /* 0x00000020080a7890 */ /* 0x000fe4000fffe0ff */
[----:B------:R-:W-:Y:S01]  /*43d0*/  @UP1 ULEA UR7, UR21, UR25, 0x3 ;  /* 0x0000001915071291 */ /* 0x000fe2000f8e18ff */
[----:B------:R-:W-:Y:S01]  /*43e0*/  LOP3.LUT R3, R3, UR6, RZ, 0x3c, !PT ;  /* 0x0000000603037c12 */ /* 0x000fe2000f8e3cff */
[----:B------:R-:W-:Y:S01]  /*43f0*/  UMOV UR13, 0x4008 ;  /* 0x00004008000d7882 */ /* 0x000fe20000000000 */
[----:B------:R-:W-:Y:S01]  /*4400*/  UMOV UR9, 0x4008 ;  /* 0x0000400800097882 */ /* 0x000fe20000000000 */
[----:B------:R-:W-:Y:S01]  /*4410*/  UMOV UR11, 0x4008 ;  /* 0x00004008000b7882 */ /* 0x000fe20000000000 */
[----:B------:R-:W-:Y:S01]  /*4420*/  @P1 SHF.L.U32 R4, R3, 0x1f, RZ ;  /* 0x0000001f03041819 */ /* 0x000fe200000006ff */
[----:B------:R-:W-:-:S03]  /*4430*/  UMOV UR6, 0x1 ;  /* 0x0000000100067882 */ /* 0x000fc60000000000 */
[----:B------:R-:W1:Y:S01]  /*4440*/  @P1 SYNCS.PHASECHK.TRANS64.TRYWAIT P0, [UR7], R4 ;  /* 0x00000004ff0015a7 */ /* 0x000e620008001107 */
[----:B------:R2:W-:Y:S01]  /*4450*/  UTCCP.T.S.2CTA.4x32dp128bit tmem[UR22+0x1c0], gdesc[UR12] ;  /* 0x0001c00c160079e7 */ /* 0x0005e20009300000 */
[----:B------:R2:W-:Y:S01]  /*4460*/  UTCCP.T.S.2CTA.4x32dp128bit tmem[UR22+0x1c4], gdesc[UR8] ;  /* 0x0001c408160079e7 */ /* 0x0005e20009300000 */
[----:B------:R2:W-:Y:S01]  /*4470*/  UTCCP.T.S.2CTA.4x32dp128bit tmem[UR22+0x1c8], gdesc[UR10] ;  /* 0x0001c80a160079e7 */ /* 0x0005e20009300000 */
[----:B------:R-:W3:Y:S01]  /*4480*/  SYNCS.PHASECHK.TRANS64.TRYWAIT P3, [UR25+0x108], R5 ;  /* 0x00010805ff0075a7 */ /* 0x000ee20008061119 */
[----:B-1----:R-:W-:Y:S01]  /*4490*/  @P1 VOTEU.ANY UP0, P0 ;  /* 0x0000000000ff1886 */ /* 0x002fe20000000100 */
[----:B------:R-:W-:Y:S01]  /*44a0*/  @UP1 USEL UR6, URZ, 0x1, !UP0 ;  /* 0x00000001ff061887 */ /* 0x000fe2000c000000 */
[----:B--23--:R-:W-:Y:S11]  /*44b0*/  @!P3 BRA `(.L_x_82) ;  /* 0x000000880070b947 */ /* 0x00cff60003800000 */
.L_x_188:
[----:B------:R-:W-:Y:S01]  /*44c0*/  ELECT P0, URZ, PT ;  /* 0x0000000000ff782f */ /* 0x000fe20003800000 */
[----:B------:R-:W-:Y:S02]  /*44d0*/  ULEA UR8, UR4, UR36, 0x9 ;  /* 0x0000002404087291 */ /* 0x000fe4000f8e48ff */
[----:B------:R-:W-:Y:S02]  /*44e0*/  ULEA UR4, UR4, UR27, 0x9 ;  /* 0x0000001b04047291 */ /* 0x000fe4000f8e48ff */
[----:B------:R-:W-:Y:S02]  /*44f0*/  UIADD3 UR12, UPT, UPT, UR8, 0x2, URZ ;  /* 0x00000002080c7890 */ /* 0x000fe4000fffe0ff */
[----:B------:R-:W-:Y:S02]  /*4500*/  UIADD3 UR10, UPT, UPT, UR4, 0x2, URZ ;  /* 0x00000002040a7890 */ /* 0x000fe4000fffe0ff */
[----:B------:R-:W-:Y:S01]  /*4510*/  UIADD3 UR7, UPT, UPT, UR5, 0x48, URZ ;  /* 0x0000004805077890 */ /* 0x000fe2000fffe0ff */
[----:B------:R-:W-:-:S03]  /*4520*/  UMOV UR9, 0x80004020 ;  /* 0x8000402000097882 */ /* 0x000fc60000000000 */
[----:B-1----:R-:W-:Y:S01]  /*4530*/  @P0 LOP3.LUT R0, R2, 0xffff, RZ, 0xc0, !PT ;  /* 0x0000ffff02000812 */ /* 0x002fe200078ec0ff */
[----:B------:R-:W-:Y:S01]  /*4540*/  UMOV UR5, 0x80004020 ;  /* 0x8000402000057882 */ /* 0x000fe20000000000 */
[----:B------:R-:W-:Y:S01]  /*4550*/  UMOV UR13, 0x80004020 ;  /* 0x80004020000d7882 */ /* 0x000fe20000000000 */
[----:B------:R-:W-:Y:S01]  /*4560*/  UMOV UR11, 0x80004020 ;  /* 0x80004020000b7882 */ /* 0x000fe20000000000 */
[----:B------:R-:W-:Y:S01]  /*4570*/  @P0 R2UR UR14, R0 ;  /* 0x00000000000e02ca */ /* 0x000fe200000e0000 */
[----:B------:R1:W-:Y:S01]  /*4580*/  UTCOMMA.2CTA gdesc[UR4], gdesc[UR8], tmem[UR26], tmem[UR42], idesc[UR43], tmem[UR34], !UPT ;  /* 0xc0222a08040075ea */ /* 0x0003e2000fa0001a */
[----:B------:R1:W-:Y:S01]  /*4590*/  UTCOMMA.2CTA gdesc[UR10], gdesc[UR12], tmem[UR26], tmem[UR40], idesc[UR41], tmem[UR32], UPT ;  /* 0xc020280c0a0075ea */ /* 0x0003e2000ba0001a */
[----:B------:R-:W-:Y:S01]  /*45a0*/  UMOV UR19, 0x1 ;  /* 0x0000000100137882 */ /* 0x000fe20000000000 */
[----:B------:R-:W-:-:S09]  /*45b0*/  UMOV UR20, UR46 ;  /* 0x0000002e00147c82 */ /* 0x000fd20008000000 */
[----:B------:R1:W-:Y:S01]  /*45c0*/  UTCBAR.2CTA.MULTICAST [UR7], URZ, UR14 ;  /* 0x000000ff070073e9 */ /* 0x0003e2000820080e */
[----:B------:R-:W-:Y:S01]  /*45d0*/  NOP ;  /* 0x0000000000007918 */ /* 0x000fe20000000000 */
.L_x_79:
[----:B------:R-:W-:-:S09]  /*45e0*/  UISETP.GE.AND UP0, UPT, UR20, 0x1, UPT ;  /* 0x000000011400788c */ /* 0x000fd2000bf06270 */
[----:B------:R-:W-:Y:S05]  /*45f0*/  BRA.U !UP0, `(.L_x_83) ;  /* 0x0000000108c87547 */ /* 0x000fea000b800000 */
[----:B-1----:R-:W-:-:S05]  /*4600*/  UMOV UR7, UR21 ;  /* 0x0000001500077c82 */ /* 0x002fca0008000000 */
.L_x_86:
[----:B------:R-:W-:Y:S02]  /*4610*/  UISETP.NE.AND UP0, UPT, UR6, URZ, UPT ;  /* 0x000000ff0600728c */ /* 0x000fe4000bf05270 */
[----:B------:R-:W-:Y:S07]  /*4620*/  ULEA UR6, UR7, UR25, 0x3 ;  /* 0x0000001907067291 */ /* 0x000fee000f8e18ff */
[----:B------:R-:W-:Y:S05]  /*4630*/  BRA.U UP0, `(.L_x_84) ;  /* 0x00000001000c7547 */ /* 0x000fea000b800000 */
[----:B------:R-:W-:Y:S04]  /*4640*/  SHF.L.U32 R5, R3, 0x1f, RZ ;  /* 0x0000001f03057819 */ /* 0x000fe800000006ff */
[----:B------:R-:W1:Y:S02]  /*4650*/  SYNCS.PHASECHK.TRANS64.TRYWAIT P0, [UR6], R5 ;  /* 0x00000005ff0075a7 */ /* 0x000e640008001106 */
[----:B-1----:R-:W-:Y:S05]  /*4660*/  @!P0 BRA `(.L_x_85) ;  /* 0x00000088001c8947 */ /* 0x002fea0003800000 */
.L_x_84:
[----:B------:R-:W-:Y:S02]  /*4670*/  UISETP.NE.AND UP1, UPT, UR20, 0x1, UPT ;  /* 0x000000011400788c */ /* 0x000fe4000bf25270 */
[----:B------:R-:W-:Y:S01]  /*4680*/  UIADD3 UR4, UPT, UPT, UR7, 0x1, URZ ;  /* 0x0000000107047890 */ /* 0x000fe2000fffe0ff */
[----:B------:R-:W-:Y:S03]  /*4690*/  ELECT P3, URZ, PT ;  /* 0x0000000000ff782f */ /* 0x000fe60003860000 */
[----:B------:R-:W-:Y:S01]  /*46a0*/  UISETP.NE.AND UP0, UPT, UR4, 0x9, UPT ;  /* 0x000000090400788c */ /* 0x000fe2000bf05270 */
[----:B------:R-:W-:Y:S01]  /*46b0*/  PLOP3.LUT P1, PT, PT, PT, UP1, 0x80, 0x8 ;  /* 0x000000000008781c */ /* 0x000fe20003f2f018 */
[----:B------:R-:W-:Y:S02]  /*46c0*/  ULEA UR10, UR7, UR38, 0x6 ;  /* 0x00000026070a7291 */ /* 0x000fe4000f8e30ff */
[----:B------:R-:W-:Y:S02]  /*46d0*/  USEL UR5, URZ, 0x1, UP0 ;  /* 0x00000001ff057887 */ /* 0x000fe40008000000 */
[----:B------:R-:W-:Y:S02]  /*46e0*/  USEL UR21, UR4, URZ, UP0 ;  /* 0x000000ff04157287 */ /* 0x000fe40008000000 */
[----:B------:R-:W-:Y:S02]  /*46f0*/  ULEA UR8, UR7, UR36, 0x9 ;  /* 0x0000002407087291 */ /* 0x000fe4000f8e48ff */
[----:B------:R-:W-:Y:S01]  /*4700*/  @UP1 ULEA UR4, UR21, UR25, 0x3 ;  /* 0x0000001915041291 */ /* 0x000fe2000f8e18ff */
[----:B------:R-:W-:Y:S01]  /*4710*/  LOP3.LUT R3, R3, UR5, RZ, 0x3c, !PT ;  /* 0x0000000503037c12 */ /* 0x000fe2000f8e3cff */
[----:B------:R-:W-:Y:S01]  /*4720*/  ULEA UR18, UR7, UR37, 0x5 ;  /* 0x0000002507127291 */ /* 0x000fe2000f8e28ff */
[----:B-1----:R-:W-:Y:S01]  /*4730*/  @P3 LOP3.LUT R0, R2, 0xffff, RZ, 0xc0, !PT ;  /* 0x0000ffff02003812 */ /* 0x002fe200078ec0ff */
[----:B------:R-:W-:Y:S01]  /*4740*/  UISETP.NE.U32.AND UP0, UPT, UR19, URZ, UPT ;  /* 0x000000ff1300728c */ /* 0x000fe2000bf05070 */
[----:B------:R-:W-:Y:S01]  /*4750*/  @P1 SHF.L.U32 R4, R3, 0x1f, RZ ;  /* 0x0000001f03041819 */ /* 0x000fe200000006ff */
[----:B------:R-:W-:Y:S01]  /*4760*/  UIADD3 UR16, UPT, UPT, UR10, 0x20, URZ ;  /* 0x000000200a107890 */ /* 0x000fe2000fffe0ff */
[----:B------:R-:W-:Y:S01]  /*4770*/  @P3 R2UR UR23, R0 ;  /* 0x00000000001732ca */ /* 0x000fe200000e0000 */
[----:B------:R-:W-:Y:S01]  /*4780*/  UIADD3 UR14, UPT, UPT, UR8, 0x2, URZ ;  /* 0x00000002080e7890 */ /* 0x000fe2000fffe0ff */
[----:B------:R-:W1:Y:S01]  /*4790*/  @P1 SYNCS.PHASECHK.TRANS64.TRYWAIT P0, [UR4], R4 ;  /* 0x00000004ff0015a7 */ /* 0x000e620008001104 */
[----:B------:R-:W-:Y:S02]  /*47a0*/  ULEA UR4, UR7, UR27, 0x9 ;  /* 0x0000001b07047291 */ /* 0x000fe4000f8e48ff */
[----:B------:R-:W-:Y:S02]  /*47b0*/  UIADD3 UR24, UPT, UPT, UR6, 0x48, URZ ;  /* 0x0000004806187890 */ /* 0x000fe4000fffe0ff */
[----:B------:R-:W-:Y:S01]  /*47c0*/  UIADD3 UR12, UPT, UPT, UR4, 0x2, URZ ;  /* 0x00000002040c7890 */ /* 0x000fe2000fffe0ff */
[----:B------:R-:W-:Y:S01]  /*47d0*/  UMOV UR19, 0x4008 ;  /* 0x0000400800137882 */ /* 0x000fe20000000000 */
[----:B------:R-:W-:Y:S01]  /*47e0*/  UMOV UR11, 0x4008 ;  /* 0x00004008000b7882 */ /* 0x000fe20000000000 */
[----:B------:R2:W-:Y:S01]  /*47f0*/  UTCCP.T.S.2CTA.4x32dp128bit tmem[UR22+0x1c0], gdesc[UR18] ;  /* 0x0001c012160079e7 */ /* 0x0005e20009300000 */
[----:B------:R3:W-:Y:S01]  /*4800*/  UTCCP.T.S.2CTA.4x32dp128bit tmem[UR22+0x1c4], gdesc[UR10] ;  /* 0x0001c40a160079e7 */ /* 0x0007e20009300000 */
[----:B------:R-:W-:Y:S01]  /*4810*/  UMOV UR17, 0x4008 ;  /* 0x0000400800117882 */ /* 0x000fe20000000000 */
[----:B------:R-:W-:Y:S01]  /*4820*/  UMOV UR9, 0x80004020 ;  /* 0x8000402000097882 */ /* 0x000fe20000000000 */
[----:B------:R3:W-:Y:S01]  /*4830*/  UTCCP.T.S.2CTA.4x32dp128bit tmem[UR22+0x1c8], gdesc[UR16] ;  /* 0x0001c810160079e7 */ /* 0x0007e20009300000 */
[----:B------:R-:W-:Y:S01]  /*4840*/  UMOV UR5, 0x80004020 ;  /* 0x8000402000057882 */ /* 0x000fe20000000000 */
[----:B------:R-:W-:Y:S01]  /*4850*/  UMOV UR15, 0x80004020 ;  /* 0x80004020000f7882 */ /* 0x000fe20000000000 */
[----:B------:R3:W-:Y:S01]  /*4860*/  UTCOMMA.2CTA gdesc[UR4], gdesc[UR8], tmem[UR26], tmem[UR30], idesc[UR31], tmem[UR34], UP0 ;  /* 0xc0221e08040075ea */ /* 0x0007e2000820001a */
[----:B------:R-:W-:Y:S02]  /*4870*/  UISETP.GT.U32.AND UP0, UPT, UR20, 0x1, UPT ;  /* 0x000000011400788c */ /* 0x000fe4000bf04070 */
[----:B------:R-:W-:Y:S01]  /*4880*/  UIADD3 UR20, UPT, UPT, UR20, -0x1, URZ ;  /* 0xffffffff14147890 */ /* 0x000fe2000fffe0ff */
[----:B------:R-:W-:Y:S01]  /*4890*/  UMOV UR13, 0x80004020 ;  /* 0x80004020000d7882 */ /* 0x000fe20000000000 */
[----:B------:R-:W-:Y:S01]  /*48a0*/  UMOV UR6, 0x1 ;  /* 0x0000000100067882 */ /* 0x000fe20000000000 */
[----:B------:R3:W-:Y:S01]  /*48b0*/  UTCOMMA.2CTA gdesc[UR12], gdesc[UR14], tmem[UR26], tmem[UR28], idesc[UR29], tmem[UR32], UPT ;  /* 0xc0201c0e0c0075ea */ /* 0x0007e2000ba0001a */
[----:B------:R3:W-:Y:S01]  /*48c0*/  UTCBAR.2CTA.MULTICAST [UR24], URZ, UR23 ;  /* 0x000000ff180073e9 */ /* 0x0007e20008200817 */
[----:B------:R-:W-:Y:S01]  /*48d0*/  UMOV UR7, UR21 ;  /* 0x0000001500077c82 */ /* 0x000fe20008000000 */
[----:B--2---:R-:W-:Y:S01]  /*48e0*/  UMOV UR19, 0x1 ;  /* 0x0000000100137882 */ /* 0x004fe20000000000 */
[----:B-1----:R-:W-:Y:S01]  /*48f0*/  @P1 VOTEU.ANY UP2, P0 ;  /* 0x0000000000ff1886 */ /* 0x002fe20000040100 */
[----:B------:R-:W-:Y:S01]  /*4900*/  @UP1 USEL UR6, URZ, 0x1, !UP2 ;  /* 0x00000001ff061887 */ /* 0x000fe2000d000000 */
[----:B---3--:R-:W-:Y:S11]  /*4910*/  BRA.U UP0, `(.L_x_86) ;  /* 0xfffffffd003c7547 */ /* 0x008ff6000b83ffff */
.L_x_83:
[----:B------:R2:W-:Y:S01]  /*4920*/  UTCBAR.2CTA.MULTICAST [UR47], URZ, UR45 ;  /* 0x000000ff2f0073e9 */ /* 0x0005e2000820082d */
[----:B-1----:R-:W-:-:S04]  /*4930*/  UMOV UR4, UR21 ;  /* 0x0000001500047c82 */ /* 0x002fc80008000000 */
.L_x_78:
[----:B------:R-:W-:Y:S01]  /*4940*/  ISETP.NE.AND P0, PT, R9, 0x2, PT ;  /* 0x000000020900780c */ /* 0x000fe20003f05270 */
[----:B------:R-:W-:-:S03]  /*4950*/  ULOP3.LUT UR39, UR39, 0x1, URZ, 0x3c, !UPT ;  /* 0x0000000127277892 */ /* 0x000fc6000f8e3cff */
[----:B------:R-:W-:Y:S02]  /*4960*/  SEL R5, RZ, 0x1, P0 ;  /* 0x00000001ff057807 */ /* 0x000fe40000000000 */
[----:B------:R-:W-:Y:S02]  /*4970*/  SEL R9, R9, RZ, P0 ;  /* 0x000000ff09097207 */ /* 0x000fe40000000000 */
[----:B------:R-:W-:Y:S01]  /*4980*/  LOP3.LUT R8, R8, R5, RZ, 0x3c, !PT ;  /* 0x0000000508087212 */ /* 0x000fe200078e3cff */
[----:B------:R-:W-:Y:S06]  /*4990*/  @P2 BRA `(.L_x_87) ;  /* 0xfffffff400dc2947 */ /* 0x000fec000383ffff */
[----:B------:R-:W1:Y:S01]  /*49a0*/  S2UR UR6, SR_CgaCtaId ;  /* 0x00000000000679c3 */ /* 0x000e620000008800 */
[----:B------:R-:W-:Y:S01]  /*49b0*/  ELECT P0, URZ, PT ;  /* 0x0000000000ff782f */ /* 0x000fe20003800000 */
[----:B------:R-:W-:Y:S01]  /*49c0*/  IMAD.MOV.U32 R0, RZ, RZ, 0x1 ;  /* 0x00000001ff007424 */ /* 0x000fe200078e00ff */
[----:B------:R-:W-:Y:S01]  /*49d0*/  UMOV UR4, 0x40 ;  /* 0x0000004000047882 */ /* 0x000fe20000000000 */
[----:B------:R-:W-:-:S04]  /*49e0*/  SHF.L.U32 R3, RZ, 0x1f, RZ ;  /* 0x0000001fff037819 */ /* 0x000fc800000006ff */
[----:B------:R-:W-:Y:S01]  /*49f0*/  UVIRTCOUNT.DEALLOC.SMPOOL 0x80 ;  /* 0x000000800000784c */ /* 0x000fe20000000000 */
[----:B-1----:R-:W-:-:S09]  /*4a00*/  ULEA UR6, UR6, UR4, 0x18 ;  /* 0x0000000406067291 */ /* 0x002fd2000f8ec0ff */
[----:B------:R1:W-:Y:S01]  /*4a10*/  @P0 STS.U8 [UR6+0x1c], R0 ;  /* 0x00001c00ff000988 */ /* 0x0003e20008000006 */
[----:B------:R-:W3:Y:S02]  /*4a20*/  SYNCS.PHASECHK.TRANS64.TRYWAIT P0, [UR25+0x130], R3 ;  /* 0x00013003ff0075a7 */ /* 0x000ee40008001119 */
[----:B-1-3--:R-:W-:Y:S05]  /*4a30*/  @!P0 BRA `(.L_x_88) ;  /* 0x0000008400408947 */ /* 0x00afea0003800000 */
.L_x_191:
[----:B------:R-:W-:Y:S01]  /*4a40*/  NOP ;  /* 0x0000000000007918 */ /* 0x000fe20000000000 */
[----:B-1----:R-:W1:Y:S01]  /*4a50*/  LDS R0, [UR6+0x14] ;  /* 0x00001406ff007984 */ /* 0x002e620008000800 */
[----:B------:R-:W-:Y:S01]  /*4a60*/  ULOP3.LUT UR4, UR22, 0xffff, URZ, 0xc0, !UPT ;  /* 0x0000ffff16047892 */ /* 0x000fe2000f8ec0ff */
[----:B------:R-:W-:Y:S01]  /*4a70*/  UMOV UR5, 0xffff ;  /* 0x0000ffff00057882 */ /* 0x000fe20000000000 */
[----:B------:R-:W-:Y:S02]  /*4a80*/  UMOV UR7, 0x1 ;  /* 0x0000000100077882 */ /* 0x000fe40000000000 */
[----:B------:R-:W-:-:S04]  /*4a90*/  USHF.R.U32.HI UR4, URZ, 0x5, UR4 ;  /* 0x00000005ff047899 */ /* 0x000fc80008011604 */
[----:B------:R-:W-:Y:S02]  /*4aa0*/  USHF.L.U32 UR5, UR5, UR4, URZ ;  /* 0x0000000405057299 */ /* 0x000fe400080006ff */
[----:B------:R-:W-:-:S04]  /*4ab0*/  USHF.L.U32 UR4, UR7, UR4, URZ ;  /* 0x0000000407047299 */ /* 0x000fc800080006ff */
[----:B-1----:R-:W-:-:S04]  /*4ac0*/  LOP3.LUT R0, R0, UR5, RZ, 0xc0, !PT ;  /* 0x0000000500007c12 */ /* 0x002fc8000f8ec0ff */
[----:B------:R-:W-:-:S13]  /*4ad0*/  ISETP.NE.AND P0, PT, R0, UR5, PT ;  /* 0x0000000500007c0c */ /* 0x000fda000bf05270 */
[----:B------:R-:W-:Y:S05]  /*4ae0*/  @P0 BRA `(.L_x_89) ;  /* 0x0000000000580947 */ /* 0x000fea0003800000 */
[----:B------:R-:W1:Y:S02]  /*4af0*/  LDS R0, [UR6+0x18] ;  /* 0x00001806ff007984 */ /* 0x000e640008000800 */
[----:B-1----:R-:W-:-:S04]  /*4b00*/  LOP3.LUT R0, R0, UR4, RZ, 0xc0, !PT ;  /* 0x0000000400007c12 */ /* 0x002fc8000f8ec0ff */
[----:B------:R-:W-:-:S13]  /*4b10*/  ISETP.NE.AND P0, PT, R0, UR4, PT ;  /* 0x0000000400007c0c */ /* 0x000fda000bf05270 */
[----:B------:R-:W-:Y:S05]  /*4b20*/  @P0 BRA `(.L_x_90) ;  /* 0x00000000003c0947 */ /* 0x000fea0003800000 */
[----:B------:R-:W1:Y:S01]  /*4b30*/  S2R R2, SR_LANEID ;  /* 0x0000000000027919 */ /* 0x000e620000000000 */
[----:B------:R-:W-:Y:S01]  /*4b40*/  ULOP3.LUT UR5, URZ, UR5, URZ, 0x33, !UPT ;  /* 0x00000005ff057292 */ /* 0x000fe2000f8e33ff */
[----:B------:R-:W-:Y:S01]  /*4b50*/  LOP3.LUT R4, RZ, UR4, RZ, 0x33, !PT ;  /* 0x00000004ff047c12 */ /* 0x000fe2000f8e33ff */
[----:B------:R-:W-:Y:S02]  /*4b60*/  VOTEU.ANY UR4, UPT, PT ;  /* 0x0000000000047886 */ /* 0x000fe400038e0100 */
[----:B------:R-:W-:Y:S01]  /*4b70*/  UFLO.U32 UR4, UR4 ;  /* 0x00000004000472bd */ /* 0x000fe200080e0000 */
[----:B------:R-:W3:Y:S01]  /*4b80*/  REDUX UR7, R4 ;  /* 0x00000000040773c4 */ /* 0x000ee20000000000 */
[----:B------:R-:W-:-:S06]  /*4b90*/  IMAD.U32 R0, RZ, RZ, UR5 ;  /* 0x00000005ff007e24 */ /* 0x000fcc000f8e00ff */
[----:B------:R4:W-:Y:S01]  /*4ba0*/  UTCATOMSWS.AND URZ, UR5 ;  /* 0x0000000500ff79e3 */ /* 0x0009e20008000000 */
[----:B------:R-:W2:Y:S01]  /*4bb0*/  REDUX UR8, R0 ;  /* 0x00000000000873c4 */ /* 0x000ea20000000000 */
[----:B-1----:R-:W-:Y:S01]  /*4bc0*/  ISETP.EQ.U32.AND P0, PT, R2, UR4, PT ;  /* 0x0000000402007c0c */ /* 0x002fe2000bf02070 */
[----:B---3--:R-:W-:Y:S01]  /*4bd0*/  IMAD.U32 R2, RZ, RZ, UR7 ;  /* 0x00000007ff027e24 */ /* 0x008fe2000f8e00ff */
[----:B--2---:R-:W-:-:S11]  /*4be0*/  MOV R3, UR8 ;  /* 0x0000000800037c02 */ /* 0x004fd60008000f00 */
[----:B------:R4:W-:Y:S04]  /*4bf0*/  @P0 ATOMS.AND RZ, [UR6+0x14], R3 ;  /* 0x00001403ffff098c */ /* 0x0009e8000a800006 */
[----:B------:R4:W-:Y:S01]  /*4c00*/  @P0 ATOMS.AND RZ, [UR6+0x18], R2 ;  /* 0x00001802ffff098c */ /* 0x0009e2000a800006 */
[----:B------:R-:W-:Y:S05]  /*4c10*/  BRA `(.L_x_91) ;  /* 0x0000000000147947 */ /* 0x000fea0003800000 */
.L_x_90:
[----:B------:R-:W-:Y:S02]  /*4c20*/  MOV R2, 0x4c40 ;  /* 0x00004c4000027802 */ /* 0x000fe40000000f00 */
[----:B--2--5:R-:W-:Y:S05]  /*4c30*/  CALL.REL.NOINC `($__internal_0_$__cuda_sm10x_tcgen05_guardrail_trap_col_being_dealloced_not_returned_by_alloc) ;  /* 0x00000088002c7944 */ /* 0x024fea0003c00000 */
[----:B------:R-:W-:Y:S05]  /*4c40*/  BRA `(.L_x_91) ;  /* 0x0000000000087947 */ /* 0x000fea0003800000 */
.L_x_89:
[----:B------:R-:W-:Y:S02]  /*4c50*/  MOV R2, 0x4c70 ;  /* 0x00004c7000027802 */ /* 0x000fe40000000f00 */
[----:B--2--5:R-:W-:Y:S05]  /*4c60*/  CALL.REL.NOINC `($__internal_2_$__cuda_sm10x_tcgen05_guardrail_trap_unallocated_columns_being_dealloced) ;  /* 0x0000008800387944 */ /* 0x024fea0003c00000 */
.L_x_91:
[----:B------:R-:W-:Y:S01]  /*4c70*/  NOP ;  /* 0x0000000000007918 */ /* 0x000fe20000000000 */
[----:B----4-:R-:W-:Y:S05]  /*4c80*/  EXIT ;  /* 0x000000000000794d */ /* 0x010fea0003800000 */
.L_x_65:
[----:B------:R-:W-:-:S09]  /*4c90*/  UISETP.NE.OR UP0, UPT, UR21, 0x3, !UP4 ;  /* 0x000000031500788c */ /* 0x000fd2000e705670 */
[----:B------:R-:W-:Y:S05]  /*4ca0*/  BRA.U UP0, `(.L_x_92) ;  /* 0x0000001100c87547 */ /* 0x000fea000b800000 */
[----:B------:R-:W2:Y:S01]  /*4cb0*/  LDCU.64 UR4, c[0x0][0xc88] ;  /* 0x00019100ff0477ac */ /* 0x000ea20008000a00 */
[----:B------:R-:W3:Y:S01]  /*4cc0*/  S2UR UR10, SR_CgaCtaId ;  /* 0x00000000000a79c3 */ /* 0x000ee20000008800 */
[----:B------:R-:W-:Y:S02]  /*4cd0*/  HFMA2 R9, -RZ, RZ, 0, 0 ;  /* 0x00000000ff097431 */ /* 0x000fe400000001ff */
[----:B------:R-:W-:Y:S01]  /*4ce0*/  IMAD.MOV.U32 R11, RZ, RZ, 0x1 ;  /* 0x00000001ff0b7424 */ /* 0x000fe200078e00ff */
[----:B------:R-:W4:Y:S01]  /*4cf0*/  LDCU UR37, c[0x0][0x370] ;  /* 0x00006e00ff2577ac */ /* 0x000f220008000800 */
[----:B------:R-:W-:Y:S01]  /*4d00*/  IMAD.MOV.U32 R10, RZ, RZ, RZ ;  /* 0x000000ffff0a7224 */ /* 0x000fe200078e00ff */
[----:B------:R-:W-:Y:S01]  /*4d10*/  MOV R3, 0x4000 ;  /* 0x0000400000037802 */ /* 0x000fe20000000f00 */
[----:B------:R-:W4:Y:S01]  /*4d20*/  LDCU.128 UR40, c[0x0][0xf10] ;  /* 0x0001e200ff2877ac */ /* 0x000f220008000c00 */
[----:B------:R-:W1:Y:S01]  /*4d30*/  LDC.64 R12, c[0x0][0x348] ;  /* 0x0000d200ff0c7b82 */ /* 0x000e620000000a00 */
[----:B------:R-:W3:Y:S01]  /*4d40*/  LDCU UR31, c[0x0][0x374] ;  /* 0x00006e80ff1f77ac */ /* 0x000ee20008000800 */
[----:B------:R-:W3:Y:S01]  /*4d50*/  LDCU.64 UR38, c[0x0][0xc90] ;  /* 0x00019200ff2677ac */ /* 0x000ee20008000a00 */
[----:B------:R-:W3:Y:S01]  /*4d60*/  LDCU UR15, c[0x0][0xf0c] ;  /* 0x0001e180ff0f77ac */ /* 0x000ee20008000800 */
[----:B--2---:R-:W-:Y:S01]  /*4d70*/  UISETP.NE.U32.AND UP0, UPT, UR4, URZ, UPT ;  /* 0x000000ff0400728c */ /* 0x004fe2000bf05070 */
[----:B------:R-:W2:Y:S01]  /*4d80*/  LDCU UR53, c[0x0][0xf20] ;  /* 0x0001e400ff3577ac */ /* 0x000ea20008000800 */
[----:B------:R-:W2:Y:S01]  /*4d90*/  LDCU UR4, c[0x0][0xf30] ;  /* 0x0001e600ff0477ac */ /* 0x000ea20008000800 */
[----:B------:R-:W-:Y:S01]  /*4da0*/  UMOV UR21, 0x400 ;  /* 0x0000040000157882 */ /* 0x000fe20000000000 */
[----:B----4-:R-:W-:-:S02]  /*4db0*/  UIMAD.WIDE.U32 UR6, UR37, UR40, URZ ;  /* 0x00000028250672a5 */ /* 0x010fc4000f8e00ff */
[----:B---3--:R-:W-:Y:S02]  /*4dc0*/  UIMAD.WIDE.U32 UR8, UR31, UR43, URZ ;  /* 0x0000002b1f0872a5 */ /* 0x008fe4000f8e00ff */
[----:B------:R-:W-:Y:S02]  /*4dd0*/  ULEA UR21, UR10, UR21, 0x18 ;  /* 0x000000150a157291 */ /* 0x000fe4000f8ec0ff */
[----:B------:R-:W-:Y:S02]  /*4de0*/  UISETP.NE.U32.AND UP6, UPT, UR38, URZ, UPT ;  /* 0x000000ff2600728c */ /* 0x000fe4000bfc5070 */
[----:B------:R-:W-:Y:S02]  /*4df0*/  UIADD3 UR46, UPT, UPT, UR21, 0xa8, URZ ;  /* 0x000000a8152e7890 */ /* 0x000fe4000fffe0ff */
[----:B------:R-:W-:Y:S02]  /*4e00*/  UIADD3 UR33, UPT, UPT, UR21, 0x90, URZ ;  /* 0x0000009015217890 */ /* 0x000fe4000fffe0ff */
[----:B------:R-:W-:-:S02]  /*4e10*/  UIADD3 UR25, UPT, UPT, UR21, 0x98, URZ ;  /* 0x0000009815197890 */ /* 0x000fc4000fffe0ff */
[----:B------:R-:W-:Y:S02]  /*4e20*/  UIADD3 UR17, UPT, UPT, UR21, 0xa0, URZ ;  /* 0x000000a015117890 */ /* 0x000fe4000fffe0ff */
[----:B------:R-:W-:Y:S02]  /*4e30*/  UISETP.NE.AND.EX UP5, UPT, UR5, URZ, UPT, UP0 ;  /* 0x000000ff0500728c */ /* 0x000fe4000bfa5300 */
[----:B------:R-:W-:Y:S01]  /*4e40*/  UISETP.NE.AND UP0, UPT, UR45, 0x1, UPT ;  /* 0x000000012d00788c */ /* 0x000fe2000bf05270 */
[----:B------:R-:W-:Y:S01]  /*4e50*/  UMOV UR51, UR7 ;  /* 0x0000000700337c82 */ /* 0x000fe20008000000 */
[----:B------:R-:W-:Y:S01]  /*4e60*/  UMOV UR50, UR9 ;  /* 0x0000000900327c82 */ /* 0x000fe20008000000 */
[----:B------:R-:W-:Y:S01]  /*4e70*/  UISETP.NE.AND UP0, UPT, UR15, 0x1, UPT ;  /* 0x000000010f00788c */ /* 0x000fe2000bf05270 */
[----:B------:R-:W-:Y:S01]  /*4e80*/  UMOV UR29, URZ ;  /* 0x000000ff001d7c82 */ /* 0x000fe20008000000 */
[----:B------:R-:W-:Y:S02]  /*4e90*/  UPLOP3.LUT UP4, UPT, UPT, UPT, UPT, 0x40, 0x4 ;  /* 0x000000000004789c */ /* 0x000fe40003f8e870 */
[----:B------:R-:W-:Y:S01]  /*4ea0*/  UISETP.GE.AND UP2, UPT, UR45, 0x1, UPT ;  /* 0x000000012d00788c */ /* 0x000fe2000bf46270 */
[----:B------:R-:W3:Y:S01]  /*4eb0*/  LDCU.64 UR22, c[0x0][0xf28] ;  /* 0x0001e500ff1677ac */ /* 0x000ee20008000a00 */
[----:B------:R-:W-:-:S02]  /*4ec0*/  UISETP.NE.AND.EX UP6, UPT, UR39, URZ, UPT, UP6 ;  /* 0x000000ff2700728c */ /* 0x000fc4000bfc5360 */
[----:B------:R-:W-:Y:S02]  /*4ed0*/  UPRMT UR46, UR10, 0x654, UR46 ;  /* 0x000006540a2e7896 */ /* 0x000fe4000800002e */
[----:B------:R-:W-:Y:S02]  /*4ee0*/  UPRMT UR49, UR10, 0x654, UR33 ;  /* 0x000006540a317896 */ /* 0x000fe40008000021 */
[----:B------:R-:W-:Y:S02]  /*4ef0*/  UPRMT UR48, UR10, 0x654, UR25 ;  /* 0x000006540a307896 */ /* 0x000fe40008000019 */
[----:B------:R-:W-:Y:S02]  /*4f00*/  UPRMT UR47, UR10, 0x654, UR17 ;  /* 0x000006540a2f7896 */ /* 0x000fe40008000011 */
[----:B------:R-:W-:Y:S02]  /*4f10*/  USHF.R.U32.HI UR51, URZ, UR41, UR51 ;  /* 0x00000029ff337299 */ /* 0x000fe40008011633 */
[----:B--2---:R-:W-:-:S02]  /*4f20*/  USHF.R.U32.HI UR50, URZ, UR53, UR50 ;  /* 0x00000035ff327299 */ /* 0x004fc40008011632 */
[----:B------:R-:W-:Y:S02]  /*4f30*/  UISETP.NE.AND UP0, UPT, UR42, 0x1, UPT ;  /* 0x000000012a00788c */ /* 0x000fe4000bf05270 */
[----:B-1----:R-:W-:-:S11]  /*4f40*/  UISETP.NE.AND UP3, UPT, UR4, 0x1, UPT ;  /* 0x000000010400788c */ /* 0x002fd6000bf65270 */
.L_x_103:
[C---:B------:R-:W-:Y:S02]  /*4f50*/  LEA R8, R10.reuse, UR21, 0x3 ;  /* 0x000000150a087c11 */ /* 0x040fe4000f8e18ff */
[----:B------:R-:W-:Y:S02]  /*4f60*/  SHF.L.U32 R5, R9, 0x1f, RZ ;  /* 0x0000001f09057819 */ /* 0x000fe400000006ff */
[----:B------:R-:W-:Y:S02]  /*4f70*/  LEA R6, R10, UR21, 0x4 ;  /* 0x000000150a067c11 */ /* 0x000fe4000f8e20ff */
[----:B-1----:R-:W1:Y:S02]  /*4f80*/  SYNCS.PHASECHK.TRANS64.TRYWAIT P0, [R8+URZ+0xe0], R5 ;  /* 0x0000e005080075a7 */ /* 0x002e6400080011ff */
[----:B-1----:R-:W-:Y:S05]  /*4f90*/  @!P0 BRA `(.L_x_93) ;  /* 0x0000008000008947 */ /* 0x002fea0003800000 */
.L_x_192:
[----:B-1----:R-:W1:Y:S01]  /*4fa0*/  LDS.128 R4, [R6+0x140] ;  /* 0x0001400006047984 */ /* 0x002e620000000c00 */
[----:B------:R-:W-:Y:S01]  /*4fb0*/  UISETP.GE.AND UP0, UPT, UR45, 0x1, UPT ;  /* 0x000000012d00788c */ /* 0x000fe2000bf06270 */
[----:B------:R-:W-:Y:S01]  /*4fc0*/  @!PT LDS RZ, [RZ] ;  /* 0x00000000fffff984 */ /* 0x000fe20000000800 */
[----:B------:R-:W-:Y:S01]  /*4fd0*/  @!PT LDS RZ, [RZ] ;  /* 0x00000000fffff984 */ /* 0x000fe20000000800 */
[----:B------:R-:W-:Y:S01]  /*4fe0*/  @!PT LDS RZ, [RZ] ;  /* 0x00000000fffff984 */ /* 0x000fe20000000800 */
[----:B------:R-:W-:Y:S01]  /*4ff0*/  @!PT LDS RZ, [RZ] ;  /* 0x00000000fffff984 */ /* 0x000fe20000000800 */
[----:B------:R2:W-:Y:S06]  /*5000*/  MEMBAR.ALL.CTA ;  /* 0x0000000000007992 */ /* 0x0005ec0000008000 */
[----:B--2---:R-:W2:Y:S01]  /*5010*/  FENCE.VIEW.ASYNC.S ;  /* 0x00000000000073c6 */ /* 0x004ea20000000000 */
[----:B-1----:R-:W-:Y:S11]  /*5020*/  LOP3.LUT P0, RZ, R6, 0x1, RZ, 0xc0, !PT ;  /* 0x0000000106ff7812 */ /* 0x002ff6000780c0ff */
[----:B------:R-:W-:Y:S02]  /*5030*/  @!UPT UIADD3 URZ, UPT, UPT, URZ, URZ, URZ ;  /* 0x000000fffffff290 */ /* 0x000fe4000fffe0ff */
[----:B--2---:R-:W-:Y:S01]  /*5040*/  VOTEU.ANY UP2, P0 ;  /* 0x0000000000ff7886 */ /* 0x004fe20000040100 */
[----:B------:R-:W-:Y:S11]  /*5050*/  PLOP3.LUT P0, PT, PT, PT, UP2, 0x80, 0x8 ;  /* 0x000000000008781c */ /* 0x000ff60003f0f028 */
[----:B------:R-:W-:Y:S02]  /*5060*/  @!UPT UIADD3 URZ, UPT, UPT, URZ, URZ, URZ ;  /* 0x000000fffffff290 */ /* 0x000fe4000fffe0ff */
[----:B------:R-:W-:Y:S02]  /*5070*/  @P0 SHF.R.U32.HI R0, RZ, 0x10, R5 ;  /* 0x00000010ff000819 */ /* 0x000fe40000011605 */
[----:B------:R-:W-:Y:S02]  /*5080*/  @P0 MOV R2, R4 ;  /* 0x0000000400020202 */ /* 0x000fe40000000f00 */
[----:B------:R-:W-:Y:S01]  /*5090*/  @P0 R2UR UR4, R0 ;  /* 0x00000000000402ca */ /* 0x000fe200000e0000 */
[----:B------:R-:W-:Y:S01]  /*50a0*/  VIADD R0, R8, 0xf0 ;  /* 0x000000f008007836 */ /* 0x000fe20000000000 */
[----:B------:R-:W-:Y:S02]  /*50b0*/  @P0 LOP3.LUT R4, R5, 0xffff, RZ, 0xc0, !PT ;  /* 0x0000ffff05040812 */ /* 0x000fe400078ec0ff */
[----:B------:R-:W-:Y:S02]  /*50c0*/  @P0 R2UR UR6, R2 ;  /* 0x00000000020602ca */ /* 0x000fe400000e0000 */
[----:B------:R-:W-:Y:S02]  /*50d0*/  PRMT R0, RZ, 0x654, R0 ;  /* 0x00000654ff007816 */ /* 0x000fe40000000000 */
[----:B------:R-:W-:Y:S02]  /*50e0*/  @P0 R2UR UR5, R4 ;  /* 0x00000000040502ca */ /* 0x000fe400000e0000 */
[----:B------:R1:W-:Y:S03]  /*50f0*/  SYNCS.ARRIVE.TRANS64.RED.A1T0 RZ, [R0+URZ], RZ ;  /* 0x000000ff00ff79a7 */ /* 0x0003e600081004ff */
[----:B------:R-:W-:Y:S04]  /*5100*/  @UP2 UMOV UR30, UR4 ;  /* 0x00000004001e2c82 */ /* 0x000fe80008000000 */
[----:B------:R-:W-:Y:S04]  /*5110*/  @UP2 UMOV UR14, UR6 ;  /* 0x00000006000e2c82 */ /* 0x000fe80008000000 */
[----:B------:R-:W-:Y:S01]  /*5120*/  @UP2 UMOV UR13, UR5 ;  /* 0x00000005000d2c82 */ /* 0x000fe20008000000 */
[----:B------:R-:W-:Y:S05]  /*5130*/  BRA.U !UP0, `(.L_x_94) ;  /* 0x0000000108c07547 */ /* 0x000fea000b800000 */
[----:B------:R-:W-:Y:S02]  /*5140*/  UIMAD.WIDE.U32 UR18, UR13, UR43, URZ ;  /* 0x0000002b0d1272a5 */ /* 0x000fe4000f8e00ff */
[----:B------:R-:W-:Y:S02]  /*5150*/  UP2UR UR16, UPR, URZ, 0x4 ;  /* 0x00000004ff107883 */ /* 0x000fe40008000000 */
[----:B------:R-:W-:Y:S02]  /*5160*/  UISETP.NE.AND UP2, UPT, UR42, 0x1, UPT ;  /* 0x000000012a00788c */ /* 0x000fe4000bf45270 */
[----:B------:R-:W-:Y:S02]  /*5170*/  UIMAD.WIDE.U32 UR26, UR14, UR40, URZ ;  /* 0x000000280e1a72a5 */ /* 0x000fe4000f8e00ff */
[----:B------:R-:W-:Y:S02]  /*5180*/  USEL UR4, UR31, UR50, !UP2 ;  /* 0x000000321f047287 */ /* 0x000fe4000d000000 */
[----:B------:R-:W-:Y:S02]  /*5190*/  UISETP.NE.AND UP0, UPT, UR15, 0x1, UPT ;  /* 0x000000010f00788c */ /* 0x000fe4000bf05270 */
[----:B------:R-:W-:Y:S02]  /*51a0*/  UP2UR UR24, UPR, URZ, 0x2 ;  /* 0x00000002ff187883 */ /* 0x000fe40008000000 */
[----:B------:R-:W-:Y:S02]  /*51b0*/  UISETP.NE.AND UP1, UPT, UR45, 0x1, UPT ;  /* 0x000000012d00788c */ /* 0x000fe4000bf25270 */
[----:B---3--:R-:W-:Y:S02]  /*51c0*/  UIMAD.WIDE.U32 UR8, UR4, UR22, URZ ;  /* 0x00000016040872a5 */ /* 0x008fe4000f8e00ff */
[----:B------:R-:W-:Y:S01]  /*51d0*/  USEL UR7, UR37, UR51, !UP0 ;  /* 0x0000003325077287 */ /* 0x000fe2000c000000 */
[----:B------:R-:W-:Y:S02]  /*51e0*/  UMOV UR5, UR19 ;  /* 0x0000001300057c82 */ /* 0x000fe40008000000 */
[----:B------:R-:W-:Y:S02]  /*51f0*/  USHF.R.U32.HI UR6, URZ, UR53, UR5 ;  /* 0x00000035ff067299 */ /* 0x000fe40008011605 */
[----:B------:R-:W-:Y:S02]  /*5200*/  UIMAD.WIDE.U32 UR10, UR7, UR22, URZ ;  /* 0x00000016070a72a5 */ /* 0x000fe4000f8e00ff */
[----:B------:R-:W-:Y:S02]  /*5210*/  USEL UR6, UR13, UR6, !UP2 ;  /* 0x000000060d067287 */ /* 0x000fe4000d000000 */
[----:B------:R-:W-:Y:S01]  /*5220*/  UISETP.NE.AND UP2, UPT, UR16, URZ, UPT ;  /* 0x000000ff1000728c */ /* 0x000fe2000bf45270 */
[----:B------:R-:W-:Y:S02]  /*5230*/  UMOV UR5, UR27 ;  /* 0x0000001b00057c82 */ /* 0x000fe40008000000 */
[----:B------:R-:W-:Y:S03]  /*5240*/  USHF.R.U32.HI UR12, URZ, UR41, UR5 ;  /* 0x00000029ff0c7299 */ /* 0x000fe60008011605 */
[----:B------:R-:W-:Y:S02]  /*5250*/  UMOV UR5, UR9 ;  /* 0x0000000900057c82 */ /* 0x000fe40008000000 */
[----:B------:R-:W-:Y:S03]  /*5260*/  @UP1 USHF.R.U32.HI UR4, URZ, UR23, UR5 ;  /* 0x00000017ff041299 */ /* 0x000fe60008011605 */
[----:B------:R-:W-:Y:S01]  /*5270*/  UMOV UR5, UR11 ;  /* 0x0000000b00057c82 */ /* 0x000fe20008000000 */
[----:B------:R-:W-:Y:S02]  /*5280*/  UIMAD UR4, UR45, UR4, URZ ;  /* 0x000000042d0472a4 */ /* 0x000fe4000f8e02ff */
[----:B------:R-:W-:Y:S02]  /*5290*/  @UP1 USHF.R.U32.HI UR7, URZ, UR23, UR5 ;  /* 0x00000017ff071299 */ /* 0x000fe40008011605 */
[----:B------:R-:W-:Y:S02]  /*52a0*/  USEL UR5, UR14, UR12, !UP0 ;  /* 0x0000000c0e057287 */ /* 0x000fe4000c000000 */
[----:B------:R-:W-:Y:S02]  /*52b0*/  UIMAD.WIDE.U32 UR10, UR6, UR22, URZ ;  /* 0x00000016060a72a5 */ /* 0x000fe4000f8e00ff */
[----:B------:R-:W-:Y:S02]  /*52c0*/  UIMAD UR8, UR45, UR7, URZ ;  /* 0x000000072d0872a4 */ /* 0x000fe4000f8e02ff */
[----:B------:R-:W-:Y:S03]  /*52d0*/  UISETP.GE.AND UP0, UPT, UR6, UR4, UPT ;  /* 0x000000040600728c */ /* 0x000fe6000bf06270 */
[----:B------:R-:W-:Y:S01]  /*52e0*/  UMOV UR4, UR11 ;  /* 0x0000000b00047c82 */ /* 0x000fe20008000000 */
[----:B------:R-:W-:Y:S02]  /*52f0*/  UISETP.GE.OR UP0, UPT, UR5, UR8, UP0 ;  /* 0x000000080500728c */ /* 0x000fe40008706670 */
[----:B------:R-:W-:Y:S02]  /*5300*/  USHF.R.U32.HI UR4, URZ, UR23, UR4 ;  /* 0x00000017ff047299 */ /* 0x000fe40008011604 */
[----:B------:R-:W-:Y:S02]  /*5310*/  UIMAD.WIDE.U32 UR8, UR5, UR22, URZ ;  /* 0x00000016050872a5 */ /* 0x000fe4000f8e00ff */
[----:B------:R-:W-:Y:S04]  /*5320*/  USEL UR10, UR6, UR4, !UP1 ;  /* 0x00000004060a7287 */ /* 0x000fe8000c800000 */
[----:B------:R-:W-:Y:S01]  /*5330*/  UIADD3 UR11, UPT, UPT, -UR10, URZ, URZ ;  /* 0x000000ff0a0b7290 */ /* 0x000fe2000fffe1ff */
[----:B------:R-:W-:Y:S02]  /*5340*/  @!UP0 UMOV UR4, UR9 ;  /* 0x0000000900048c82 */ /* 0x000fe40008000000 */
[----:B------:R-:W-:Y:S02]  /*5350*/  @!UP0 USHF.R.U32.HI UR4, URZ, UR23, UR4 ;  /* 0x00000017ff048299 */ /* 0x000fe40008011604 */
[----:B------:R-:W-:Y:S02]  /*5360*/  UIMAD UR8, UR45, UR11, UR6 ;  /* 0x0000000b2d0872a4 */ /* 0x000fe4000f8e0206 */
[----:B------:R-:W-:Y:S02]  /*5370*/  @!UP0 USEL UR4, UR5, UR4, !UP1 ;  /* 0x0000000405048287 */ /* 0x000fe4000c800000 */
[----:B------:R-:W-:Y:S02]  /*5380*/  UISETP.NE.AND UP1, UPT, UR24, URZ, UPT ;  /* 0x000000ff1800728c */ /* 0x000fe4000bf25270 */
[----:B------:R-:W-:Y:S02]  /*5390*/  @!UP0 UIMAD UR8, UR7, UR8, UR4 ;  /* 0x00000008070882a4 */ /* 0x000fe4000f8e0204 */
[----:B------:R-:W-:Y:S02]  /*53a0*/  @!UP0 UIADD3 UR9, UPT, UPT, UR10, -UR4, URZ ;  /* 0x800000040a098290 */ /* 0x000fe4000fffe0ff */
[----:B------:R-:W-:Y:S02]  /*53b0*/  UIADD3 UR4, UPT, UPT, -UR5, URZ, URZ ;  /* 0x000000ff05047290 */ /* 0x000fe4000fffe1ff */
[----:B------:R-:W-:Y:S02]  /*53c0*/  UIADD3 UR7, UPT, UPT, -UR6, URZ, URZ ;  /* 0x000000ff06077290 */ /* 0x000fe4000fffe1ff */
[----:B------:R-:W-:Y:S02]  /*53d0*/  @!UP0 UIMAD UR6, UR9, UR45, UR5 ;  /* 0x0000002d090682a4 */ /* 0x000fe4000f8e0205 */
[----:B------:R-:W-:Y:S02]  /*53e0*/  UIMAD UR14, UR15, UR4, UR14 ;  /* 0x000000040f0e72a4 */ /* 0x000fe4000f8e020e */
[----:B------:R-:W-:Y:S01]  /*53f0*/  UIMAD UR13, UR42, UR7, UR13 ;  /* 0x000000072a0d72a4 */ /* 0x000fe2000f8e020d */
[----:B------:R-:W-:Y:S02]  /*5400*/  @!UP0 UMOV UR5, UR8 ;  /* 0x0000000800058c82 */ /* 0x000fe40008000000 */
[----:B------:R-:W-:Y:S02]  /*5410*/  UIMAD UR14, UR5, UR15, UR14 ;  /* 0x0000000f050e72a4 */ /* 0x000fe4000f8e020e */
[----:B------:R-:W-:Y:S11]  /*5420*/  UIMAD UR13, UR6, UR42, UR13 ;  /* 0x0000002a060d72a4 */ /* 0x000ff6000f8e020d */
[----:B------:R-:W-:Y:S01]  /*5430*/  @!UPT UIADD3 URZ, UPT, UPT, URZ, URZ, URZ ;  /* 0x000000fffffff290 */ /* 0x000fe2000fffe0ff */
.L_x_94:
[----:B------:R-:W2:Y:S01]  /*5440*/  @!UP3 LDCU.128 UR8, c[0x0][0xf10] ;  /* 0x0001e200ff08b7ac */ /* 0x000ea20008000c00 */
[----:B------:R-:W-:Y:S02]  /*5450*/  ISETP.NE.U32.AND P0, PT, RZ, UR38, PT ;  /* 0x00000026ff007c0c */ /* 0x000fe4000bf05070 */
[----:B------:R-:W-:Y:S02]  /*5460*/  SHF.L.U32 R4, R11, 0x1f, RZ ;  /* 0x0000001f0b047819 */ /* 0x000fe400000006ff */
[----:B------:R-:W-:Y:S01]  /*5470*/  ISETP.NE.AND.EX P0, PT, RZ, UR39, PT, P0 ;  /* 0x00000027ff007c0c */ /* 0x000fe2000bf05300 */
[----:B------:R-:W4:Y:S01]  /*5480*/  @!UP3 LDCU UR5, c[0x0][0xf0c] ;  /* 0x0001e180ff05b7ac */ /* 0x000f220008000800 */
[----:B------:R-:W-:Y:S02]  /*5490*/  USHF.L.U32 UR35, UR28, 0x7, URZ ;  /* 0x000000071c237899 */ /* 0x000fe400080006ff */
[----:B--2---:R-:W-:Y:S07]  /*54a0*/  UIMAD.WIDE.U32 UR6, UR14, UR8, URZ ;  /* 0x000000080e0672a5 */ /* 0x004fee000f8e00ff */
[----:B------:R-:W-:Y:S01]  /*54b0*/  @!UP3 UMOV UR4, UR7 ;  /* 0x000000070004bc82 */ /* 0x000fe20008000000 */
[----:B----4-:R-:W-:Y:S02]  /*54c0*/  @!UP3 UISETP.NE.AND UP0, UPT, UR5, 0x1, UPT ;  /* 0x000000010500b88c */ /* 0x010fe4000bf05270 */
[----:B------:R-:W-:Y:S02]  /*54d0*/  @!UP3 USHF.R.U32.HI UR4, URZ, UR9, UR4 ;  /* 0x00000009ff04b299 */ /* 0x000fe40008011604 */
[----:B------:R-:W-:Y:S02]  /*54e0*/  UIMAD.WIDE.U32 UR6, UR13, UR11, URZ ;  /* 0x0000000b0d0672a5 */ /* 0x000fe4000f8e00ff */
[----:B------:R-:W-:Y:S02]  /*54f0*/  @!UP3 USEL UR8, UR14, UR4, !UP0 ;  /* 0x000000040e08b287 */ /* 0x000fe4000c000000 */
[----:B------:R-:W-:Y:S03]  /*5500*/  @!UP3 UISETP.NE.AND UP0, UPT, UR10, 0x1, UPT ;  /* 0x000000010a00b88c */ /* 0x000fe6000bf05270 */
[----:B------:R-:W-:Y:S01]  /*5510*/  @!UP3 UMOV UR6, UR7 ;  /* 0x000000070006bc82 */ /* 0x000fe20008000000 */
[----:B------:R-:W-:Y:S01]  /*5520*/  USHF.L.U32 UR7, UR20, 0x8, URZ ;  /* 0x0000000814077899 */ /* 0x000fe200080006ff */
[----:B------:R-:W2:Y:S02]  /*5530*/  @!UP3 LDCU UR4, c[0x0][0xf20] ;  /* 0x0001e400ff04b7ac */ /* 0x000ea40008000800 */
[----:B--2---:R-:W-:Y:S04]  /*5540*/  @!UP3 USHF.R.U32.HI UR6, URZ, UR4, UR6 ;  /* 0x00000004ff06b299 */ /* 0x004fe80008011606 */
[----:B------:R-:W-:Y:S04]  /*5550*/  @!UP3 USEL UR6, UR13, UR6, !UP0 ;  /* 0x000000060d06b287 */ /* 0x000fe8000c000000 */
[----:B------:R-:W-:Y:S02]  /*5560*/  @!UP3 UIADD3 UR4, UPT, UPT, -UR8, UR6, URZ ;  /* 0x000000060804b290 */ /* 0x000fe4000fffe1ff */
[----:B------:R-:W-:Y:S02]  /*5570*/  @!UP3 UIADD3 UR6, UPT, UPT, UR8, -UR6, URZ ;  /* 0x800000060806b290 */ /* 0x000fe4000fffe0ff */
[----:B------:R-:W-:Y:S02]  /*5580*/  @!UP3 UIMAD UR14, UR4, UR5, UR14 ;  /* 0x00000005040eb2a4 */ /* 0x000fe4000f8e020e */
[----:B------:R-:W-:Y:S01]  /*5590*/  @!UP3 UIMAD UR13, UR6, UR10, UR13 ;  /* 0x0000000a060db2a4 */ /* 0x000fe2000f8e020d */
[----:B------:R-:W-:Y:S11]  /*55a0*/  BRA.U UP4, `(.L_x_95) ;  /* 0x0000000104107547 */ /* 0x000ff6000b800000 */
[----:B-1----:R-:W-:Y:S04]  /*55b0*/  MOV R0, UR52 ;  /* 0x0000003400007c02 */ /* 0x002fe80008000f00 */
[----:B------:R-:W-:Y:S04]  /*55c0*/  SHF.L.U32 R5, R0, 0x1f, RZ ;  /* 0x0000001f00057819 */ /* 0x000fe800000006ff */
[----:B------:R-:W1:Y:S02]  /*55d0*/  SYNCS.PHASECHK.TRANS64.TRYWAIT P1, [UR21+0xd8], R5 ;  /* 0x0000d805ff0075a7 */ /* 0x000e640008021115 */
[----:B-1----:R-:W-:Y:S05]  /*55e0*/  @!P1 BRA `(.L_x_96) ;  /* 0x0000007800809947 */ /* 0x002fea0003800000 */
.L_x_95:
[----:B------:R-:W-:Y:S05]  /*55f0*/  BRA.U !UP6, `(.L_x_97) ;  /* 0x000000010e387547 */ /* 0x000fea000b800000 */
[----:B------:R-:W-:Y:S01]  /*5600*/  UPLOP3.LUT UP1, UPT, UPT, UPT, UP5, 0x80, 0x8 ;  /* 0x000000000008789c */ /* 0x000fe20003f2f050 */
[----:B-1----:R-:W-:Y:S01]  /*5610*/  HFMA2 R0, -RZ, RZ, 0, 5.9604644775390625e-08 ;  /* 0x00000001ff007431 */ /* 0x002fe200000001ff */
[----:B------:R-:W1:Y:S01]  /*5620*/  LDCU.64 UR8, c[0x0][0x358] ;  /* 0x00006b00ff0877ac */ /* 0x000e620008000a00 */
[----:B------:R-:W-:Y:S03]  /*5630*/  IMAD.MOV.U32 R139, RZ, RZ, 0x1 ;  /* 0x00000001ff8b7424 */ /* 0x000fe600078e00ff */
[----:B------:R-:W-:Y:S05]  /*5640*/  PLOP3.LUT P1, PT, PT, PT, UP1, 0x80, 0x8 ;  /* 0x000000000008781c */ /* 0x000fea0003f2f018 */
[----:B------:R-:W2:Y:S01]  /*5650*/  @UP1 LDCU.64 UR4, c[0x0][0xc88] ;  /* 0x00019100ff0417ac */ /* 0x000ea20008000a00 */
[----:B------:R-:W-:Y:S07]  /*5660*/  @UP1 UIMAD UR6, UR44, UR38, URZ ;  /* 0x000000262c0612a4 */ /* 0x000fee000f8e02ff */
[----:B------:R-:W-:Y:S01]  /*5670*/  @!P1 PRMT R139, R0, 0x7610, R139 ;  /* 0x00007610008b9816 */ /* 0x000fe2000000008b */
[----:B--2---:R-:W-:Y:S06]  /*5680*/  @UP1 UIMAD.WIDE UR4, UR6, 0x4, UR4 ;  /* 0x00000004060418a5 */ /* 0x004fec000f8e0204 */
[----:B------:R-:W-:Y:S01]  /*5690*/  IMAD.U32 R6, RZ, RZ, UR4 ;  /* 0x00000004ff067e24 */ /* 0x000fe2000f8e00ff */
[----:B------:R-:W-:Y:S04]  /*56a0*/  MOV R7, UR5 ;  /* 0x0000000500077c02 */ /* 0x000fe80008000f00 */
[----:B------:R-:W2:Y:S01]  /*56b0*/  @!UP1 LDCU UR4, c[0x0][0xc80] ;  /* 0x00019000ff0497ac */ /* 0x000ea20008000800 */
[----:B-1---5:R4:W5:Y:S02]  /*56c0*/  @P1 LDG.E R71, desc[UR8][R6.64] ;  /* 0x0000000806471981 */ /* 0x022964000c1e1900 */
[----:B--2-4-:R-:W-:Y:S07]  /*56d0*/  @!P1 IMAD.U32 R71, RZ, RZ, UR4 ;  /* 0x00000004ff479e24 */ /* 0x014fee000f8e00ff */
.L_x_97:
[----:B-----5:R-:W-:Y:S01]  /*56e0*/  @!P0 FSETP.EQ.AND P2, PT, R71, RZ, PT ;  /* 0x000000ff4700820b */ /* 0x020fe20003f42000 */
[----:B------:R-:W-:Y:S01]  /*56f0*/  @!UPT UIADD3 URZ, UPT, UPT, URZ, URZ, URZ ;  /* 0x000000fffffff290 */ /* 0x000fe2000fffe0ff */
[----:B------:R-:W-:Y:S11]  /*5700*/  @!P0 BRA `(.L_x_98) ;  /* 0x0000000000148947 */ /* 0x000ff60003800000 */
[----:B------:R-:W-:Y:S02]  /*5710*/  LOP3.LUT P0, RZ, R139, 0xff, RZ, 0xc0, !PT ;  /* 0x000000ff8bff7812 */ /* 0x000fe4000780c0ff */
[----:B------:R-:W-:Y:S04]  /*5720*/  PLOP3.LUT P2, PT, PT, PT, UP1, 0x80, 0x8 ;  /* 0x000000000008781c */ /* 0x000fe80003f4f018 */
[----:B------:R-:W-:Y:S07]  /*5730*/  PLOP3.LUT P2, PT, P2, PT, PT, 0x8, 0x80 ;  /* 0x000000000080781c */ /* 0x000fee000174e170 */
[----:B------:R-:W-:Y:S11]  /*5740*/  @P0 FSETP.EQ.AND P2, PT, R71, RZ, PT ;  /* 0x000000ff4700020b */ /* 0x000ff60003f42000 */
[----:B------:R-:W-:Y:S02]  /*5750*/  @!UPT UIADD3 URZ, UPT, UPT, URZ, URZ, URZ ;  /* 0x000000fffffff290 */ /* 0x000fe4000fffe0ff */
.L_x_98:
[----:B------:R-:W2:Y:S01]  /*5760*/  SYNCS.PHASECHK.TRANS64.TRYWAIT P0, [UR21+0xb0], R4 ;  /* 0x0000b004ff0075a7 */ /* 0x000ea20008001115 */
[----:B------:R-:W-:Y:S04]  /*5770*/  ELECT P1, URZ, PT ;  /* 0x0000000000ff782f */ /* 0x000fe80003820000 */
[----:B------:R-:W-:Y:S01]  /*5780*/  PLOP3.LUT P1, PT, P2, P1, PT, 0xf2, 0x2f ;  /* 0x00000000002f781c */ /* 0x000fe20001723e72 */
[----:B------:R-:W-:Y:S01]  /*5790*/  @!UPT UIADD3 URZ, UPT, UPT, URZ, URZ, URZ ;  /* 0x000000fffffff290 */ /* 0x000fe2000fffe0ff */
[----:B--2---:R-:W-:Y:S11]  /*57a0*/  @!P0 BRA `(.L_x_99) ;  /* 0x0000007800288947 */ /* 0x004ff60003800000 */
.L_x_195:
[----:B------:R-:W-:Y:S01]  /*57b0*/  @!P1 IADD3 R2, P0, PT, R12, 0x980, RZ ;  /* 0x000009800c029810 */ /* 0x000fe20007f1e0ff */
[----:B------:R-:W-:Y:S01]  /*57c0*/  ULOP3.LUT UR4, UR29, 0x1, URZ, 0xc0, !UPT ;  /* 0x000000011d047892 */ /* 0x000fe2000f8ec0ff */
[----:B------:R-:W-:Y:S02]  /*57d0*/  VOTEU.ALL UP0, P1 ;  /* 0x0000000000ff7886 */ /* 0x000fe40000800000 */
[----:B------:R-:W-:Y:S01]  /*57e0*/  @!P1 R2UR UR6, R2 ;  /* 0x00000000020692ca */ /* 0x000fe200000e0000 */
[----:B-1----:R-:W-:Y:S01]  /*57f0*/  @!P1 IMAD.X R0, RZ, RZ, R13, P0 ;  /* 0x000000ffff009224 */ /* 0x002fe200000e060d */
[----:B------:R-:W-:Y:S01]  /*5800*/  UMOV UR10, 0x0 ;  /* 0x00000000000a7882 */ /* 0x000fe20000000000 */
[----:B------:R-:W-:Y:S01]  /*5810*/  ISETP.NE.AND P0, PT, RZ, UR4, !P1 ;  /* 0x00000004ff007c0c */ /* 0x000fe2000cf05270 */
[----:B------:R-:W-:Y:S02]  /*5820*/  @!UP0 UIADD3 UR8, UPT, UPT, UR7, 0xc0, URZ ;  /* 0x000000c007088890 */ /* 0x000fe4000fffe0ff */
[----:B------:R-:W-:Y:S01]  /*5830*/  @!P1 R2UR UR5, R0 ;  /* 0x00000000000592ca */ /* 0x000fe200000e0000 */
[----:B------:R-:W-:Y:S01]  /*5840*/  @!UP0 UIADD3 UR32, UPT, UPT, UR21, 0x400, URZ ;  /* 0x0000040015208890 */ /* 0x000fe2000fffe0ff */
[----:B------:R-:W-:Y:S02]  /*5850*/  VOTEU.ALL UP0, P1 ;  /* 0x0000000000ff7886 */ /* 0x000fe40000800000 */
[----:B------:R-:W-:Y:S01]  /*5860*/  @!P1 IMAD.U32 R0, RZ, RZ, UR8 ;  /* 0x00000008ff009e24 */ /* 0x000fe2000f8e00ff */
[----:B------:R-:W-:Y:S01]  /*5870*/  UMOV UR11, 0x10000000 ;  /* 0x10000000000b7882 */ /* 0x000fe20000000000 */
[----:B------:R-:W-:Y:S01]  /*5880*/  UMOV UR36, UR44 ;  /* 0x0000002c00247c82 */ /* 0x000fe20008000000 */
[----:B------:R-:W-:Y:S03]  /*5890*/  IMAD.U32 R6, RZ, RZ, UR6 ;  /* 0x00000006ff067e24 */ /* 0x000fe6000f8e00ff */
[----:B------:R-:W-:Y:S01]  /*58a0*/  @P0 IMAD R0, RZ, RZ, UR7 ;  /* 0x00000007ff000e24 */ /* 0x000fe2000f8e02ff */
[----:B------:R-:W-:Y:S02]  /*58b0*/  PLOP3.LUT P0, PT, P1, PT, PT, 0x8, 0x80 ;  /* 0x000000000080781c */ /* 0x000fe40000f0e170 */
[----:B------:R-:W-:Y:S01]  /*58c0*/  IMAD.U32 R7, RZ, RZ, UR5 ;  /* 0x00000005ff077e24 */ /* 0x000fe2000f8e00ff */
[----:B------:R-:W-:Y:S10]  /*58d0*/  @!P1 R2UR UR8, R6 ;  /* 0x00000000060892ca */ /* 0x000ff400000e0000 */
[----:B------:R-:W-:Y:S01]  /*58e0*/  @P0 R2UR.BROADCAST UR34, R0 ;  /* 0x00000000002202ca */ /* 0x000fe200008e0000 */
[----:B------:R-:W-:Y:S01]  /*58f0*/  @!P1 IMAD.MOV.U32 R0, RZ, RZ, 0x4000 ;  /* 0x00004000ff009424 */ /* 0x000fe200078e00ff */
[----:B------:R-:W-:Y:S11]  /*5900*/  @!P1 R2UR UR9, R7 ;  /* 0x00000000070992ca */ /* 0x000ff600000e0000 */
[----:B------:R-:W-:Y:S02]  /*5910*/  @!UPT UIADD3 URZ, UPT, UPT, URZ, URZ, URZ ;  /* 0x000000fffffff290 */ /* 0x000fe4000fffe0ff */
[----:B------:R1:W-:Y:S01]  /*5920*/  @!UP0 UTMALDG.3D [UR32], [UR8], desc[UR10] ;  /* 0x00000a20080085b4 */ /* 0x0003e20008011000 */
[----:B------:R1:W-:Y:S01]  /*5930*/  @!P1 SYNCS.ARRIVE.TRANS64.RED.A0TR RZ, [UR21+0x90], R0 ;  /* 0x00009000ffff99a7 */ /* 0x0003e20008300415 */
[----:B------:R-:W-:Y:S01]  /*5940*/  SYNCS.ARRIVE.TRANS64.RED.A1T0 RZ, [UR49], RZ ;  /* 0x000000ffffff79a7 */ /* 0x000fe20008100431 */
[----:B------:R-:W2:Y:S02]  /*5950*/  SYNCS.PHASECHK.TRANS64.TRYWAIT P0, [UR21+0xb8], R4 ;  /* 0x0000b804ff0075a7 */ /* 0x000ea40008001115 */
[----:B-12---:R-:W-:Y:S05]  /*5960*/  @!P0 BRA `(.L_x_100) ;  /* 0x0000007400d08947 */ /* 0x006fea0003800000 */
.L_x_197:
[----:B------:R-:W-:Y:S01]  /*5970*/  VOTEU.ALL UP0, P1 ;  /* 0x0000000000ff7886 */ /* 0x000fe20000800000 */
[----:B------:R-:W-:Y:S01]  /*5980*/  @!P1 IADD3 R2, P0, PT, R12, 0x980, RZ ;  /* 0x000009800c029810 */ /* 0x000fe20007f1e0ff */
[----:B------:R-:W-:Y:S01]  /*5990*/  UMOV UR10, 0x0 ;  /* 0x00000000000a7882 */ /* 0x000fe20000000000 */
[----:B------:R-:W-:Y:S01]  /*59a0*/  UMOV UR11, 0x10000000 ;  /* 0x10000000000b7882 */ /* 0x000fe20000000000 */
[----:B------:R-:W-:Y:S01]  /*59b0*/  UMOV UR27, UR35 ;  /* 0x00000023001b7c82 */ /* 0x000fe20008000000 */
[----:B------:R-:W-:Y:S01]  /*59c0*/  @!UP0 UIMAD UR5, UR4, -0x40, UR7 ;  /* 0xffffffc0040588a4 */ /* 0x000fe2000f8e0207 */
[----:B------:R-:W-:Y:S01]  /*59d0*/  @!P1 IMAD.X R0, RZ, RZ, R13, P0 ;  /* 0x000000ffff009224 */ /* 0x000fe200000e060d */
[----:B------:R-:W-:Y:S01]  /*59e0*/  @!P1 R2UR UR6, R2 ;  /* 0x00000000020692ca */ /* 0x000fe200000e0000 */
[----:B------:R-:W-:Y:S02]  /*59f0*/  @!UP0 UIADD3 UR24, UPT, UPT, UR21, 0x4400, URZ ;  /* 0x0000440015188890 */ /* 0x000fe4000fffe0ff */
[----:B------:R-:W-:Y:S02]  /*5a00*/  @!UP0 UIADD3 UR26, UPT, UPT, UR5, 0x80, URZ ;  /* 0x00000080051a8890 */ /* 0x000fe4000fffe0ff */
[----:B------:R-:W-:Y:S01]  /*5a10*/  @!P1 R2UR UR5, R0 ;  /* 0x00000000000592ca */ /* 0x000fe200000e0000 */
[----:B------:R-:W-:Y:S01]  /*5a20*/  VOTEU.ALL UP0, P1 ;  /* 0x0000000000ff7886 */ /* 0x000fe20000800000 */
[----:B------:R-:W-:Y:S01]  /*5a30*/  @!P1 IMAD.MOV.U32 R0, RZ, RZ, 0x4000 ;  /* 0x00004000ff009424 */ /* 0x000fe200078e00ff */
[----:B------:R-:W-:Y:S05]  /*5a40*/  UMOV UR28, UR44 ;  /* 0x0000002c001c7c82 */ /* 0x000fea0008000000 */
[----:B------:R-:W-:Y:S05]  /*5a50*/  IMAD.U32 R6, RZ, RZ, UR6 ;  /* 0x00000006ff067e24 */ /* 0x000fea000f8e00ff */
[----:B------:R-:W-:Y:S01]  /*5a60*/  IMAD.U32 R7, RZ, RZ, UR5 ;  /* 0x00000005ff077e24 */ /* 0x000fe2000f8e00ff */
[----:B------:R-:W-:Y:S04]  /*5a70*/  @!P1 R2UR UR8, R6 ;  /* 0x00000000060892ca */ /* 0x000fe800000e0000 */
[----:B------:R-:W-:Y:S11]  /*5a80*/  @!P1 R2UR UR9, R7 ;  /* 0x00000000070992ca */ /* 0x000ff600000e0000 */
[----:B------:R-:W-:Y:S02]  /*5a90*/  @!UPT UIADD3 URZ, UPT, UPT, URZ, URZ, URZ ;  /* 0x000000fffffff290 */ /* 0x000fe4000fffe0ff */
[----:B------:R2:W-:Y:S01]  /*5aa0*/  @!UP0 UTMALDG.3D [UR24], [UR8], desc[UR10] ;  /* 0x00000a18080085b4 */ /* 0x0005e20008011000 */
[----:B------:R2:W-:Y:S01]  /*5ab0*/  @!P1 SYNCS.ARRIVE.TRANS64.RED.A0TR RZ, [UR21+0x98], R0 ;  /* 0x00009800ffff99a7 */ /* 0x0005e20008300415 */
[----:B------:R-:W-:Y:S01]  /*5ac0*/  SYNCS.ARRIVE.TRANS64.RED.A1T0 RZ, [UR48], RZ ;  /* 0x000000ffffff79a7 */ /* 0x000fe20008100430 */
[----:B------:R-:W4:Y:S02]  /*5ad0*/  SYNCS.PHASECHK.TRANS64.TRYWAIT P0, [UR21+0xc0], R4 ;  /* 0x0000c004ff0075a7 */ /* 0x000f240008001115 */
[----:B--2-4-:R-:W-:Y:S05]  /*5ae0*/  @!P0 BRA `(.L_x_101) ;  /* 0x0000007400888947 */ /* 0x014fea0003800000 */
.L_x_199:
[----:B------:R-:W-:Y:S01]  /*5af0*/  VOTEU.ALL UP0, P1 ;  /* 0x0000000000ff7886 */ /* 0x000fe20000800000 */
[----:B------:R-:W-:Y:S01]  /*5b00*/  @!P1 IADD3 R2, P0, PT, R12, 0x980, RZ ;  /* 0x000009800c029810 */ /* 0x000fe20007f1e0ff */
[----:B------:R-:W-:Y:S01]  /*5b10*/  UMOV UR10, 0x0 ;  /* 0x00000000000a7882 */ /* 0x000fe20000000000 */
[----:B------:R-:W-:Y:S01]  /*5b20*/  UMOV UR11, 0x10000000 ;  /* 0x10000000000b7882 */ /* 0x000fe20000000000 */
[----:B------:R-:W-:Y:S01]  /*5b30*/  UMOV UR19, UR35 ;  /* 0x0000002300137c82 */ /* 0x000fe20008000000 */
[----:B------:R-:W-:Y:S01]  /*5b40*/  @!UP0 ULEA UR5, UR4, UR7, 0x6 ;  /* 0x0000000704058291 */ /* 0x000fe2000f8e30ff */
        /* <DEDUP_REMOVED lines=18> */
.L_x_201:
[----:B------:R-:W-:Y:S01]  /*5c70*/  @!P1 IADD3 R2, P0, PT, R12, 0x980, RZ ;  /* 0x000009800c029810 */ /* 0x000fe20007f1e0ff */
[----:B------:R-:W-:Y:S01]  /*5c80*/  UMOV UR11, UR35 ;  /* 0x00000023000b7c82 */ /* 0x000fe20008000000 */
[----:B------:R-:W-:Y:S01]  /*5c90*/  R2UR UR18, R141 ;  /* 0x000000008d1272ca */ /* 0x000fe200000e0000 */
[----:B------:R-:W-:Y:S01]  /*5ca0*/  UMOV UR12, UR44 ;  /* 0x0000002c000c7c82 */ /* 0x000fe20008000000 */
[----:B------:R-:W-:Y:S01]  /*5cb0*/  @!P1 R2UR UR6, R2 ;  /* 0x00000000020692ca */ /* 0x000fe200000e0000 */
[----:B------:R-:W-:Y:S01]  /*5cc0*/  @!P1 IMAD.X R0, RZ, RZ, R13, P0 ;  /* 0x000000ffff009224 */ /* 0x000fe200000e060d */
[----:B------:R-:W-:Y:S01]  /*5cd0*/  ISETP.NE.OR P0, PT, RZ, UR4, P1 ;  /* 0x00000004ff007c0c */ /* 0x000fe20008f05670 */
[----:B------:R-:W-:Y:S01]  /*5ce0*/  VOTEU.ALL UP0, P1 ;  /* 0x0000000000ff7886 */ /* 0x000fe20000800000 */
[----:B------:R-:W-:Y:S01]  /*5cf0*/  VIADD R10, R10, 0x1 ;  /* 0x000000010a0a7836 */ /* 0x000fe20000000000 */
[----:B------:R-:W-:Y:S01]  /*5d00*/  R2UR UR16, R142 ;  /* 0x000000008e1072ca */ /* 0x000fe200000e0000 */
[----:B------:R-:W-:Y:S01]  /*5d10*/  UIADD3 UR29, UPT, UPT, UR29, 0x1, URZ ;  /* 0x000000011d1d7890 */ /* 0x000fe2000fffe0ff */
[----:B------:R-:W-:Y:S01]  /*5d20*/  @!P1 R2UR UR5, R0 ;  /* 0x00000000000592ca */ /* 0x000fe200000e0000 */
[----:B------:R-:W-:Y:S01]  /*5d30*/  @!UP0 UIADD3 UR10, UPT, UPT, UR7, 0xc0, URZ ;  /* 0x000000c0070a8890 */ /* 0x000fe2000fffe0ff */
[----:B------:R-:W-:Y:S01]  /*5d40*/  LOP3.LUT R11, R11, 0x1, RZ, 0x3c, !PT ;  /* 0x000000010b0b7812 */ /* 0x000fe200078e3cff */
[----:B------:R-:W-:Y:S02]  /*5d50*/  @!UP0 UIADD3 UR8, UPT, UPT, UR21, 0xc400, URZ ;  /* 0x0000c40015088890 */ /* 0x000fe4000fffe0ff */
[----:B------:R-:W-:Y:S01]  /*5d60*/  @!UP0 UIADD3 UR9, UPT, UPT, UR21, 0xa8, URZ ;  /* 0x000000a815098890 */ /* 0x000fe2000fffe0ff */
[----:B-1----:R-:W-:Y:S01]  /*5d70*/  IMAD.U32 R4, RZ, RZ, UR6 ;  /* 0x00000006ff047e24 */ /* 0x002fe2000f8e00ff */
[----:B------:R-:W-:Y:S01]  /*5d80*/  VOTEU.ALL UP0, P1 ;  /* 0x0000000000ff7886 */ /* 0x000fe20000800000 */
[----:B------:R-:W-:Y:S01]  /*5d90*/  @!P1 IMAD.U32 R0, RZ, RZ, UR10 ;  /* 0x0000000aff009e24 */ /* 0x000fe2000f8e00ff */
[----:B------:R-:W-:Y:S01]  /*5da0*/  UMOV UR6, 0x0 ;  /* 0x0000000000067882 */ /* 0x000fe20000000000 */
[----:B------:R-:W-:Y:S01]  /*5db0*/  @!P0 IMAD R0, RZ, RZ, UR7 ;  /* 0x00000007ff008e24 */ /* 0x000fe2000f8e02ff */
[----:B------:R-:W-:Y:S01]  /*5dc0*/  @!P1 R2UR UR4, R4 ;  /* 0x00000000040492ca */ /* 0x000fe200000e0000 */
[----:B------:R-:W-:Y:S01]  /*5dd0*/  UMOV UR7, 0x10000000 ;  /* 0x1000000000077882 */ /* 0x000fe20000000000 */
[----:B------:R-:W-:Y:S01]  /*5de0*/  IMAD.U32 R5, RZ, RZ, UR5 ;  /* 0x00000005ff057e24 */ /* 0x000fe2000f8e00ff */
[----:B------:R-:W-:Y:S01]  /*5df0*/  PLOP3.LUT P0, PT, P1, PT, PT, 0x8, 0x80 ;  /* 0x000000000080781c */ /* 0x000fe20000f0e170 */
[----:B------:R-:W-:Y:S11]  /*5e00*/  UIADD3 UR20, UPT, UPT, UR13, UR18, URZ ;  /* 0x000000120d147290 */ /* 0x000ff6000fffe0ff */
[----:B------:R-:W-:Y:S01]  /*5e10*/  @!UPT UIADD3 URZ, UPT, UPT, URZ, URZ, URZ ;  /* 0x000000fffffff290 */ /* 0x000fe2000fffe0ff */
[----:B------:R-:W-:Y:S01]  /*5e20*/  @P0 R2UR.BROADCAST UR10, R0 ;  /* 0x00000000000a02ca */ /* 0x000fe200008e0000 */
[----:B------:R-:W-:Y:S01]  /*5e30*/  UIADD3 UR28, UPT, UPT, UR14, UR16, URZ ;  /* 0x000000100e1c7290 */ /* 0x000fe2000fffe0ff */
[----:B------:R-:W-:Y:S01]  /*5e40*/  @!P1 R2UR UR5, R5 ;  /* 0x00000000050592ca */ /* 0x000fe200000e0000 */
[----:B------:R-:W-:Y:S01]  /*5e50*/  UMOV UR44, UR30 ;  /* 0x0000001e002c7c82 */ /* 0x000fe20008000000 */
[C---:B------:R-:W-:Y:S01]  /*5e60*/  ISETP.NE.AND P0, PT, R10.reuse, 0x2, PT ;  /* 0x000000020a00780c */ /* 0x040fe20003f05270 */
[----:B------:R-:W-:Y:S03]  /*5e70*/  UPLOP3.LUT UP4, UPT, UPT, UPT, UPT, 0x80, 0x8 ;  /* 0x000000000008789c */ /* 0x000fe60003f8f070 */
[----:B------:R-:W-:Y:S02]  /*5e80*/  SEL R0, RZ, 0x1, P0 ;  /* 0x00000001ff007807 */ /* 0x000fe40000000000 */
[----:B------:R-:W-:Y:S02]  /*5e90*/  SEL R10, R10, RZ, P0 ;  /* 0x000000ff0a0a7207 */ /* 0x000fe40000000000 */
[----:B------:R-:W-:Y:S03]  /*5ea0*/  LOP3.LUT R9, R9, R0, RZ, 0x3c, !PT ;  /* 0x0000000009097212 */ /* 0x000fe600078e3cff */
[----:B------:R1:W-:Y:S01]  /*5eb0*/  @!UP0 UTMALDG.3D [UR8], [UR4], desc[UR6] ;  /* 0x00000608040085b4 */ /* 0x0003e20008011000 */
[----:B------:R1:W-:Y:S01]  /*5ec0*/  @!P1 SYNCS.ARRIVE.TRANS64.RED.A0TR RZ, [UR21+0xa8], R3 ;  /* 0x0000a803ffff99a7 */ /* 0x0003e20008300415 */
[----:B------:R-:W-:Y:S01]  /*5ed0*/  SYNCS.ARRIVE.TRANS64.RED.A1T0 RZ, [UR46], RZ ;  /* 0x000000ffffff79a7 */ /* 0x000fe2000810042e */
[----:B------:R-:W-:Y:S05]  /*5ee0*/  BRA.U UP2, `(.L_x_103) ;  /* 0xfffffff102187547 */ /* 0x000fea000b83ffff */
[----:B-1----:R-:W-:-:S04]  /*5ef0*/  SHF.L.U32 R3, R11, 0x1f, RZ ;  /* 0x0000001f0b037819 */ /* 0x002fc800000006ff */
[----:B------:R-:W1:Y:S02]  /*5f00*/  SYNCS.PHASECHK.TRANS64.TRYWAIT P0, [UR21+0xb0], R3 ;  /* 0x0000b003ff0075a7 */ /* 0x000e640008001115 */
[----:B-1----:R-:W-:Y:S05]  /*5f10*/  @!P0 BRA `(.L_x_104) ;  /* 0x0000007000ac8947 */ /* 0x002fea0003800000 */
.L_x_203:
[----:B------:R-:W2:Y:S02]  /*5f20*/  SYNCS.PHASECHK.TRANS64.TRYWAIT P0, [UR21+0xb8], R3 ;  /* 0x0000b803ff0075a7 */ /* 0x000ea40008001115 */
[----:B--2---:R-:W-:Y:S05]  /*5f30*/  @!P0 BRA `(.L_x_105) ;  /* 0x0000007000bc8947 */ /* 0x004fea0003800000 */
.L_x_205:
[----:B------:R-:W2:Y:S02]  /*5f40*/  SYNCS.PHASECHK.TRANS64.TRYWAIT P0, [UR21+0xc0], R3 ;  /* 0x0000c003ff0075a7 */ /* 0x000ea40008001115 */
[----:B--2---:R-:W-:Y:S05]  /*5f50*/  @!P0 BRA `(.L_x_106) ;  /* 0x0000007000cc8947 */ /* 0x004fea0003800000 */
.L_x_207:
[----:B-1----:R-:W-:-:S07]  /*5f60*/  MOV R0, UR21 ;  /* 0x0000001500007c02 */ /* 0x002fce0008000f00 */
.L_x_107:
[----:B-1----:R-:W-:-:S04]  /*5f70*/  SHF.L.U32 R3, R11, 0x1f, RZ ;  /* 0x0000001f0b037819 */ /* 0x002fc800000006ff */
[----:B------:R1:W2:Y:S03]  /*5f80*/  SYNCS.PHASECHK.TRANS64.TRYWAIT P0, [R0+URZ+0xc8], R3 ;  /* 0x0000c803000075a7 */ /* 0x0002a600080011ff */
[----:B--2---:R-:W-:Y:S05]  /*5f90*/  @!P0 NANOSLEEP.SYNCS 0x989680 ;  /* 0x009896800000895d */ /* 0x004fea0003900000 */
[----:B------:R-:W2:Y:S02]  /*5fa0*/  @!P0 SYNCS.PHASECHK.TRANS64 P0, [R0+URZ+0xc8], R3 ;  /* 0x0000c803000085a7 */ /* 0x000ea400080010ff */
[----:B--23--:R-:W-:Y:S05]  /*5fb0*/  @P0 EXIT ;  /* 0x000000000000094d */ /* 0x00cfea0003800000 */
[----:B------:R-:W-:Y:S05]  /*5fc0*/  BRA `(.L_x_107) ;  /* 0xfffffffc00e87947 */ /* 0x000fea000383ffff */
.L_x_92:
[----:B------:R-:W-:-:S06]  /*5fd0*/  UISETP.GE.AND UP0, UPT, UR21, 0x4, UPT ;  /* 0x000000041500788c */ /* 0x000fcc000bf06270 */
[----:B------:R-:W-:-:S13]  /*5fe0*/  PLOP3.LUT P0, PT, PT, PT, UP0, 0x80, 0x8 ;  /* 0x000000000008781c */ /* 0x000fda0003f0f008 */
[----:B-1----:R-:W-:Y:S05]  /*5ff0*/  @!P0 EXIT ;  /* 0x000000000000894d */ /* 0x002fea0003800000 */
[----:B------:R-:W1:Y:S08]  /*6000*/  S2UR UR4, SR_CgaCtaId ;  /* 0x00000000000479c3 */ /* 0x000e700000008800 */
[----:B------:R-:W-:Y:S01]  /*6010*/  BAR.SYNC.DEFER_BLOCKING 0x6, 0xa0 ;  /* 0x0182800000007b1d */ /* 0x000fe20000010000 */
[C---:B------:R-:W-:Y:S01]  /*6020*/  IMAD.SHL.U32 R0, R152.reuse, 0x40, RZ ;  /* 0x0000004098007824 */ /* 0x040fe200078e00ff */
[C---:B------:R-:W-:Y:S01]  /*6030*/  LOP3.LUT R138, R152.reuse, 0x1, RZ, 0xc0, !PT ;  /* 0x00000001988a7812 */ /* 0x040fe200078ec0ff */
[----:B------:R-:W-:-:S02]  /*6040*/  IMAD.SHL.U32 R133, R152, 0x8, RZ ;  /* 0x0000000898857824 */ /* 0x000fc400078e00ff */
[----:B------:R-:W-:Y:S02]  /*6050*/  HFMA2 R151, -RZ, RZ, 0, 1.1920928955078125e-07 ;  /* 0x00000002ff977431 */ /* 0x000fe400000001ff */
[----:B------:R-:W-:Y:S01]  /*6060*/  IMAD.U32 R2, R152, 0x10000, RZ ;  /* 0x0001000098027824 */ /* 0x000fe200078e00ff */
[----:B------:R-:W-:Y:S01]  /*6070*/  UMOV UR46, 0x400 ;  /* 0x00000400002e7882 */ /* 0x000fe20000000000 */
[----:B------:R-:W2:Y:S01]  /*6080*/  LDC.64 R136, c[0x0][0xcb0] ;  /* 0x00032c00ff887b82 */ /* 0x000ea20000000a00 */
[----:B------:R-:W-:Y:S01]  /*6090*/  LOP3.LUT R4, R0, 0x1c0, RZ, 0xc0, !PT ;  /* 0x000001c000047812 */ /* 0x000fe200078ec0ff */
[----:B------:R-:W-:Y:S01]  /*60a0*/  IMAD.MOV.U32 R150, RZ, RZ, 0x4 ;  /* 0x00000004ff967424 */ /* 0x000fe200078e00ff */
[----:B------:R-:W-:Y:S01]  /*60b0*/  ISETP.NE.U32.AND P0, PT, R138, 0x1, PT ;  /* 0x000000018a00780c */ /* 0x000fe20003f05070 */
[----:B------:R-:W-:Y:S01]  /*60c0*/  IMAD.MOV.U32 R149, RZ, RZ, 0x1 ;  /* 0x00000001ff957424 */ /* 0x000fe200078e00ff */
[----:B------:R-:W-:Y:S01]  /*60d0*/  LOP3.LUT R133, R4, 0x38, R133, 0xf8, !PT ;  /* 0x0000003804857812 */ /* 0x000fe200078ef885 */
[----:B------:R-:W-:Y:S01]  /*60e0*/  IMAD.MOV.U32 R146, RZ, RZ, RZ ;  /* 0x000000ffff927224 */ /* 0x000fe200078e00ff */
[----:B------:R-:W-:Y:S01]  /*60f0*/  LOP3.LUT R2, R2, 0x600000, RZ, 0xc0, !PT ;  /* 0x0060000002027812 */ /* 0x000fe200078ec0ff */
[----:B------:R-:W3:Y:S01]  /*6100*/  LDC.64 R134, c[0x0][0xca8] ;  /* 0x00032a00ff867b82 */ /* 0x000ee20000000a00 */
[----:B------:R-:W-:Y:S01]  /*6110*/  R2P PR, R152, 0x6 ;  /* 0x0000000698007804 */ /* 0x000fe20000000000 */
[----:B------:R-:W4:Y:S01]  /*6120*/  LDCU UR62, c[0x0][0x370] ;  /* 0x00006e00ff3e77ac */ /* 0x000f220008000800 */
[----:B------:R-:W-:-:S02]  /*6130*/  LOP3.LUT R133, R133, 0x1e00, R0, 0xf8, !PT ;  /* 0x00001e0085857812 */ /* 0x000fc400078ef800 */
[----:B------:R-:W-:Y:S01]  /*6140*/  P2R R0, PR, RZ, 0x1 ;  /* 0x00000001ff007803 */ /* 0x000fe20000000000 */
[----:B------:R-:W-:Y:S01]  /*6150*/  UMOV UR38, URZ ;  /* 0x000000ff00267c82 */ /* 0x000fe20008000000 */
[----:B------:R-:W-:Y:S01]  /*6160*/  LOP3.LUT R152, R152, 0x60, RZ, 0xc0, !PT ;  /* 0x0000006098987812 */ /* 0x000fe200078ec0ff */
[----:B-1----:R-:W-:Y:S01]  /*6170*/  ULEA UR46, UR4, UR46, 0x18 ;  /* 0x0000002e042e7291 */ /* 0x002fe2000f8ec0ff */
[----:B------:R-:W-:Y:S01]  /*6180*/  MOV R148, RZ ;  /* 0x000000ff00947202 */ /* 0x000fe20000000f00 */
[----:B------:R-:W1:Y:S01]  /*6190*/  LDCU.64 UR4, c[0x0][0xc90] ;  /* 0x00019200ff0477ac */ /* 0x000e620008000a00 */
[----:B------:R-:W-:Y:S02]  /*61a0*/  SEL R151, R151, 0xfffffffe, !P1 ;  /* 0xfffffffe97977807 */ /* 0x000fe40004800000 */
[----:B------:R-:W-:Y:S01]  /*61b0*/  SEL R150, R150, 0xfffffffc, !P2 ;  /* 0xfffffffc96967807 */ /* 0x000fe20005000000 */
[----:B------:R-:W2:Y:S03]  /*61c0*/  LDCU UR41, c[0x0][0xf0c] ;  /* 0x0001e180ff2977ac */ /* 0x000ea60008000800 */
[----:B------:R-:W4:Y:S01]  /*61d0*/  LDS R3, [UR46+0x160] ;  /* 0x0001602eff037984 */ /* 0x000f220008000800 */
[----:B------:R-:W2:Y:S01]  /*61e0*/  LDCU UR40, c[0x0][0xf30] ;  /* 0x0001e600ff2877ac */ /* 0x000ea20008000800 */
[----:B------:R-:W2:Y:S01]  /*61f0*/  LDCU.64 UR60, c[0x0][0xc88] ;  /* 0x00019100ff3c77ac */ /* 0x000ea20008000a00 */
[----:B------:R-:W2:Y:S01]  /*6200*/  LDCU.64 UR42, c[0x0][0xf28] ;  /* 0x0001e500ff2a77ac */ /* 0x000ea20008000a00 */
[----:B-1----:R-:W-:Y:S01]  /*6210*/  IMAD.U32 R153, RZ, RZ, UR5 ;  /* 0x00000005ff997e24 */ /* 0x002fe2000f8e00ff */
[----:B------:R-:W-:Y:S01]  /*6220*/  UIADD3 UR5, UPT, UPT, UR46, 0x108, URZ ;  /* 0x000001082e057890 */ /* 0x000fe2000fffe0ff */
[----:B------:R-:W-:Y:S01]  /*6230*/  IMAD.U32 R154, RZ, RZ, UR4 ;  /* 0x00000004ff9a7e24 */ /* 0x000fe2000f8e00ff */
[----:B------:R-:W-:-:S02]  /*6240*/  UIADD3 UR4, UPT, UPT, UR46, 0x400, URZ ;  /* 0x000004002e047890 */ /* 0x000fc4000fffe0ff */
[----:B------:R-:W-:Y:S01]  /*6250*/  ULOP3.LUT UR5, UR5, 0xfefffff8, URZ, 0xc0, !UPT ;  /* 0xfefffff805057892 */ /* 0x000fe2000f8ec0ff */
[----:B------:R-:W1:Y:S03]  /*6260*/  LDCU.128 UR56, c[0x0][0xf10] ;  /* 0x0001e200ff3877ac */ /* 0x000e660008000c00 */
[----:B------:R-:W-:Y:S02]  /*6270*/  IMAD.U32 R144, RZ, RZ, UR4 ;  /* 0x00000004ff907e24 */ /* 0x000fe4000f8e00ff */
[----:B------:R-:W-:Y:S01]  /*6280*/  IMAD.U32 R155, RZ, RZ, UR5 ;  /* 0x00000005ff9b7e24 */ /* 0x000fe2000f8e00ff */
[----:B------:R-:W1:Y:S01]  /*6290*/  LDCU UR55, c[0x0][0x374] ;  /* 0x00006e80ff3777ac */ /* 0x000e620008000800 */
[----:B------:R-:W-:Y:S01]  /*62a0*/  UMOV UR54, URZ ;  /* 0x000000ff00367c82 */ /* 0x000fe20008000000 */
[----:B------:R-:W-:Y:S01]  /*62b0*/  UMOV UR52, URZ ;  /* 0x000000ff00347c82 */ /* 0x000fe20008000000 */
[----:B--234-:R-:W-:-:S07]  /*62c0*/  IMAD.IADD R2, R3, 0x1, R2 ;  /* 0x0000000103027824 */ /* 0x01cfce00078e0202 */
.L_x_152:
[----:B-1----:R-:W-:Y:S02]  /*62d0*/  LEA R8, R146, UR46, 0x3 ;  /* 0x0000002e92087c11 */ /* 0x002fe4000f8e18ff */
[----:B------:R-:W-:Y:S02]  /*62e0*/  SHF.L.U32 R3, R148, 0x1f, RZ ;  /* 0x0000001f94037819 */ /* 0x000fe400000006ff */
[----:B------:R-:W-:Y:S02]  /*62f0*/  LEA R5, R146, UR46, 0x4 ;  /* 0x0000002e92057c11 */ /* 0x000fe4000f8e20ff */
[----:B--2---:R-:W2:Y:S02]  /*6300*/  SYNCS.PHASECHK.TRANS64.TRYWAIT P0, [R8+URZ+0xe0], R3 ;  /* 0x0000e003080075a7 */ /* 0x004ea400080011ff */
[----:B--2---:R-:W-:Y:S05]  /*6310*/  @!P0 BRA `(.L_x_108) ;  /* 0x0000006c00f48947 */ /* 0x004fea0003800000 */
.L_x_208:
[----:B------:R-:W3:Y:S01]  /*6320*/  LDS.128 R4, [R5+0x140] ;  /* 0x0001400005047984 */ /* 0x000ee20000000c00 */
[----:B------:R-:W-:Y:S01]  /*6330*/  UISETP.GE.AND UP0, UPT, UR45, 0x1, UPT ;  /* 0x000000012d00788c */ /* 0x000fe2000bf06270 */
[----:B------:R-:W-:Y:S01]  /*6340*/  @!PT LDS RZ, [RZ] ;  /* 0x00000000fffff984 */ /* 0x000fe20000000800 */
[----:B------:R-:W-:Y:S01]  /*6350*/  @!PT LDS RZ, [RZ] ;  /* 0x00000000fffff984 */ /* 0x000fe20000000800 */
[----:B------:R-:W-:Y:S01]  /*6360*/  @!PT LDS RZ, [RZ] ;  /* 0x00000000fffff984 */ /* 0x000fe20000000800 */
[----:B------:R-:W-:Y:S01]  /*6370*/  @!PT LDS RZ, [RZ] ;  /* 0x00000000fffff984 */ /* 0x000fe20000000800 */
[----:B------:R4:W-:Y:S06]  /*6380*/  MEMBAR.ALL.CTA ;  /* 0x0000000000007992 */ /* 0x0009ec0000008000 */
[----:B----4-:R-:W4:Y:S01]  /*6390*/  FENCE.VIEW.ASYNC.S ;  /* 0x00000000000073c6 */ /* 0x010f220000000000 */
[----:B---3--:R-:W-:Y:S11]  /*63a0*/  LOP3.LUT P0, RZ, R6, 0x1, RZ, 0xc0, !PT ;  /* 0x0000000106ff7812 */ /* 0x008ff6000780c0ff */
[----:B------:R-:W-:Y:S02]  /*63b0*/  @!UPT UIADD3 URZ, UPT, UPT, URZ, URZ, URZ ;  /* 0x000000fffffff290 */ /* 0x000fe4000fffe0ff */
[----:B----4-:R-:W-:Y:S01]  /*63c0*/  VOTEU.ANY UP1, P0 ;  /* 0x0000000000ff7886 */ /* 0x010fe20000020100 */
[----:B------:R-:W-:Y:S01]  /*63d0*/  PLOP3.LUT P0, PT, PT, PT, UP1, 0x80, 0x8 ;  /* 0x000000000008781c */ /* 0x000fe20003f0f018 */
[----:B------:R-:W-:Y:S06]  /*63e0*/  UP2UR UR4, UPR, URZ, 0x2 ;  /* 0x00000002ff047883 */ /* 0x000fec0008000000 */
[----:B------:R-:W-:Y:S06]  /*63f0*/  IMAD.U32 R156, RZ, RZ, UR4 ;  /* 0x00000004ff9c7e24 */ /* 0x000fec000f8e00ff */
[----:B------:R-:W-:Y:S02]  /*6400*/  @P0 SHF.R.U32.HI R0, RZ, 0x10, R5 ;  /* 0x00000010ff000819 */ /* 0x000fe40000011605 */
[----:B--2---:R-:W-:Y:S02]  /*6410*/  @P0 MOV R3, R4 ;  /* 0x0000000400030202 */ /* 0x004fe40000000f00 */
        /* <DEDUP_REMOVED lines=11> */
[----:B------:R-:W3:Y:S01]  /*64d0*/  LDCU UR12, c[0x0][0xf20] ;  /* 0x0001e400ff0c77ac */ /* 0x000ee20008000800 */
[----:B-1----:R-:W-:Y:S02]  /*64e0*/  UIMAD.WIDE.U32 UR4, UR55, UR59, URZ ;  /* 0x0000003b370472a5 */ /* 0x002fe4000f8e00ff */
[----:B------:R-:W-:Y:S02]  /*64f0*/  UIMAD.WIDE.U32 UR6, UR62, UR56, URZ ;  /* 0x000000383e0672a5 */ /* 0x000fe4000f8e00ff */
[----:B------:R-:W-:Y:S02]  /*6500*/  UISETP.NE.AND UP0, UPT, UR58, 0x1, UPT ;  /* 0x000000013a00788c */ /* 0x000fe4000bf05270 */
[----:B------:R-:W-:Y:S02]  /*6510*/  UIMAD.WIDE.U32 UR8, UR36, UR59, URZ ;  /* 0x0000003b240872a5 */ /* 0x000fe4000f8e00ff */
[----:B------:R-:W-:Y:S02]  /*6520*/  UISETP.NE.AND UP1, UPT, UR41, 0x1, UPT ;  /* 0x000000012900788c */ /* 0x000fe4000bf25270 */
[----:B------:R-:W-:Y:S02]  /*6530*/  UIMAD.WIDE.U32 UR10, UR37, UR56, URZ ;  /* 0x00000038250a72a5 */ /* 0x000fe4000f8e00ff */
[----:B------:R-:W-:Y:S01]  /*6540*/  UISETP.NE.AND UP2, UPT, UR45, 0x1, UPT ;  /* 0x000000012d00788c */ /* 0x000fe2000bf45270 */
[----:B------:R-:W-:Y:S02]  /*6550*/  UMOV UR4, UR5 ;  /* 0x0000000500047c82 */ /* 0x000fe40008000000 */
[----:B---3--:R-:W-:Y:S03]  /*6560*/  USHF.R.U32.HI UR5, URZ, UR12, UR4 ;  /* 0x0000000cff057299 */ /* 0x008fe60008011604 */
[----:B------:R-:W-:Y:S02]  /*6570*/  UMOV UR4, UR7 ;  /* 0x0000000700047c82 */ /* 0x000fe40008000000 */
[----:B------:R-:W-:Y:S02]  /*6580*/  USHF.R.U32.HI UR7, URZ, UR57, UR4 ;  /* 0x00000039ff077299 */ /* 0x000fe40008011604 */
[----:B------:R-:W-:Y:S02]  /*6590*/  USEL UR4, UR55, UR5, !UP0 ;  /* 0x0000000537047287 */ /* 0x000fe4000c000000 */
[----:B------:R-:W-:Y:S01]  /*65a0*/  USEL UR7, UR62, UR7, !UP1 ;  /* 0x000000073e077287 */ /* 0x000fe2000c800000 */
[----:B------:R-:W-:Y:S01]  /*65b0*/  UMOV UR5, UR9 ;  /* 0x0000000900057c82 */ /* 0x000fe20008000000 */
[----:B------:R-:W-:Y:S02]  /*65c0*/  UIMAD.WIDE.U32 UR8, UR4, UR42, URZ ;  /* 0x0000002a040872a5 */ /* 0x000fe4000f8e00ff */
[----:B------:R-:W-:Y:S03]  /*65d0*/  USHF.R.U32.HI UR6, URZ, UR12, UR5 ;  /* 0x0000000cff067299 */ /* 0x000fe60008011605 */
[----:B------:R-:W-:Y:S01]  /*65e0*/  UMOV UR5, UR11 ;  /* 0x0000000b00057c82 */ /* 0x000fe20008000000 */
[----:B------:R-:W-:Y:S02]  /*65f0*/  UIMAD.WIDE.U32 UR10, UR7, UR42, URZ ;  /* 0x0000002a070a72a5 */ /* 0x000fe4000f8e00ff */
[----:B------:R-:W-:Y:S02]  /*6600*/  USEL UR6, UR36, UR6, !UP0 ;  /* 0x0000000624067287 */ /* 0x000fe4000c000000 */
[----:B------:R-:W-:Y:S01]  /*6610*/  USHF.R.U32.HI UR5, URZ, UR57, UR5 ;  /* 0x00000039ff057299 */ /* 0x000fe20008011605 */
[----:B------:R-:W-:Y:S02]  /*6620*/  UMOV UR8, UR9 ;  /* 0x0000000900087c82 */ /* 0x000fe40008000000 */
[----:B------:R-:W-:Y:S01]  /*6630*/  UMOV UR10, UR11 ;  /* 0x0000000b000a7c82 */ /* 0x000fe20008000000 */
[----:B------:R-:W-:Y:S02]  /*6640*/  @UP2 USHF.R.U32.HI UR4, URZ, UR43, UR8 ;  /* 0x0000002bff042299 */ /* 0x000fe40008011608 */
[----:B------:R-:W-:Y:S02]  /*6650*/  @UP2 USHF.R.U32.HI UR7, URZ, UR43, UR10 ;  /* 0x0000002bff072299 */ /* 0x000fe4000801160a */
[----:B------:R-:W-:Y:S02]  /*6660*/  UIMAD UR4, UR45, UR4, URZ ;  /* 0x000000042d0472a4 */ /* 0x000fe4000f8e02ff */
[----:B------:R-:W-:Y:S02]  /*6670*/  UIMAD.WIDE.U32 UR10, UR6, UR42, URZ ;  /* 0x0000002a060a72a5 */ /* 0x000fe4000f8e00ff */
[----:B------:R-:W-:Y:S02]  /*6680*/  USEL UR5, UR37, UR5, !UP1 ;  /* 0x0000000525057287 */ /* 0x000fe4000c800000 */
[----:B------:R-:W-:Y:S02]  /*6690*/  UIMAD UR8, UR45, UR7, URZ ;  /* 0x000000072d0872a4 */ /* 0x000fe4000f8e02ff */
[----:B------:R-:W-:Y:S03]  /*66a0*/  UISETP.GE.AND UP0, UPT, UR6, UR4, UPT ;  /* 0x000000040600728c */ /* 0x000fe6000bf06270 */
[----:B------:R-:W-:Y:S01]  /*66b0*/  UMOV UR4, UR11 ;  /* 0x0000000b00047c82 */ /* 0x000fe20008000000 */
[----:B------:R-:W-:Y:S02]  /*66c0*/  UISETP.GE.OR UP0, UPT, UR5, UR8, UP0 ;  /* 0x000000080500728c */ /* 0x000fe40008706670 */
[----:B------:R-:W-:Y:S02]  /*66d0*/  USHF.R.U32.HI UR4, URZ, UR43, UR4 ;  /* 0x0000002bff047299 */ /* 0x000fe40008011604 */
[----:B------:R-:W-:Y:S02]  /*66e0*/  UIMAD.WIDE.U32 UR8, UR5, UR42, URZ ;  /* 0x0000002a050872a5 */ /* 0x000fe4000f8e00ff */
[----:B------:R-:W-:Y:S02]  /*66f0*/  USEL UR11, UR6, UR4, !UP2 ;  /* 0x00000004060b7287 */ /* 0x000fe4000d000000 */
[----:B------:R-:W-:Y:S02]  /*6700*/  UIADD3 UR8, UPT, UPT, -UR5, URZ, URZ ;  /* 0x000000ff05087290 */ /* 0x000fe4000fffe1ff */
[----:B------:R-:W-:Y:S01]  /*6710*/  UIADD3 UR10, UPT, UPT, -UR11, URZ, URZ ;  /* 0x000000ff0b0a7290 */ /* 0x000fe2000fffe1ff */
[----:B------:R-:W-:Y:S01]  /*6720*/  @!UP0 UMOV UR4, UR9 ;  /* 0x0000000900048c82 */ /* 0x000fe20008000000 */
[----:B------:R-:W-:Y:S02]  /*6730*/  UIADD3 UR9, UPT, UPT, -UR6, URZ, URZ ;  /* 0x000000ff06097290 */ /* 0x000fe4000fffe1ff */
[----:B------:R-:W-:Y:S02]  /*6740*/  @!UP0 USHF.R.U32.HI UR4, URZ, UR43, UR4 ;  /* 0x0000002bff048299 */ /* 0x000fe40008011604 */
[----:B------:R-:W-:Y:S02]  /*6750*/  UIMAD UR10, UR45, UR10, UR6 ;  /* 0x0000000a2d0a72a4 */ /* 0x000fe4000f8e0206 */
[----:B------:R-:W-:Y:S04]  /*6760*/  @!UP0 USEL UR4, UR5, UR4, !UP2 ;  /* 0x0000000405048287 */ /* 0x000fe8000d000000 */
[----:B------:R-:W-:Y:S02]  /*6770*/  @!UP0 UIMAD UR10, UR7, UR10, UR4 ;  /* 0x0000000a070a82a4 */ /* 0x000fe4000f8e0204 */
[----:B------:R-:W-:Y:S02]  /*6780*/  @!UP0 UIADD3 UR11, UPT, UPT, UR11, -UR4, URZ ;  /* 0x800000040b0b8290 */ /* 0x000fe4000fffe0ff */
[----:B------:R-:W-:Y:S02]  /*6790*/  UIMAD UR7, UR41, UR8, UR37 ;  /* 0x00000008290772a4 */ /* 0x000fe4000f8e0225 */
[----:B------:R-:W-:Y:S02]  /*67a0*/  @!UP0 UIMAD UR6, UR11, UR45, UR5 ;  /* 0x0000002d0b0682a4 */ /* 0x000fe4000f8e0205 */
[----:B------:R-:W-:Y:S01]  /*67b0*/  UIMAD UR4, UR58, UR9, UR36 ;  /* 0x000000093a0472a4 */ /* 0x000fe2000f8e0224 */
[----:B------:R-:W-:Y:S02]  /*67c0*/  @!UP0 UMOV UR5, UR10 ;  /* 0x0000000a00058c82 */ /* 0x000fe40008000000 */
[----:B------:R-:W-:Y:S02]  /*67d0*/  UIMAD UR37, UR5, UR41, UR7 ;  /* 0x00000029052572a4 */ /* 0x000fe4000f8e0207 */
[----:B------:R-:W-:Y:S11]  /*67e0*/  UIMAD UR36, UR6, UR58, UR4 ;  /* 0x0000003a062472a4 */ /* 0x000ff6000f8e0204 */
[----:B------:R-:W-:Y:S01]  /*67f0*/  @!UPT UIADD3 URZ, UPT, UPT, URZ, URZ, URZ ;  /* 0x000000fffffff290 */ /* 0x000fe2000fffe0ff */
.L_x_109:
[----:B------:R-:W-:Y:S01]  /*6800*/  UISETP.NE.AND UP0, UPT, UR40, 0x1, UPT ;  /* 0x000000012800788c */ /* 0x000fe2000bf05270 */
[----:B------:R-:W-:Y:S01]  /*6810*/  LOP3.LUT P0, RZ, R144, 0x3f0, RZ, 0xc0, !PT ;  /* 0x000003f090ff7812 */ /* 0x000fe2000780c0ff */
[----:B------:R-:W-:Y:S01]  /*6820*/  USHF.L.U32 UR53, UR20, 0x8, URZ ;  /* 0x0000000814357899 */ /* 0x000fe200080006ff */
[----:B------:R-:W-:Y:S01]  /*6830*/  BSSY.RECONVERGENT B6, `(.L_x_110) ;  /* 0x0000034000067945 */ /* 0x000fe20003800200 */
[----:B------:R-:W-:Y:S01]  /*6840*/  USHF.L.U32 UR50, UR28, 0x7, URZ ;  /* 0x000000071c327899 */ /* 0x000fe200080006ff */
[----:B------:R-:W-:Y:S06]  /*6850*/  IADD3 R146, PT, PT, R146, 0x1, RZ ;  /* 0x0000000192927810 */ /* 0x000fec0007ffe0ff */
[----:B------:R-:W3:Y:S01]  /*6860*/  @!UP0 LDCU.128 UR12, c[0x0][0xf10] ;  /* 0x0001e200ff0c87ac */ /* 0x000ee20008000c00 */
[----:B------:R-:W4:Y:S01]  /*6870*/  @!UP0 LDCU UR5, c[0x0][0xf0c] ;  /* 0x0001e180ff0587ac */ /* 0x000f220008000800 */
[----:B------:R-:W1:Y:S01]  /*6880*/  @!UP0 LDCU UR10, c[0x0][0xf20] ;  /* 0x0001e400ff0a87ac */ /* 0x000e620008000800 */
[----:B---3--:R-:W-:Y:S02]  /*6890*/  UIMAD.WIDE.U32 UR8, UR37, UR12, URZ ;  /* 0x0000000c250872a5 */ /* 0x008fe4000f8e00ff */
[----:B------:R-:W-:Y:S02]  /*68a0*/  UIMAD.WIDE.U32 UR6, UR36, UR15, URZ ;  /* 0x0000000f240672a5 */ /* 0x000fe4000f8e00ff */
[----:B------:R-:W-:Y:S03]  /*68b0*/  @!UP0 UISETP.NE.AND UP1, UPT, UR14, 0x1, UPT ;  /* 0x000000010e00888c */ /* 0x000fe6000bf25270 */
[----:B------:R-:W-:Y:S01]  /*68c0*/  @!UP0 UMOV UR4, UR9 ;  /* 0x0000000900048c82 */ /* 0x000fe20008000000 */
[----:B----4-:R-:W-:Y:S02]  /*68d0*/  @!UP0 UISETP.NE.AND UP2, UPT, UR5, 0x1, UPT ;  /* 0x000000010500888c */ /* 0x010fe4000bf45270 */
[----:B------:R-:W-:Y:S01]  /*68e0*/  @!UP0 USHF.R.U32.HI UR4, URZ, UR13, UR4 ;  /* 0x0000000dff048299 */ /* 0x000fe20008011604 */
[----:B------:R-:W-:Y:S02]  /*68f0*/  @!UP0 UMOV UR6, UR7 ;  /* 0x0000000700068c82 */ /* 0x000fe40008000000 */
[----:B-1----:R-:W-:Y:S02]  /*6900*/  @!UP0 USHF.R.U32.HI UR6, URZ, UR10, UR6 ;  /* 0x0000000aff068299 */ /* 0x002fe40008011606 */
[----:B------:R-:W-:Y:S02]  /*6910*/  @!UP0 USEL UR7, UR37, UR4, !UP2 ;  /* 0x0000000425078287 */ /* 0x000fe4000d000000 */
[----:B------:R-:W-:Y:S04]  /*6920*/  @!UP0 USEL UR6, UR36, UR6, !UP1 ;  /* 0x0000000624068287 */ /* 0x000fe8000c800000 */
[----:B------:R-:W-:Y:S02]  /*6930*/  @!UP0 UIADD3 UR4, UPT, UPT, -UR7, UR6, URZ ;  /* 0x0000000607048290 */ /* 0x000fe4000fffe1ff */
[----:B------:R-:W-:Y:S02]  /*6940*/  @!UP0 UIADD3 UR6, UPT, UPT, UR7, -UR6, URZ ;  /* 0x8000000607068290 */ /* 0x000fe4000fffe0ff */
[----:B------:R-:W-:Y:S02]  /*6950*/  @!UP0 UIMAD UR37, UR4, UR5, UR37 ;  /* 0x00000005042582a4 */ /* 0x000fe4000f8e0225 */
[----:B------:R-:W-:Y:S01]  /*6960*/  @!UP0 UIMAD UR36, UR6, UR14, UR36 ;  /* 0x0000000e062482a4 */ /* 0x000fe2000f8e0224 */
[----:B------:R-:W-:Y:S11]  /*6970*/  @!P0 BRA `(.L_x_111) ;  /* 0x00000000007c8947 */ /* 0x000ff60003800000 */
[----:B------:R-:W1:Y:S01]  /*6980*/  LDCU.64 UR8, c[0x4][0x80] ;  /* 0x01001000ff0877ac */ /* 0x000e620008000a00 */
[----:B------:R-:W-:Y:S01]  /*6990*/  MOV R16, 0x0 ;  /* 0x0000000000107802 */ /* 0x000fe20000000f00 */
[----:B------:R-:W-:Y:S02]  /*69a0*/  HFMA2 R12, -RZ, RZ, 0, 5.9604644775390625e-08 ;  /* 0x00000001ff0c7431 */ /* 0x000fe400000001ff */
[----:B------:R-:W-:Y:S01]  /*69b0*/  IMAD.MOV.U32 R8, RZ, RZ, 0x70 ;  /* 0x00000070ff087424 */ /* 0x000fe200078e00ff */
[----:B------:R3:W4:Y:S01]  /*69c0*/  LDC.64 R14, c[0x4][R16] ;  /* 0x01000000100e7b82 */ /* 0x0007220000000a00 */
[----:B------:R-:W2:Y:S01]  /*69d0*/  LDCU.64 UR6, c[0x4][0x88] ;  /* 0x01001100ff0677ac */ /* 0x000ea20008000a00 */
[----:B------:R-:W-:Y:S01]  /*69e0*/  IMAD.MOV.U32 R13, RZ, RZ, RZ ;  /* 0x000000ffff0d7224 */ /* 0x000fe200078e00ff */
[----:B------:R-:W2:Y:S01]  /*69f0*/  LDCU.64 UR4, c[0x4][0x8] ;  /* 0x01000100ff0477ac */ /* 0x000ea20008000a00 */
[----:B-1----:R-:W-:Y:S01]  /*6a00*/  MOV R5, UR9 ;  /* 0x0000000900057c02 */ /* 0x002fe20008000f00 */
[----:B------:R-:W-:Y:S01]  /*6a10*/  IMAD.U32 R4, RZ, RZ, UR8 ;  /* 0x00000008ff047e24 */ /* 0x000fe2000f8e00ff */
[----:B--2---:R-:W-:Y:S01]  /*6a20*/  MOV R7, UR7 ;  /* 0x0000000700077c02 */ /* 0x004fe20008000f00 */
[----:B------:R-:W-:Y:S01]  /*6a30*/  IMAD.U32 R6, RZ, RZ, UR6 ;  /* 0x00000006ff067e24 */ /* 0x000fe2000f8e00ff */
[----:B------:R-:W-:Y:S01]  /*6a40*/  MOV R11, UR5 ;  /* 0x00000005000b7c02 */ /* 0x000fe20008000f00 */
[----:B------:R-:W-:Y:S02]  /*6a50*/  IMAD.U32 R10, RZ, RZ, UR4 ;  /* 0x00000004ff0a7e24 */ /* 0x000fe4000f8e00ff */
[----:B------:R-:W-:Y:S07]  /*6a60*/  LEPC R20, `(.L_x_112) ;  /* 0x000000001014794e */ /* 0x000fee0000000000 */
[----:B---345:R-:W-:Y:S05]  /*6a70*/  CALL.ABS.NOINC R14 ;  /* 0x000000000e007343 */ /* 0x038fea0003c00000 */
.L_x_112:
[----:B------:R-:W1:Y:S01]  /*6a80*/  LDCU.64 UR8, c[0x4][0x80] ;  /* 0x01001000ff0877ac */ /* 0x000e620008000a00 */
[----:B------:R-:W2:Y:S01]  /*6a90*/  LDC.64 R16, c[0x4][R16] ;  /* 0x0100000010107b82 */ /* 0x000ea20000000a00 */
[----:B------:R-:W-:Y:S02]  /*6aa0*/  HFMA2 R12, -RZ, RZ, 0, 5.9604644775390625e-08 ;  /* 0x00000001ff0c7431 */ /* 0x000fe400000001ff */
[----:B------:R-:W-:Y:S02]  /*6ab0*/  IMAD.MOV.U32 R8, RZ, RZ, 0x70 ;  /* 0x00000070ff087424 */ /* 0x000fe400078e00ff */
[----:B------:R-:W-:Y:S01]  /*6ac0*/  IMAD.MOV.U32 R13, RZ, RZ, RZ ;  /* 0x000000ffff0d7224 */ /* 0x000fe200078e00ff */
[----:B------:R-:W3:Y:S01]  /*6ad0*/  LDCU.64 UR6, c[0x4][0x88] ;  /* 0x01001100ff0677ac */ /* 0x000ee20008000a00 */
[----:B------:R-:W4:Y:S01]  /*6ae0*/  LDCU.64 UR4, c[0x4][0x8] ;  /* 0x01000100ff0477ac */ /* 0x000f220008000a00 */
[----:B-1----:R-:W-:Y:S02]  /*6af0*/  MOV R4, UR8 ;  /* 0x0000000800047c02 */ /* 0x002fe40008000f00 */
[----:B------:R-:W-:Y:S02]  /*6b00*/  MOV R5, UR9 ;  /* 0x0000000900057c02 */ /* 0x000fe40008000f00 */
[----:B---3--:R-:W-:Y:S01]  /*6b10*/  MOV R7, UR7 ;  /* 0x0000000700077c02 */ /* 0x008fe20008000f00 */
[----:B------:R-:W-:Y:S01]  /*6b20*/  IMAD.U32 R6, RZ, RZ, UR6 ;  /* 0x00000006ff067e24 */ /* 0x000fe2000f8e00ff */
[----:B----4-:R-:W-:Y:S01]  /*6b30*/  MOV R11, UR5 ;  /* 0x00000005000b7c02 */ /* 0x010fe20008000f00 */
[----:B------:R-:W-:Y:S02]  /*6b40*/  IMAD.U32 R10, RZ, RZ, UR4 ;  /* 0x00000004ff0a7e24 */ /* 0x000fe4000f8e00ff */
[----:B------:R-:W-:Y:S07]  /*6b50*/  LEPC R20, `(.L_x_111) ;  /* 0x000000001014794e */ /* 0x000fee0000000000 */
[----:B--2---:R-:W-:Y:S05]  /*6b60*/  CALL.ABS.NOINC R16 ;  /* 0x0000000010007343 */ /* 0x004fea0003c00000 */
.L_x_111:
[----:B------:R-:W-:Y:S05]  /*6b70*/  BSYNC.RECONVERGENT B6 ;  /* 0x0000000000067941 */ /* 0x000fea0003800200 */
.L_x_110:
[----:B------:R-:W-:Y:S02]  /*6b80*/  R2UR UR6, R143 ;  /* 0x000000008f0672ca */ /* 0x000fe400000e0000 */
[----:B------:R-:W-:Y:S02]  /*6b90*/  R2UR UR5, R154 ;  /* 0x000000009a0572ca */ /* 0x000fe400000e0000 */
[----:B------:R-:W-:Y:S02]  /*6ba0*/  R2UR UR4, R153 ;  /* 0x00000000990472ca */ /* 0x000fe400000e0000 */
[----:B------:R-:W-:Y:S02]  /*6bb0*/  ISETP.NE.U32.AND P4, PT, R136, RZ, PT ;  /* 0x000000ff8800720c */ /* 0x000fe40003f85070 */
[----:B------:R-:W-:Y:S02]  /*6bc0*/  ISETP.NE.U32.AND P2, PT, RZ, UR60, PT ;  /* 0x0000003cff007c0c */ /* 0x000fe4000bf45070 */
[----:B------:R-:W-:Y:S02]  /*6bd0*/  ISETP.NE.AND.EX P4, PT, R137, RZ, PT, P4 ;  /* 0x000000ff8900720c */ /* 0x000fe40003f85340 */
[----:B------:R-:W-:Y:S01]  /*6be0*/  ISETP.NE.AND.EX P2, PT, RZ, UR61, PT, P2 ;  /* 0x0000003dff007c0c */ /* 0x000fe2000bf45320 */
[----:B------:R-:W-:Y:S02]  /*6bf0*/  UISETP.NE.AND UP2, UPT, UR6, URZ, UPT ;  /* 0x000000ff0600728c */ /* 0x000fe4000bf45270 */
[----:B------:R-:W-:Y:S04]  /*6c00*/  UISETP.NE.U32.AND UP0, UPT, UR5, URZ, UPT ;  /* 0x000000ff0500728c */ /* 0x000fe8000bf05070 */
[----:B------:R-:W-:Y:S01]  /*6c10*/  UISETP.NE.AND.EX UP1, UPT, UR4, URZ, UPT, UP0 ;  /* 0x000000ff0400728c */ /* 0x000fe2000bf25300 */
[----:B------:R-:W-:Y:S01]  /*6c20*/  PLOP3.LUT P1, PT, PT, PT, UP2, 0x80, 0x8 ;  /* 0x000000000008781c */ /* 0x000fe20003f2f028 */
[----:B------:R-:W-:Y:S03]  /*6c30*/  UPLOP3.LUT UP0, UPT, UPT, UPT, UPT, 0x40, 0x4 ;  /* 0x000000000004789c */ /* 0x000fe60003f0e870 */
[----:B------:R-:W-:Y:S06]  /*6c40*/  @UP2 UPLOP3.LUT UP0, UPT, UPT, UPT, UP1, 0x80, 0x8 ;  /* 0x000000000008289c */ /* 0x000fec0003f0f010 */
[----:B------:R-:W-:Y:S01]  /*6c50*/  PLOP3.LUT P0, PT, PT, PT, UP0, 0x80, 0x8 ;  /* 0x000000000008781c */ /* 0x000fe20003f0f008 */
[----:B------:R-:W-:Y:S01]  /*6c60*/  @!UPT UIADD3 URZ, UPT, UPT, URZ, URZ, URZ ;  /* 0x000000fffffff290 */ /* 0x000fe2000fffe0ff */
[----:B------:R-:W-:Y:S11]  /*6c70*/  BRA.U !UP1, `(.L_x_113) ;  /* 0x0000000109407547 */ /* 0x000ff6000b800000 */
[----:B------:R-:W-:Y:S01]  /*6c80*/  UISETP.NE.U32.AND UP0, UPT, UR60, URZ, UPT ;  /* 0x000000ff3c00728c */ /* 0x000fe2000bf05070 */
[----:B------:R-:W-:Y:S01]  /*6c90*/  R2UR UR6, R154 ;  /* 0x000000009a0672ca */ /* 0x000fe200000e0000 */
[----:B------:R-:W1:Y:S01]  /*6ca0*/  LDCU.64 UR8, c[0x0][0x358] ;  /* 0x00006b00ff0877ac */ /* 0x000e620008000a00 */
[----:B------:R-:W-:Y:S02]  /*6cb0*/  HFMA2 R139, -RZ, RZ, 0, 5.9604644775390625e-08 ;  /* 0x00000001ff8b7431 */ /* 0x000fe400000001ff */
[----:B--2---:R-:W-:Y:S01]  /*6cc0*/  IMAD.MOV.U32 R0, RZ, RZ, 0x1 ;  /* 0x00000001ff007424 */ /* 0x004fe200078e00ff */
[----:B------:R-:W-:Y:S06]  /*6cd0*/  UISETP.NE.AND.EX UP0, UPT, UR61, URZ, UPT, UP0 ;  /* 0x000000ff3d00728c */ /* 0x000fec000bf05300 */
[----:B------:R-:W-:Y:S05]  /*6ce0*/  PLOP3.LUT P3, PT, PT, PT, UP0, 0x80, 0x8 ;  /* 0x000000000008781c */ /* 0x000fea0003f6f008 */
[----:B------:R-:W2:Y:S01]  /*6cf0*/  @UP0 LDCU.64 UR4, c[0x0][0xc88] ;  /* 0x00019100ff0407ac */ /* 0x000ea20008000a00 */
[----:B------:R-:W-:Y:S07]  /*6d00*/  @UP0 UIMAD UR6, UR44, UR6, URZ ;  /* 0x000000062c0602a4 */ /* 0x000fee000f8e02ff */
[----:B------:R-:W-:Y:S01]  /*6d10*/  @!P3 PRMT R139, R0, 0x7610, R139 ;  /* 0x00007610008bb816 */ /* 0x000fe2000000008b */
[----:B--2---:R-:W-:Y:S06]  /*6d20*/  @UP0 UIMAD.WIDE UR4, UR6, 0x4, UR4 ;  /* 0x00000004060408a5 */ /* 0x004fec000f8e0204 */
[----:B------:R-:W-:Y:S02]  /*6d30*/  IMAD.U32 R4, RZ, RZ, UR4 ;  /* 0x00000004ff047e24 */ /* 0x000fe4000f8e00ff */
[----:B------:R-:W-:Y:S03]  /*6d40*/  IMAD.U32 R5, RZ, RZ, UR5 ;  /* 0x00000005ff057e24 */ /* 0x000fe6000f8e00ff */
[----:B------:R-:W2:Y:S02]  /*6d50*/  @!UP0 LDCU UR4, c[0x0][0xc80] ;  /* 0x00019000ff0487ac */ /* 0x000ea40008000800 */
[----:B-1---5:R1:W5:Y:S02]  /*6d60*/  @P3 LDG.E R71, desc[UR8][R4.64] ;  /* 0x0000000804473981 */ /* 0x022364000c1e1900 */
[----:B-12---:R-:W-:Y:S02]  /*6d70*/  @!P3 MOV R71, UR4 ;  /* 0x000000040047bc02 */ /* 0x006fe40008000f00 */
.L_x_113:
[----:B------:R-:W-:Y:S05]  /*6d80*/  @!P4 BRA `(.L_x_114) ;  /* 0x000000000024c947 */ /* 0x000fea0003800000 */
[----:B------:R-:W-:Y:S01]  /*6d90*/  ISETP.NE.U32.AND P3, PT, R134, RZ, PT ;  /* 0x000000ff8600720c */ /* 0x000fe20003f65070 */
[----:B------:R-:W1:Y:S03]  /*6da0*/  LDCU.64 UR4, c[0x0][0x358] ;  /* 0x00006b00ff0477ac */ /* 0x000e660008000a00 */
[----:B------:R-:W-:Y:S11]  /*6db0*/  ISETP.NE.AND.EX P3, PT, R135, RZ, PT, P3 ;  /* 0x000000ff8700720c */ /* 0x000ff60003f65330 */
[----:B------:R-:W-:Y:S02]  /*6dc0*/  @!UPT UIADD3 URZ, UPT, UPT, URZ, URZ, URZ ;  /* 0x000000fffffff290 */ /* 0x000fe4000fffe0ff */
[----:B------:R-:W3:Y:S01]  /*6dd0*/  @P3 LDC.64 R4, c[0x0][0xca8] ;  /* 0x00032a00ff043b82 */ /* 0x000ee20000000a00 */
[----:B--2---:R-:W-:Y:S04]  /*6de0*/  @P3 IMAD R0, R136, UR44, RZ ;  /* 0x0000002c88003c24 */ /* 0x004fe8000f8e02ff */
[----:B---3--:R-:W-:Y:S05]  /*6df0*/  @P3 IMAD.WIDE R4, R0, 0x4, R4 ;  /* 0x0000000400043825 */ /* 0x008fea00078e0204 */
[----:B-1---5:R1:W5:Y:S02]  /*6e00*/  @P3 LDG.E R68, desc[UR4][R4.64] ;  /* 0x0000000404443981 */ /* 0x022364000c1e1900 */
[----:B-1----:R-:W3:Y:S02]  /*6e10*/  @!P3 LDC R68, c[0x0][0xca0] ;  /* 0x00032800ff44bb82 */ /* 0x002ee40000000800 */
.L_x_114:
[----:B-----5:R-:W-:Y:S01]  /*6e20*/  FSETP.NEU.AND P3, PT, R71, RZ, PT ;  /* 0x000000ff4700720b */ /* 0x020fe20003f6d000 */
[----:B------:R-:W-:Y:S01]  /*6e30*/  IMAD.SHL.U32 R164, R133, 0x2, RZ ;  /* 0x0000000285a47824 */ /* 0x000fe200078e00ff */
[----:B------:R-:W-:Y:S01]  /*6e40*/  SEL R5, RZ, 0xffffffff, P2 ;  /* 0xffffffffff057807 */ /* 0x000fe20001000000 */
[----:B------:R-:W-:Y:S01]  /*6e50*/  IMAD.SHL.U32 R78, R150, 0x10, RZ ;  /* 0x00000010964e7824 */ /* 0x000fe200078e00ff */
[----:B------:R-:W-:Y:S01]  /*6e60*/  @P1 LOP3.LUT P2, RZ, R139, 0xff, RZ, 0xc0, !PT ;  /* 0x000000ff8bff1812 */ /* 0x000fe2000784c0ff */
[----:B------:R-:W-:Y:S01]  /*6e70*/  VIADD R163, R164, UR46 ;  /* 0x0000002ea4a37c36 */ /* 0x000fe20008000000 */
[----:B------:R-:W-:Y:S01]  /*6e80*/  @P1 SEL R4, RZ, 0xffffffff, P3 ;  /* 0xffffffffff041807 */ /* 0x000fe20001800000 */
[----:B------:R-:W-:Y:S01]  /*6e90*/  IMAD.MOV.U32 R94, RZ, RZ, -0x10 ;  /* 0xfffffff0ff5e7424 */ /* 0x000fe200078e00ff */
[----:B------:R-:W-:Y:S01]  /*6ea0*/  LOP3.LUT R149, R149, 0x1, RZ, 0x3c, !PT ;  /* 0x0000000195957812 */ /* 0x000fe200078e3cff */
[----:B------:R-:W-:Y:S01]  /*6eb0*/  IMAD.SHL.U32 R92, R151, 0x10, RZ ;  /* 0x00000010975c7824 */ /* 0x000fe200078e00ff */
[----:B------:R-:W-:Y:S01]  /*6ec0*/  @P0 SEL R4, R5, R4, !P2 ;  /* 0x0000000405040207 */ /* 0x000fe20005000000 */
[C---:B------:R-:W-:Y:S01]  /*6ed0*/  IMAD.IADD R147, R163.reuse, 0x1, R78 ;  /* 0x00000001a3937824 */ /* 0x040fe200078e024e */
[----:B------:R-:W-:Y:S01]  /*6ee0*/  PLOP3.LUT P0, PT, PT, PT, UP1, 0x80, 0x8 ;  /* 0x000000000008781c */ /* 0x000fe20003f0f018 */
[----:B------:R-:W-:Y:S01]  /*6ef0*/  IMAD.U32 R3, RZ, RZ, UR38 ;  /* 0x00000026ff037e24 */ /* 0x000fe2000f8e00ff */
[----:B------:R-:W-:Y:S01]  /*6f00*/  @P1 LOP3.LUT R4, R4, 0x1, RZ, 0xc0, !PT ;  /* 0x0000000104041812 */ /* 0x000fe200078ec0ff */
[----:B------:R-:W-:Y:S01]  /*6f10*/  IMAD.IADD R162, R163, 0x1, R92 ;  /* 0x00000001a3a27824 */ /* 0x000fe200078e025c */
[----:B------:R-:W-:Y:S01]  /*6f20*/  LOP3.LUT P4, R145, R139, 0xff, RZ, 0xc0, !PT ;  /* 0x000000ff8b917812 */ /* 0x000fe2000788c0ff */
[--C-:B------:R-:W-:Y:S01]  /*6f30*/  IMAD.IADD R159, R92, 0x1, R147.reuse ;  /* 0x000000015c9f7824 */ /* 0x100fe200078e0293 */
[----:B------:R-:W-:Y:S01]  /*6f40*/  ISETP.NE.U32.OR P5, PT, R4, 0x1, !P1 ;  /* 0x000000010400780c */ /* 0x000fe20004fa5470 */
[----:B------:R-:W-:Y:S01]  /*6f50*/  IMAD.U32 R4, RZ, RZ, UR38 ;  /* 0x00000026ff047e24 */ /* 0x000fe2000f8e00ff */
[----:B------:R-:W-:Y:S01]  /*6f60*/  BSSY B1, `(.L_x_115) ;  /* 0x000004a000017945 */ /* 0x000fe20003800000 */
[----:B------:R-:W-:Y:S01]  /*6f70*/  IMAD.MOV.U32 R79, RZ, RZ, 0x1 ;  /* 0x00000001ff4f7424 */ /* 0x000fe200078e00ff */
[----:B------:R-:W-:Y:S01]  /*6f80*/  P2R R157, PR, RZ, 0x20 ;  /* 0x00000020ff9d7803 */ /* 0x000fe20000000000 */
[----:B------:R-:W-:Y:S01]  /*6f90*/  IMAD.MOV.U32 R77, RZ, RZ, RZ ;  /* 0x000000ffff4d7224 */ /* 0x000fe200078e00ff */
[----:B--2---:R-:W-:Y:S02]  /*6fa0*/  SHF.L.U32 R0, R4, 0x1f, RZ ;  /* 0x0000001f04007819 */ /* 0x004fe400000006ff */
[----:B------:R-:W-:Y:S02]  /*6fb0*/  CS2R R130, SRZ ;  /* 0x0000000000827805 */ /* 0x000fe4000001ff00 */
[----:B------:R-:W-:Y:S02]  /*6fc0*/  SEL R4, RZ, 0xffffffff, P3 ;  /* 0xffffffffff047807 */ /* 0x000fe40001800000 */
[----:B------:R-:W-:Y:S02]  /*6fd0*/  CS2R R128, SRZ ;  /* 0x0000000000807805 */ /* 0x000fe4000001ff00 */
[----:B------:R-:W-:Y:S02]  /*6fe0*/  CS2R R122, SRZ ;  /* 0x00000000007a7805 */ /* 0x000fe4000001ff00 */
[----:B------:R-:W-:Y:S02]  /*6ff0*/  CS2R R120, SRZ ;  /* 0x0000000000787805 */ /* 0x000fe4000001ff00 */
[----:B------:R-:W-:Y:S02]  /*7000*/  @P0 SEL R4, R5, R4, !P4 ;  /* 0x0000000405040207 */ /* 0x000fe40006000000 */
[----:B------:R-:W-:Y:S02]  /*7010*/  CS2R R114, SRZ ;  /* 0x0000000000727805 */ /* 0x000fe4000001ff00 */
[----:B------:R-:W-:Y:S02]  /*7020*/  @P5 SHF.L.U32 R6, R149, 0x1f, RZ ;  /* 0x0000001f95065819 */ /* 0x000fe400000006ff */
[----:B------:R-:W-:Y:S02]  /*7030*/  CS2R R112, SRZ ;  /* 0x0000000000707805 */ /* 0x000fe4000001ff00 */
[----:B------:R-:W-:Y:S02]  /*7040*/  LOP3.LUT R4, R4, 0x1, RZ, 0xc0, !PT ;  /* 0x0000000104047812 */ /* 0x000fe400078ec0ff */
[----:B------:R-:W-:Y:S01]  /*7050*/  CS2R R106, SRZ ;  /* 0x00000000006a7805 */ /* 0x000fe2000001ff00 */
[----:B------:R-:W1:Y:S01]  /*7060*/  @P5 SYNCS.PHASECHK.TRANS64.TRYWAIT P2, [UR46+0x90], R6 ;  /* 0x00009006ff0055a7 */ /* 0x000e62000804112e */
[----:B------:R-:W-:Y:S02]  /*7070*/  ISETP.NE.AND P0, PT, RZ, UR38, PT ;  /* 0x00000026ff007c0c */ /* 0x000fe4000bf05270 */
[----:B------:R-:W-:Y:S02]  /*7080*/  CS2R R104, SRZ ;  /* 0x0000000000687805 */ /* 0x000fe4000001ff00 */
[----:B------:R-:W-:Y:S02]  /*7090*/  ISETP.NE.U32.AND P3, PT, R4, 0x1, PT ;  /* 0x000000010400780c */ /* 0x000fe40003f65070 */
[----:B------:R-:W-:Y:S02]  /*70a0*/  CS2R R98, SRZ ;  /* 0x0000000000627805 */ /* 0x000fe4000001ff00 */
[----:B------:R-:W-:Y:S02]  /*70b0*/  CS2R R96, SRZ ;  /* 0x0000000000607805 */ /* 0x000fe4000001ff00 */
[----:B------:R-:W-:Y:S02]  /*70c0*/  CS2R R90, SRZ ;  /* 0x00000000005a7805 */ /* 0x000fe4000001ff00 */
[----:B------:R-:W-:Y:S02]  /*70d0*/  P2R R93, PR, RZ, 0x8 ;  /* 0x00000008ff5d7803 */ /* 0x000fe40000000000 */
[----:B------:R-:W-:Y:S02]  /*70e0*/  CS2R R88, SRZ ;  /* 0x0000000000587805 */ /* 0x000fe4000001ff00 */
[----:B------:R-:W-:Y:S02]  /*70f0*/  ISETP.NE.U32.AND P3, PT, R138, 0x1, PT ;  /* 0x000000018a00780c */ /* 0x000fe40003f65070 */
[----:B------:R-:W-:Y:S02]  /*7100*/  CS2R R82, SRZ ;  /* 0x0000000000527805 */ /* 0x000fe4000001ff00 */
[----:B------:R-:W-:Y:S02]  /*7110*/  CS2R R80, SRZ ;  /* 0x0000000000507805 */ /* 0x000fe4000001ff00 */
[----:B------:R-:W-:Y:S02]  /*7120*/  CS2R R86, SRZ ;  /* 0x0000000000567805 */ /* 0x000fe4000001ff00 */
[----:B------:R-:W-:Y:S02]  /*7130*/  SEL R94, R94, 0x10, !P3 ;  /* 0x000000105e5e7807 */ /* 0x000fe40005800000 */
[----:B------:R-:W-:Y:S01]  /*7140*/  CS2R R84, SRZ ;  /* 0x0000000000547805 */ /* 0x000fe2000001ff00 */
[----:B------:R-:W-:Y:S01]  /*7150*/  IMAD R69, R3, 0xc0, R2 ;  /* 0x000000c003457824 */ /* 0x000fe200078e0202 */
[----:B------:R2:W4:Y:S01]  /*7160*/  SYNCS.PHASECHK.TRANS64.TRYWAIT P1, [UR46+0x100], R0 ;  /* 0x00010000ff0075a7 */ /* 0x000522000802112e */
[----:B------:R-:W-:Y:S01]  /*7170*/  SEL R70, RZ, 0xc0, P0 ;  /* 0x000000c0ff467807 */ /* 0x000fe20000000000 */
[----:B------:R-:W-:Y:S02]  /*7180*/  IMAD.IADD R163, R163, 0x1, R94 ;  /* 0x00000001a3a37824 */ /* 0x000fe400078e025e */
[C---:B------:R-:W-:Y:S02]  /*7190*/  IMAD.IADD R161, R94.reuse, 0x1, R162 ;  /* 0x000000015ea17824 */ /* 0x040fe400078e02a2 */
[C---:B------:R-:W-:Y:S02]  /*71a0*/  IMAD.IADD R160, R94.reuse, 0x1, R147 ;  /* 0x000000015ea07824 */ /* 0x040fe400078e0293 */
[----:B------:R-:W-:Y:S01]  /*71b0*/  IMAD.IADD R158, R94, 0x1, R159 ;  /* 0x000000015e9e7824 */ /* 0x000fe200078e029f */
[----:B-1----:R-:W-:Y:S01]  /*71c0*/  @P5 SEL R79, RZ, 0x1, !P2 ;  /* 0x00000001ff4f5807 */ /* 0x002fe20005000000 */
[----:B--2---:R-:W-:Y:S06]  /*71d0*/  @!P5 BRA `(.L_x_116) ;  /* 0x000000000088d947 */ /* 0x004fec0003800000 */
[----:B------:R-:W-:Y:S01]  /*71e0*/  IMAD.MOV.U32 R131, RZ, RZ, RZ ;  /* 0x000000ffff837224 */ /* 0x000fe200078e00ff */
[----:B------:R-:W-:Y:S01]  /*71f0*/  ISETP.NE.AND P0, PT, R79, RZ, PT ;  /* 0x000000ff4f00720c */ /* 0x000fe20003f05270 */
[----:B------:R-:W-:Y:S01]  /*7200*/  BSSY B0, `(.L_x_117) ;  /* 0x0000014000007945 */ /* 0x000fe20003800000 */
[----:B------:R-:W-:Y:S02]  /*7210*/  CS2R R86, SRZ ;  /* 0x0000000000567805 */ /* 0x000fe4000001ff00 */
        /* <DEDUP_REMOVED lines=13> */
[----:B------:R-:W-:Y:S01]  /*72f0*/  CS2R R128, SRZ ;  /* 0x0000000000807805 */ /* 0x000fe2000001ff00 */
[----:B------:R-:W-:Y:S06]  /*7300*/  @P0 BRA `(.L_x_118) ;  /* 0x00000000000c0947 */ /* 0x000fec0003800000 */
[----:B------:R-:W-:Y:S04]  /*7310*/  SHF.L.U32 R4, R149, 0x1f, RZ ;  /* 0x0000001f95047819 */ /* 0x000fe800000006ff */
[----:B------:R-:W1:Y:S02]  /*7320*/  SYNCS.PHASECHK.TRANS64.TRYWAIT P0, [UR46+0x90], R4 ;  /* 0x00009004ff0075a7 */ /* 0x000e64000800112e */
[----:B-1----:R-:W-:Y:S05]  /*7330*/  @!P0 BRA `(.L_x_119) ;  /* 0x0000006000008947 */ /* 0x002fea0003800000 */
.L_x_118:
[----:B------:R-:W-:Y:S05]  /*7340*/  BSYNC B0 ;  /* 0x0000000000007941 */ /* 0x000fea0003800000 */
.L_x_117:
[----:B------:R-:W-:Y:S01]  /*7350*/  ISETP.NE.AND P0, PT, R93, RZ, PT ;  /* 0x000000ff5d00720c */ /* 0x000fe20003f05270 */
[----:B------:R-:W-:Y:S11]  /*7360*/  HFMA2 R77, -RZ, RZ, 0, 5.9604644775390625e-08 ;  /* 0x00000001ff4d7431 */ /* 0x000ff600000001ff */
[----:B------:R-:W-:Y:S01]  /*7370*/  @!UPT UIADD3 URZ, UPT, UPT, URZ, URZ, URZ ;  /* 0x000000fffffff290 */ /* 0x000fe2000fffe0ff */
[----:B------:R2:W1:Y:S04]  /*7380*/  @P0 LDS.128 R84, [R164+UR46+0x400] ;  /* 0x0004002ea4540984 */ /* 0x0004680008000c00 */
[----:B------:R2:W1:Y:S04]  /*7390*/  @P0 LDS.128 R80, [R163+0x400] ;  /* 0x00040000a3500984 */ /* 0x0004680000000c00 */
[----:B------:R2:W1:Y:S04]  /*73a0*/  @P0 LDS.128 R88, [R162+0x400] ;  /* 0x00040000a2580984 */ /* 0x0004680000000c00 */
[----:B------:R2:W1:Y:S04]  /*73b0*/  @P0 LDS.128 R96, [R161+0x400] ;  /* 0x00040000a1600984 */ /* 0x0004680000000c00 */
[----:B------:R2:W1:Y:S04]  /*73c0*/  @P0 LDS.128 R104, [R147+0x400] ;  /* 0x0004000093680984 */ /* 0x0004680000000c00 */
[----:B------:R2:W1:Y:S04]  /*73d0*/  @P0 LDS.128 R112, [R160+0x400] ;  /* 0x00040000a0700984 */ /* 0x0004680000000c00 */
[----:B------:R2:W1:Y:S04]  /*73e0*/  @P0 LDS.128 R120, [R159+0x400] ;  /* 0x000400009f780984 */ /* 0x0004680000000c00 */
[----:B------:R2:W1:Y:S02]  /*73f0*/  @P0 LDS.128 R128, [R158+0x400] ;  /* 0x000400009e800984 */ /* 0x0004640000000c00 */
.L_x_116:
[----:B------:R-:W-:Y:S05]  /*7400*/  BSYNC B1 ;  /* 0x0000000000017941 */ /* 0x000fea0003800000 */
.L_x_115:
[----:B------:R-:W-:Y:S05]  /*7410*/  IMAD.IADD R64, R69, 0x1, R70 ;  /* 0x0000000145407824 */ /* 0x000fea00078e0246 */
[----:B-1----:R-:W-:Y:S04]  /*7420*/  SHF.R.U32.HI R3, RZ, 0x15, R64 ;  /* 0x00000015ff037819 */ /* 0x002fe80000011640 */
[----:B------:R-:W-:Y:S01]  /*7430*/  LOP3.LUT P0, RZ, R3, 0x3, R140, 0x48, !PT ;  /* 0x0000000303ff7812 */ /* 0x000fe2000780488c */
[----:B------:R-:W-:Y:S01]  /*7440*/  @!UPT UIADD3 URZ, UPT, UPT, URZ, URZ, URZ ;  /* 0x000000fffffff290 */ /* 0x000fe2000fffe0ff */
[----:B----4-:R-:W-:Y:S11]  /*7450*/  @P1 BRA `(.L_x_120) ;  /* 0x0000000000081947 */ /* 0x010ff60003800000 */
[----:B------:R-:W1:Y:S02]  /*7460*/  SYNCS.PHASECHK.TRANS64.TRYWAIT P1, [UR46+0x100], R0 ;  /* 0x00010000ff0075a7 */ /* 0x000e64000802112e */
[----:B-1----:R-:W-:Y:S05]  /*7470*/  @!P1 BRA `(.L_x_121) ;  /* 0x0000005c00c89947 */ /* 0x002fea0003800000 */
.L_x_120:
[----:B------:R-:W-:Y:S05]  /*7480*/  @!P0 BRA `(.L_x_122) ;  /* 0x0000000000408947 */ /* 0x000fea0003800000 */
[----:B------:R-:W4:Y:S01]  /*7490*/  LDCU.64 UR8, c[0x4][0x70] ;  /* 0x01000e00ff0877ac */ /* 0x000f220008000a00 */
[----:B------:R-:W-:Y:S01]  /*74a0*/  MOV R15, 0x0 ;  /* 0x00000000000f7802 */ /* 0x000fe20000000f00 */
[----:B------:R-:W-:Y:S02]  /*74b0*/  HFMA2 R12, -RZ, RZ, 0, 5.9604644775390625e-08 ;  /* 0x00000001ff0c7431 */ /* 0x000fe400000001ff */
[----:B------:R-:W-:Y:S02]  /*74c0*/  IMAD.MOV.U32 R8, RZ, RZ, 0x192 ;  /* 0x00000192ff087424 */ /* 0x000fe400078e00ff */
[----:B------:R-:W-:Y:S01]  /*74d0*/  IMAD.MOV.U32 R13, RZ, RZ, RZ ;  /* 0x000000ffff0d7224 */ /* 0x000fe200078e00ff */
[----:B------:R-:W5:Y:S01]  /*74e0*/  LDCU.64 UR6, c[0x4][0x78] ;  /* 0x01000f00ff0677ac */ /* 0x000f620008000a00 */
[----:B------:R-:W1:Y:S01]  /*74f0*/  LDC.64 R14, c[0x4][R15] ;  /* 0x010000000f0e7b82 */ /* 0x000e620000000a00 */
[----:B------:R-:W2:Y:S01]  /*7500*/  LDCU.64 UR4, c[0x4][0x10] ;  /* 0x01000200ff0477ac */ /* 0x000ea20008000a00 */
[----:B----4-:R-:W-:Y:S01]  /*7510*/  MOV R5, UR9 ;  /* 0x0000000900057c02 */ /* 0x010fe20008000f00 */
[----:B------:R-:W-:Y:S01]  /*7520*/  IMAD.U32 R4, RZ, RZ, UR8 ;  /* 0x00000008ff047e24 */ /* 0x000fe2000f8e00ff */
[----:B-----5:R-:W-:Y:S01]  /*7530*/  MOV R7, UR7 ;  /* 0x0000000700077c02 */ /* 0x020fe20008000f00 */
[----:B------:R-:W-:Y:S01]  /*7540*/  IMAD.U32 R6, RZ, RZ, UR6 ;  /* 0x00000006ff067e24 */ /* 0x000fe2000f8e00ff */
[----:B--2---:R-:W-:Y:S01]  /*7550*/  MOV R11, UR5 ;  /* 0x00000005000b7c02 */ /* 0x004fe20008000f00 */
[----:B------:R-:W-:Y:S02]  /*7560*/  IMAD.U32 R10, RZ, RZ, UR4 ;  /* 0x00000004ff0a7e24 */ /* 0x000fe4000f8e00ff */
[----:B------:R-:W-:Y:S07]  /*7570*/  LEPC R20, `(.L_x_122) ;  /* 0x000000001014794e */ /* 0x000fee0000000000 */
[----:B-1-3--:R-:W-:Y:S05]  /*7580*/  CALL.ABS.NOINC R14 ;  /* 0x000000000e007343 */ /* 0x00afea0003c00000 */
.L_x_122:
[----:B------:R-:W-:Y:S01]  /*7590*/  SHF.L.U32 R72, R84, 0x10, RZ ;  /* 0x0000001054487819 */ /* 0x000fe200000006ff */
[----:B------:R-:W-:Y:S05]  /*75a0*/  WARPSYNC.ALL ;  /* 0x0000000000007948 */ /* 0x000fea0003800000 */
[----:B------:R-:W-:Y:S01]  /*75b0*/  R2UR UR4, R64 ;  /* 0x00000000400472ca */ /* 0x000fe200000e0000 */
[----:B------:R-:W-:Y:S01]  /*75c0*/  BSSY.RECONVERGENT B0, `(.L_x_123) ;  /* 0x0000101000007945 */ /* 0x000fe20003800200 */
[----:B------:R-:W-:Y:S02]  /*75d0*/  LOP3.LUT R74, R84, 0xffff0000, RZ, 0xc0, !PT ;  /* 0xffff0000544a7812 */ /* 0x000fe400078ec0ff */
[----:B------:R-:W-:Y:S02]  /*75e0*/  LOP3.LUT R76, R85, 0xffff0000, RZ, 0xc0, !PT ;  /* 0xffff0000554c7812 */ /* 0x000fe400078ec0ff */
[----:B------:R-:W-:Y:S02]  /*75f0*/  SHF.L.U32 R73, R86, 0x10, RZ ;  /* 0x0000001056497819 */ /* 0x000fe400000006ff */
[----:B------:R-:W-:Y:S02]  /*7600*/  SHF.L.U32 R75, R80, 0x10, RZ ;  /* 0x00000010504b7819 */ /* 0x000fe400000006ff */
[----:B------:R-:W-:Y:S02]  /*7610*/  R2UR UR5, R155 ;  /* 0x000000009b0572ca */ /* 0x000fe400000e0000 */
[----:B------:R-:W-:Y:S01]  /*7620*/  ISETP.NE.AND P0, PT, R152, RZ, PT ;  /* 0x000000ff9800720c */ /* 0x000fe20003f05270 */
[----:B------:R-:W4:Y:S01]  /*7630*/  LDTM.x64 R4, tmem[UR4] ;  /* 0x00000004000479ee */ /* 0x000f220008340000 */
[----:B------:R-:W-:Y:S09]  /*7640*/  NOP ;  /* 0x0000000000007918 */ /* 0x000ff20000000000 */
[----:B----4-:R-:W-:Y:S01]  /*7650*/  SYNCS.ARRIVE.TRANS64.RED.A1T0 RZ, [UR5], RZ ;  /* 0x000000ffffff79a7 */ /* 0x010fe20008100405 */
[C---:B-1-3--:R-:W-:Y:S01]  /*7660*/  FMUL R0, R68.reuse, R4 ;  /* 0x0000000444007220 */ /* 0x04afe20000400000 */
[C---:B------:R-:W-:Y:S01]  /*7670*/  FMUL R3, R68.reuse, R5 ;  /* 0x0000000544037220 */ /* 0x040fe20000400000 */
[C---:B------:R-:W-:Y:S01]  /*7680*/  FMUL R6, R68.reuse, R6 ;  /* 0x0000000644067220 */ /* 0x040fe20000400000 */
[C---:B------:R-:W-:Y:S01]  /*7690*/  FMUL R7, R68.reuse, R7 ;  /* 0x0000000744077220 */ /* 0x040fe20000400000 */
[----:B------:R-:W-:Y:S01]  /*76a0*/  FFMA R0, R71, R72, R0 ;  /* 0x0000004847007223 */ /* 0x000fe20000000000 */
[----:B------:R-:W-:Y:S01]  /*76b0*/  SHF.L.U32 R72, R85, 0x10, RZ ;  /* 0x0000001055487819 */ /* 0x000fe200000006ff */
[C---:B------:R-:W-:Y:S01]  /*76c0*/  FMUL R4, R68.reuse, R8 ;  /* 0x0000000844047220 */ /* 0x040fe20000400000 */
[----:B------:R-:W-:Y:S01]  /*76d0*/  FFMA R3, R71, R74, R3 ;  /* 0x0000004a47037223 */ /* 0x000fe20000000003 */
[----:B------:R-:W-:Y:S01]  /*76e0*/  LOP3.LUT R74, R87, 0xffff0000, RZ, 0xc0, !PT ;  /* 0xffff0000574a7812 */ /* 0x000fe200078ec0ff */
[----:B------:R-:W-:Y:S01]  /*76f0*/  FMUL R5, R68, R9 ;  /* 0x0000000944057220 */ /* 0x000fe20000400000 */
[C---:B------:R-:W-:Y:S01]  /*7700*/  FFMA R6, R71.reuse, R72, R6 ;  /* 0x0000004847067223 */ /* 0x040fe20000000006 */
[----:B------:R-:W-:Y:S01]  /*7710*/  LOP3.LUT R72, R86, 0xffff0000, RZ, 0xc0, !PT ;  /* 0xffff000056487812 */ /* 0x000fe200078ec0ff */
[----:B------:R-:W-:Y:S01]  /*7720*/  FFMA R7, R71, R76, R7 ;  /* 0x0000004c47077223 */ /* 0x000fe20000000007 */
[----:B------:R-:W-:Y:S01]  /*7730*/  LOP3.LUT R76, R83, 0xffff0000, RZ, 0xc0, !PT ;  /* 0xffff0000534c7812 */ /* 0x000fe200078ec0ff */
[----:B------:R-:W-:Y:S01]  /*7740*/  FFMA R4, R71, R73, R4 ;  /* 0x0000004947047223 */ /* 0x000fe20000000004 */
[----:B------:R-:W-:Y:S01]  /*7750*/  SHF.L.U32 R73, R87, 0x10, RZ ;  /* 0x0000001057497819 */ /* 0x000fe200000006ff */
[----:B------:R-:W-:Y:S01]  /*7760*/  FMUL R10, R68, R10 ;  /* 0x0000000a440a7220 */ /* 0x000fe20000400000 */
[----:B------:R-:W-:Y:S01]  /*7770*/  F2FP.BF16.F32.PACK_AB R100, R3, R0 ;  /* 0x000000000364723e */ /* 0x000fe200000010ff */
[----:B------:R-:W-:Y:S01]  /*7780*/  FFMA R5, R71, R72, R5 ;  /* 0x0000004847057223 */ /* 0x000fe20000000005 */
[----:B------:R-:W-:Y:S01]  /*7790*/  LOP3.LUT R72, R80, 0xffff0000, RZ, 0xc0, !PT ;  /* 0xffff000050487812 */ /* 0x000fe200078ec0ff */
[C---:B------:R-:W-:Y:S01]  /*77a0*/  FMUL R11, R68.reuse, R11 ;  /* 0x0000000b440b7220 */ /* 0x040fe20000400000 */
[----:B------:R-:W-:Y:S01]  /*77b0*/  F2FP.BF16.F32.PACK_AB R101, R7, R6 ;  /* 0x000000060765723e */ /* 0x000fe200000010ff */
[C---:B------:R-:W-:Y:S01]  /*77c0*/  FMUL R8, R68.reuse, R12 ;  /* 0x0000000c44087220 */ /* 0x040fe20000400000 */
[----:B------:R-:W-:Y:S01]  /*77d0*/  F2FP.BF16.F32.PACK_AB R102, R5, R4 ;  /* 0x000000040566723e */ /* 0x000fe200000010ff */
[----:B------:R-:W-:Y:S01]  /*77e0*/  FFMA R10, R71, R73, R10 ;  /* 0x00000049470a7223 */ /* 0x000fe2000000000a */
[----:B------:R-:W-:Y:S01]  /*77f0*/  SHF.L.U32 R73, R81, 0x10, RZ ;  /* 0x0000001051497819 */ /* 0x000fe200000006ff */
[----:B------:R-:W-:Y:S01]  /*7800*/  FMUL R9, R68, R13 ;  /* 0x0000000d44097220 */ /* 0x000fe20000400000 */
[C---:B------:R-:W-:Y:S01]  /*7810*/  FFMA R11, R71.reuse, R74, R11 ;  /* 0x0000004a470b7223 */ /* 0x040fe2000000000b */
[----:B------:R-:W-:Y:S01]  /*7820*/  LOP3.LUT R74, R82, 0xffff0000, RZ, 0xc0, !PT ;  /* 0xffff0000524a7812 */ /* 0x000fe200078ec0ff */
[----:B------:R-:W-:Y:S01]  /*7830*/  FMUL R14, R68, R14 ;  /* 0x0000000e440e7220 */ /* 0x000fe20000400000 */
[----:B------:R-:W-:Y:S01]  /*7840*/  FFMA R8, R71, R75, R8 ;  /* 0x0000004b47087223 */ /* 0x000fe20000000008 */
[----:B------:R-:W-:Y:S01]  /*7850*/  SHF.L.U32 R75, R83, 0x10, RZ ;  /* 0x00000010534b7819 */ /* 0x000fe200000006ff */
[----:B------:R-:W-:Y:S01]  /*7860*/  FFMA R9, R71, R72, R9 ;  /* 0x0000004847097223 */ /* 0x000fe20000000009 */
[----:B------:R-:W-:Y:S01]  /*7870*/  LOP3.LUT R72, R81, 0xffff0000, RZ, 0xc0, !PT ;  /* 0xffff000051487812 */ /* 0x000fe200078ec0ff */
[----:B------:R-:W-:Y:S01]  /*7880*/  FFMA R14, R71, R73, R14 ;  /* 0x00000049470e7223 */ /* 0x000fe2000000000e */
[----:B------:R-:W-:Y:S01]  /*7890*/  SHF.L.U32 R73, R82, 0x10, RZ ;  /* 0x0000001052497819 */ /* 0x000fe200000006ff */
[C---:B------:R-:W-:Y:S01]  /*78a0*/  FMUL R15, R68.reuse, R15 ;  /* 0x0000000f440f7220 */ /* 0x040fe20000400000 */
[----:B------:R-:W-:Y:S01]  /*78b0*/  F2FP.BF16.F32.PACK_AB R103, R11, R10 ;  /* 0x0000000a0b67723e */ /* 0x000fe200000010ff */
[C---:B------:R-:W-:Y:S01]  /*78c0*/  FMUL R12, R68.reuse, R16 ;  /* 0x00000010440c7220 */ /* 0x040fe20000400000 */
[----:B------:R-:W-:Y:S01]  /*78d0*/  F2FP.BF16.F32.PACK_AB R108, R9, R8 ;  /* 0x00000008096c723e */ /* 0x000fe200000010ff */
[----:B------:R-:W-:Y:S01]  /*78e0*/  FMUL R13, R68, R17 ;  /* 0x00000011440d7220 */ /* 0x000fe20000400000 */
[C---:B------:R-:W-:Y:S01]  /*78f0*/  FFMA R15, R71.reuse, R72, R15 ;  /* 0x00000048470f7223 */ /* 0x040fe2000000000f */
[----:B------:R-:W-:Y:S01]  /*7900*/  SHF.L.U32 R72, R88, 0x10, RZ ;  /* 0x0000001058487819 */ /* 0x000fe200000006ff */
[C---:B------:R-:W-:Y:S01]  /*7910*/  FMUL R18, R68.reuse, R18 ;  /* 0x0000001244127220 */ /* 0x040fe20000400000 */
[----:B------:R-:W-:Y:S01]  /*7920*/  FMUL R19, R68, R19 ;  /* 0x0000001344137220 */ /* 0x000fe20000400000 */
[----:B------:R-:W-:Y:S01]  /*7930*/  FFMA R12, R71, R73, R12 ;  /* 0x00000049470c7223 */ /* 0x000fe2000000000c */
[----:B------:R-:W-:Y:S01]  /*7940*/  SHF.L.U32 R73, R90, 0x10, RZ ;  /* 0x000000105a497819 */ /* 0x000fe200000006ff */
[----:B------:R-:W-:Y:S01]  /*7950*/  FMUL R16, R68, R20 ;  /* 0x0000001444107220 */ /* 0x000fe20000400000 */
[----:B------:R-:W-:Y:S01]  /*7960*/  F2FP.BF16.F32.PACK_AB R109, R15, R14 ;  /* 0x0000000e0f6d723e */ /* 0x000fe200000010ff */
[C---:B------:R-:W-:Y:S01]  /*7970*/  FFMA R13, R71.reuse, R74, R13 ;  /* 0x0000004a470d7223 */ /* 0x040fe2000000000d */
[----:B------:R-:W-:Y:S01]  /*7980*/  LOP3.LUT R74, R88, 0xffff0000, RZ, 0xc0, !PT ;  /* 0xffff0000584a7812 */ /* 0x000fe200078ec0ff */
        /* <DEDUP_REMOVED lines=8> */
[----:B------:R-:W-:Y:S01]  /*7a10*/  FMUL R22, R68, R22 ;  /* 0x0000001644167220 */ /* 0x000fe20000400000 */
[----:B------:R-:W-:Y:S01]  /*7a20*/  F2FP.BF16.F32.PACK_AB R111, R19, R18 ;  /* 0x00000012136f723e */ /* 0x000fe200000010ff */
[C---:B------:R-:W-:Y:S01]  /*7a30*/  FFMA R17, R71.reuse, R74, R17 ;  /* 0x0000004a47117223 */ /* 0x040fe20000000011 */
[----:B------:R-:W-:Y:S01]  /*7a40*/  LOP3.LUT R74, R90, 0xffff0000, RZ, 0xc0, !PT ;  /* 0xffff00005a4a7812 */ /* 0x000fe200078ec0ff */
[----:B------:R-:W-:Y:S01]  /*7a50*/  FFMA R22, R71, R72, R22 ;  /* 0x0000004847167223 */ /* 0x000fe20000000016 */
[----:B------:R-:W-:Y:S01]  /*7a60*/  LOP3.LUT R72, R89, 0xffff0000, RZ, 0xc0, !PT ;  /* 0xffff000059487812 */ /* 0x000fe200078ec0ff */
[C---:B------:R-:W-:Y:S01]  /*7a70*/  FMUL R23, R68.reuse, R23 ;  /* 0x0000001744177220 */ /* 0x040fe20000400000 */
[----:B------:R-:W-:Y:S01]  /*7a80*/  F2FP.BF16.F32.PACK_AB R116, R17, R16 ;  /* 0x000000101174723e */ /* 0x000fe200000010ff */
[C---:B------:R-:W-:Y:S01]  /*7a90*/  FMUL R20, R68.reuse, R24 ;  /* 0x0000001844147220 */ /* 0x040fe20000400000 */
[----:B------:R-:W-:Y:S01]  /*7aa0*/  FMUL R21, R68, R25 ;  /* 0x0000001944157220 */ /* 0x000fe20000400000 */
[C---:B------:R-:W-:Y:S01]  /*7ab0*/  FFMA R23, R71.reuse, R72, R23 ;  /* 0x0000004847177223 */ /* 0x040fe20000000017 */
[----:B------:R-:W-:Y:S01]  /*7ac0*/  SHF.L.U32 R72, R96, 0x10, RZ ;  /* 0x0000001060487819 */ /* 0x000fe200000006ff */
[C---:B------:R-:W-:Y:S01]  /*7ad0*/  FMUL R26, R68.reuse, R26 ;  /* 0x0000001a441a7220 */ /* 0x040fe20000400000 */
[C---:B------:R-:W-:Y:S01]  /*7ae0*/  FMUL R27, R68.reuse, R27 ;  /* 0x0000001b441b7220 */ /* 0x040fe20000400000 */
        /* <DEDUP_REMOVED lines=9> */
[----:B------:R-:W-:Y:S01]  /*7b80*/  F2FP.BF16.F32.PACK_AB R118, R21, R20 ;  /* 0x000000141576723e */ /* 0x000fe200000010ff */
[----:B------:R-:W-:Y:S01]  /*7b90*/  FFMA R24, R71, R72, R24 ;  /* 0x0000004847187223 */ /* 0x000fe20000000018 */
[----:B------:R-:W-:Y:S01]  /*7ba0*/  LOP3.LUT R72, R97, 0xffff0000, RZ, 0xc0, !PT ;  /* 0xffff000061487812 */ /* 0x000fe200078ec0ff */
[C---:B------:R-:W-:Y:S01]  /*7bb0*/  FMUL R25, R68.reuse, R29 ;  /* 0x0000001d44197220 */ /* 0x040fe20000400000 */
[----:B------:R-:W-:Y:S01]  /*7bc0*/  F2FP.BF16.F32.PACK_AB R119, R27, R26 ;  /* 0x0000001a1b77723e */ /* 0x000fe200000010ff */
[C---:B------:R-:W-:Y:S01]  /*7bd0*/  FMUL R30, R68.reuse, R30 ;  /* 0x0000001e441e7220 */ /* 0x040fe20000400000 */
[----:B------:R-:W-:Y:S01]  /*7be0*/  LOP3.LUT R76, R131, 0xffff0000, RZ, 0xc0, !PT ;  /* 0xffff0000834c7812 */ /* 0x000fe200078ec0ff */
[----:B------:R-:W-:Y:S01]  /*7bf0*/  FMUL R31, R68, R31 ;  /* 0x0000001f441f7220 */ /* 0x000fe20000400000 */
[----:B------:R-:W-:Y:S01]  /*7c00*/  FFMA R25, R71, R74, R25 ;  /* 0x0000004a47197223 */ /* 0x000fe20000000019 */
[----:B------:R-:W-:Y:S01]  /*7c10*/  LOP3.LUT R74, R99, 0xffff0000, RZ, 0xc0, !PT ;  /* 0xffff0000634a7812 */ /* 0x000fe200078ec0ff */
[C---:B------:R-:W-:Y:S01]  /*7c20*/  FFMA R30, R71.reuse, R73, R30 ;  /* 0x00000049471e7223 */ /* 0x040fe2000000001e */
[C---:B------:R-:W-:Y:S01]  /*7c30*/  SHF.L.U32 R73, R98.reuse, 0x10, RZ ;  /* 0x0000001062497819 */ /* 0x040fe200000006ff */
[C---:B------:R-:W-:Y:S01]  /*7c40*/  FFMA R31, R71.reuse, R72, R31 ;  /* 0x00000048471f7223 */ /* 0x040fe2000000001f */
[----:B------:R-:W-:Y:S01]  /*7c50*/  LOP3.LUT R72, R98, 0xffff0000, RZ, 0xc0, !PT ;  /* 0xffff000062487812 */ /* 0x000fe200078ec0ff */
[C---:B------:R-:W-:Y:S01]  /*7c60*/  FMUL R28, R68.reuse, R32 ;  /* 0x00000020441c7220 */ /* 0x040fe20000400000 */
[C---:B------:R-:W-:Y:S01]  /*7c70*/  FMUL R29, R68.reuse, R33 ;  /* 0x00000021441d7220 */ /* 0x040fe20000400000 */
[C---:B------:R-:W-:Y:S01]  /*7c80*/  FMUL R34, R68.reuse, R34 ;  /* 0x0000002244227220 */ /* 0x040fe20000400000 */
[----:B------:R-:W-:Y:S01]  /*7c90*/  FMUL R35, R68, R35 ;  /* 0x0000002344237220 */ /* 0x000fe20000400000 */
[----:B------:R-:W-:Y:S01]  /*7ca0*/  FFMA R28, R71, R73, R28 ;  /* 0x00000049471c7223 */ /* 0x000fe2000000001c */
[----:B------:R-:W-:Y:S01]  /*7cb0*/  SHF.L.U32 R73, R105, 0x10, RZ ;  /* 0x0000001069497819 */ /* 0x000fe200000006ff */
[C---:B------:R-:W-:Y:S01]  /*7cc0*/  FFMA R29, R71.reuse, R72, R29 ;  /* 0x00000048471d7223 */ /* 0x040fe2000000001d */
[C---:B------:R-:W-:Y:S01]  /*7cd0*/  SHF.L.U32 R72, R104.reuse, 0x10, RZ ;  /* 0x0000001068487819 */ /* 0x040fe200000006ff */
[----:B------:R-:W-:Y:S01]  /*7ce0*/  FFMA R34, R71, R75, R34 ;  /* 0x0000004b47227223 */ /* 0x000fe20000000022 */
[----:B------:R-:W-:Y:S01]  /*7cf0*/  SHF.L.U32 R75, R107, 0x10, RZ ;  /* 0x000000106b4b7819 */ /* 0x000fe200000006ff */
[C---:B------:R-:W-:Y:S01]  /*7d00*/  FFMA R35, R71.reuse, R74, R35 ;  /* 0x0000004a47237223 */ /* 0x040fe20000000023 */
[----:B------:R-:W-:Y:S01]  /*7d10*/  LOP3.LUT R74, R104, 0xffff0000, RZ, 0xc0, !PT ;  /* 0xffff0000684a7812 */ /* 0x000fe200078ec0ff */
[C---:B------:R-:W-:Y:S01]  /*7d20*/  FMUL R32, R68.reuse, R36 ;  /* 0x0000002444207220 */ /* 0x040fe20000400000 */
[C---:B------:R-:W-:Y:S01]  /*7d30*/  FMUL R33, R68.reuse, R37 ;  /* 0x0000002544217220 */ /* 0x040fe20000400000 */
[----:B------:R-:W-:Y:S01]  /*7d40*/  FMUL R38, R68, R38 ;  /* 0x0000002644267220 */ /* 0x000fe20000400000 */
[----:B------:R1:W-:Y:S01]  /*7d50*/  STS.128 [R164+UR46+0x400], R100 ;  /* 0x00040064a4007988 */ /* 0x0003e20008000c2e */
[----:B------:R-:W-:Y:S01]  /*7d60*/  FFMA R32, R71, R72, R32 ;  /* 0x0000004847207223 */ /* 0x000fe20000000020 */
[----:B------:R-:W-:Y:S01]  /*7d70*/  LOP3.LUT R72, R105, 0xffff0000, RZ, 0xc0, !PT ;  /* 0xffff000069487812 */ /* 0x000fe200078ec0ff */
[C---:B------:R-:W-:Y:S01]  /*7d80*/  FFMA R33, R71.reuse, R74, R33 ;  /* 0x0000004a47217223 */ /* 0x040fe20000000021 */
[----:B------:R-:W-:Y:S01]  /*7d90*/  LOP3.LUT R74, R106, 0xffff0000, RZ, 0xc0, !PT ;  /* 0xffff00006a4a7812 */ /* 0x000fe200078ec0ff */
[----:B------:R-:W-:Y:S01]  /*7da0*/  FMUL R39, R68, R39 ;  /* 0x0000002744277220 */ /* 0x000fe20000400000 */
[C---:B------:R-:W-:Y:S01]  /*7db0*/  FFMA R38, R71.reuse, R73, R38 ;  /* 0x0000004947267223 */ /* 0x040fe20000000026 */
[----:B------:R-:W-:Y:S01]  /*7dc0*/  SHF.L.U32 R73, R106, 0x10, RZ ;  /* 0x000000106a497819 */ /* 0x000fe200000006ff */
[C---:B------:R-:W-:Y:S01]  /*7dd0*/  FMUL R36, R68.reuse, R40 ;  /* 0x0000002844247220 */ /* 0x040fe20000400000 */
[----:B------:R-:W-:Y:S01]  /*7de0*/  FFMA R39, R71, R72, R39 ;  /* 0x0000004847277223 */ /* 0x000fe20000000027 */
[----:B------:R-:W-:Y:S01]  /*7df0*/  LOP3.LUT R72, R107, 0xffff0000, RZ, 0xc0, !PT ;  /* 0xffff00006b487812 */ /* 0x000fe200078ec0ff */
[C---:B------:R-:W-:Y:S01]  /*7e00*/  FMUL R37, R68.reuse, R41 ;  /* 0x0000002944257220 */ /* 0x040fe20000400000 */
[C---:B------:R-:W-:Y:S01]  /*7e10*/  FMUL R42, R68.reuse, R42 ;  /* 0x0000002a442a7220 */ /* 0x040fe20000400000 */
[----:B------:R-:W-:Y:S01]  /*7e20*/  FMUL R43, R68, R43 ;  /* 0x0000002b442b7220 */ /* 0x000fe20000400000 */
[C---:B------:R-:W-:Y:S01]  /*7e30*/  FFMA R36, R71.reuse, R73, R36 ;  /* 0x0000004947247223 */ /* 0x040fe20000000024 */
[C---:B------:R-:W-:Y:S01]  /*7e40*/  SHF.L.U32 R73, R112.reuse, 0x10, RZ ;  /* 0x0000001070497819 */ /* 0x040fe200000006ff */
[----:B------:R3:W-:Y:S01]  /*7e50*/  STS.128 [R163+0x400], R108 ;  /* 0x0004006ca3007388 */ /* 0x0007e20000000c00 */
[----:B------:R-:W-:Y:S01]  /*7e60*/  FFMA R37, R71, R74, R37 ;  /* 0x0000004a47257223 */ /* 0x000fe20000000025 */
[----:B------:R-:W-:Y:S01]  /*7e70*/  LOP3.LUT R74, R113, 0xffff0000, RZ, 0xc0, !PT ;  /* 0xffff0000714a7812 */ /* 0x000fe200078ec0ff */
[----:B------:R-:W-:Y:S01]  /*7e80*/  FFMA R42, R71, R75, R42 ;  /* 0x0000004b472a7223 */ /* 0x000fe2000000002a */
[----:B------:R-:W-:Y:S01]  /*7e90*/  SHF.L.U32 R75, R113, 0x10, RZ ;  /* 0x00000010714b7819 */ /* 0x000fe200000006ff */
        /* <DEDUP_REMOVED lines=8> */
[----:B------:R4:W-:Y:S01]  /*7f20*/  STS.128 [R162+0x400], R116 ;  /* 0x00040074a2007388 */ /* 0x0009e20000000c00 */
[C---:B------:R-:W-:Y:S01]  /*7f30*/  FFMA R41, R71.reuse, R72, R41 ;  /* 0x0000004847297223 */ /* 0x040fe20000000029 */
[C---:B------:R-:W-:Y:S01]  /*7f40*/  SHF.L.U32 R72, R114.reuse, 0x10, RZ ;  /* 0x0000001072487819 */ /* 0x040fe200000006ff */
[----:B------:R-:W-:Y:S01]  /*7f50*/  FFMA R46, R71, R75, R46 ;  /* 0x0000004b472e7223 */ /* 0x000fe2000000002e */
[----:B------:R-:W-:Y:S01]  /*7f60*/  SHF.L.U32 R75, R121, 0x10, RZ ;  /* 0x00000010794b7819 */ /* 0x000fe200000006ff */
[----:B------:R-:W-:Y:S01]  /*7f70*/  FFMA R47, R71, R74, R47 ;  /* 0x0000004a472f7223 */ /* 0x000fe2000000002f */
[----:B------:R-:W-:Y:S01]  /*7f80*/  LOP3.LUT R74, R114, 0xffff0000, RZ, 0xc0, !PT ;  /* 0xffff0000724a7812 */ /* 0x000fe200078ec0ff */
[C---:B------:R-:W-:Y:S01]  /*7f90*/  FMUL R44, R68.reuse, R48 ;  /* 0x00000030442c7220 */ /* 0x040fe20000400000 */
[----:B-1----:R-:W-:Y:S01]  /*7fa0*/  F2FP.BF16.F32.PACK_AB R100, R25, R24 ;  /* 0x000000181964723e */ /* 0x002fe200000010ff */
[C---:B------:R-:W-:Y:S01]  /*7fb0*/  FMUL R45, R68.reuse, R49 ;  /* 0x00000031442d7220 */ /* 0x040fe20000400000 */
[----:B------:R-:W-:Y:S01]  /*7fc0*/  F2FP.BF16.F32.PACK_AB R101, R31, R30 ;  /* 0x0000001e1f65723e */ /* 0x000fe200000010ff */
[----:B------:R-:W-:Y:S01]  /*7fd0*/  FMUL R50, R68, R50 ;  /* 0x0000003244327220 */ /* 0x000fe20000400000 */
[----:B------:R-:W-:Y:S01]  /*7fe0*/  F2FP.BF16.F32.PACK_AB R102, R29, R28 ;  /* 0x0000001c1d66723e */ /* 0x000fe200000010ff */
[----:B------:R-:W-:Y:S01]  /*7ff0*/  FFMA R44, R71, R72, R44 ;  /* 0x00000048472c7223 */ /* 0x000fe2000000002c */
[----:B------:R-:W-:Y:S01]  /*8000*/  LOP3.LUT R72, R115, 0xffff0000, RZ, 0xc0, !PT ;  /* 0xffff000073487812 */ /* 0x000fe200078ec0ff */
[----:B------:R-:W-:Y:S01]  /*8010*/  FFMA R45, R71, R74, R45 ;  /* 0x0000004a472d7223 */ /* 0x000fe2000000002d */
[----:B------:R-:W-:Y:S01]  /*8020*/  LOP3.LUT R74, R120, 0xffff0000, RZ, 0xc0, !PT ;  /* 0xffff0000784a7812 */ /* 0x000fe200078ec0ff */
[----:B------:R-:W-:Y:S01]  /*8030*/  FMUL R51, R68, R51 ;  /* 0x0000003344337220 */ /* 0x000fe20000400000 */
[----:B------:R-:W-:Y:S01]  /*8040*/  F2FP.BF16.F32.PACK_AB R103, R35, R34 ;  /* 0x000000222367723e */ /* 0x000fe200000010ff */
[----:B------:R-:W-:Y:S01]  /*8050*/  FFMA R50, R71, R73, R50 ;  /* 0x0000004947327223 */ /* 0x000fe20000000032 */
[----:B------:R-:W-:Y:S01]  /*8060*/  SHF.L.U32 R73, R120, 0x10, RZ ;  /* 0x0000001078497819 */ /* 0x000fe200000006ff */
[C---:B------:R-:W-:Y:S01]  /*8070*/  FMUL R48, R68.reuse, R52 ;  /* 0x0000003444307220 */ /* 0x040fe20000400000 */
[----:B---3--:R-:W-:Y:S01]  /*8080*/  F2FP.BF16.F32.PACK_AB R108, R33, R32 ;  /* 0x00000020216c723e */ /* 0x008fe200000010ff */
[----:B------:R-:W-:Y:S01]  /*8090*/  FFMA R51, R71, R72, R51 ;  /* 0x0000004847337223 */ /* 0x000fe20000000033 */
[----:B------:R-:W-:Y:S01]  /*80a0*/  LOP3.LUT R72, R121, 0xffff0000, RZ, 0xc0, !PT ;  /* 0xffff000079487812 */ /* 0x000fe200078ec0ff */
[----:B------:R1:W-:Y:S01]  /*80b0*/  STS.128 [R161+0x400], R100 ;  /* 0x00040064a1007388 */ /* 0x0003e20000000c00 */
[----:B------:R-:W-:Y:S01]  /*80c0*/  F2FP.BF16.F32.PACK_AB R109, R39, R38 ;  /* 0x00000026276d723e */ /* 0x000fe200000010ff */
[C---:B------:R-:W-:Y:S01]  /*80d0*/  FMUL R49, R68.reuse, R53 ;  /* 0x0000003544317220 */ /* 0x040fe20000400000 */
[----:B------:R-:W-:Y:S01]  /*80e0*/  F2FP.BF16.F32.PACK_AB R110, R37, R36 ;  /* 0x00000024256e723e */ /* 0x000fe200000010ff */
[C---:B------:R-:W-:Y:S01]  /*80f0*/  FMUL R54, R68.reuse, R54 ;  /* 0x0000003644367220 */ /* 0x040fe20000400000 */
[----:B------:R-:W-:Y:S01]  /*8100*/  F2FP.BF16.F32.PACK_AB R111, R43, R42 ;  /* 0x0000002a2b6f723e */ /* 0x000fe200000010ff */
[----:B------:R-:W-:Y:S01]  /*8110*/  FMUL R55, R68, R55 ;  /* 0x0000003744377220 */ /* 0x000fe20000400000 */
[----:B----4-:R-:W-:Y:S01]  /*8120*/  F2FP.BF16.F32.PACK_AB R116, R41, R40 ;  /* 0x000000282974723e */ /* 0x010fe200000010ff */
[C---:B------:R-:W-:Y:S01]  /*8130*/  FFMA R48, R71.reuse, R73, R48 ;  /* 0x0000004947307223 */ /* 0x040fe20000000030 */
[C---:B------:R-:W-:Y:S01]  /*8140*/  FFMA R49, R71.reuse, R74, R49 ;  /* 0x0000004a47317223 */ /* 0x040fe20000000031 */
[----:B------:R1:W-:Y:S01]  /*8150*/  STS.128 [R147+0x400], R108 ;  /* 0x0004006c93007388 */ /* 0x0003e20000000c00 */
[C---:B------:R-:W-:Y:S01]  /*8160*/  SHF.L.U32 R73, R122.reuse, 0x10, RZ ;  /* 0x000000107a497819 */ /* 0x040fe200000006ff */
[----:B------:R-:W-:Y:S01]  /*8170*/  FFMA R54, R71, R75, R54 ;  /* 0x0000004b47367223 */ /* 0x000fe20000000036 */
[----:B------:R-:W-:Y:S01]  /*8180*/  SHF.L.U32 R75, R123, 0x10, RZ ;  /* 0x000000107b4b7819 */ /* 0x000fe200000006ff */
[----:B------:R-:W-:Y:S01]  /*8190*/  FFMA R55, R71, R72, R55 ;  /* 0x0000004847377223 */ /* 0x000fe20000000037 */
[----:B------:R-:W-:Y:S01]  /*81a0*/  LOP3.LUT R72, R122, 0xffff0000, RZ, 0xc0, !PT ;  /* 0xffff00007a487812 */ /* 0x000fe200078ec0ff */
[C---:B------:R-:W-:Y:S01]  /*81b0*/  FMUL R52, R68.reuse, R56 ;  /* 0x0000003844347220 */ /* 0x040fe20000400000 */
[----:B------:R-:W-:Y:S01]  /*81c0*/  LOP3.LUT R74, R123, 0xffff0000, RZ, 0xc0, !PT ;  /* 0xffff00007b4a7812 */ /* 0x000fe200078ec0ff */
[C---:B------:R-:W-:Y:S01]  /*81d0*/  FMUL R53, R68.reuse, R57 ;  /* 0x0000003944357220 */ /* 0x040fe20000400000 */
[C---:B------:R-:W-:Y:S01]  /*81e0*/  FMUL R58, R68.reuse, R58 ;  /* 0x0000003a443a7220 */ /* 0x040fe20000400000 */
[----:B------:R-:W-:Y:S01]  /*81f0*/  FMUL R59, R68, R59 ;  /* 0x0000003b443b7220 */ /* 0x000fe20000400000 */
[C---:B------:R-:W-:Y:S01]  /*8200*/  FFMA R52, R71.reuse, R73, R52 ;  /* 0x0000004947347223 */ /* 0x040fe20000000034 */
[C---:B------:R-:W-:Y:S01]  /*8210*/  FFMA R53, R71.reuse, R72, R53 ;  /* 0x0000004847357223 */ /* 0x040fe20000000035 */
[C---:B------:R-:W-:Y:S01]  /*8220*/  FFMA R58, R71.reuse, R75, R58 ;  /* 0x0000004b473a7223 */ /* 0x040fe2000000003a */
[----:B------:R-:W-:Y:S01]  /*8230*/  FFMA R59, R71, R74, R59 ;  /* 0x0000004a473b7223 */ /* 0x000fe2000000003b */
[----:B------:R-:W-:Y:S01]  /*8240*/  SHF.L.U32 R72, R128, 0x10, RZ ;  /* 0x0000001080487819 */ /* 0x000fe200000006ff */
[----:B------:R-:W-:Y:S01]  /*8250*/  FMUL R56, R68, R60 ;  /* 0x0000003c44387220 */ /* 0x000fe20000400000 */
[----:B------:R-:W-:Y:S01]  /*8260*/  LOP3.LUT R74, R128, 0xffff0000, RZ, 0xc0, !PT ;  /* 0xffff0000804a7812 */ /* 0x000fe200078ec0ff */
[C---:B------:R-:W-:Y:S01]  /*8270*/  FMUL R57, R68.reuse, R61 ;  /* 0x0000003d44397220 */ /* 0x040fe20000400000 */
[----:B------:R-:W-:Y:S01]  /*8280*/  SHF.L.U32 R73, R129, 0x10, RZ ;  /* 0x0000001081497819 */ /* 0x000fe200000006ff */
[C---:B------:R-:W-:Y:S01]  /*8290*/  FMUL R62, R68.reuse, R62 ;  /* 0x0000003e443e7220 */ /* 0x040fe20000400000 */
[----:B------:R-:W-:Y:S01]  /*82a0*/  F2FP.BF16.F32.PACK_AB R117, R47, R46 ;  /* 0x0000002e2f75723e */ /* 0x000fe200000010ff */
[----:B------:R-:W-:Y:S01]  /*82b0*/  FFMA R56, R71, R72, R56 ;  /* 0x0000004847387223 */ /* 0x000fe20000000038 */
[----:B------:R-:W-:Y:S01]  /*82c0*/  F2FP.BF16.F32.PACK_AB R118, R45, R44 ;  /* 0x0000002c2d76723e */ /* 0x000fe200000010ff */
[----:B------:R-:W-:Y:S01]  /*82d0*/  FFMA R57, R71, R74, R57 ;  /* 0x0000004a47397223 */ /* 0x000fe20000000039 */
[----:B------:R-:W-:Y:S01]  /*82e0*/  F2FP.BF16.F32.PACK_AB R119, R51, R50 ;  /* 0x000000323377723e */ /* 0x000fe200000010ff */
[----:B------:R-:W-:Y:S01]  /*82f0*/  FFMA R62, R71, R73, R62 ;  /* 0x00000049473e7223 */ /* 0x000fe2000000003e */
[----:B------:R-:W-:Y:S01]  /*8300*/  LOP3.LUT R72, R129, 0xffff0000, RZ, 0xc0, !PT ;  /* 0xffff000081487812 */ /* 0x000fe200078ec0ff */
[----:B------:R-:W-:Y:S01]  /*8310*/  FMUL R63, R68, R63 ;  /* 0x0000003f443f7220 */ /* 0x000fe20000400000 */
[----:B------:R-:W-:Y:S01]  /*8320*/  SHF.L.U32 R73, R130, 0x10, RZ ;  /* 0x0000001082497819 */ /* 0x000fe200000006ff */
[----:B------:R1:W-:Y:S01]  /*8330*/  STS.128 [R160+0x400], R116 ;  /* 0x00040074a0007388 */ /* 0x0003e20000000c00 */
[----:B------:R-:W-:Y:S01]  /*8340*/  FMUL R60, R68, R64 ;  /* 0x00000040443c7220 */ /* 0x000fe20000400000 */
[----:B------:R-:W-:Y:S01]  /*8350*/  LOP3.LUT R74, R130, 0xffff0000, RZ, 0xc0, !PT ;  /* 0xffff0000824a7812 */ /* 0x000fe200078ec0ff */
[C---:B------:R-:W-:Y:S01]  /*8360*/  FMUL R61, R68.reuse, R65 ;  /* 0x00000041443d7220 */ /* 0x040fe20000400000 */
[----:B------:R-:W-:Y:S01]  /*8370*/  SHF.L.U32 R75, R131, 0x10, RZ ;  /* 0x00000010834b7819 */ /* 0x000fe200000006ff */
[C---:B------:R-:W-:Y:S01]  /*8380*/  FMUL R66, R68.reuse, R66 ;  /* 0x0000004244427220 */ /* 0x040fe20000400000 */
[----:B------:R-:W-:Y:S01]  /*8390*/  FFMA R63, R71, R72, R63 ;  /* 0x00000048473f7223 */ /* 0x000fe2000000003f */
[----:B------:R-:W-:Y:S01]  /*83a0*/  FMUL R67, R68, R67 ;  /* 0x0000004344437220 */ /* 0x000fe20000400000 */
[----:B------:R-:W-:Y:S01]  /*83b0*/  F2FP.BF16.F32.PACK_AB R124, R49, R48 ;  /* 0x00000030317c723e */ /* 0x000fe200000010ff */
[----:B------:R-:W-:Y:S01]  /*83c0*/  FFMA R60, R71, R73, R60 ;  /* 0x00000049473c7223 */ /* 0x000fe2000000003c */
[----:B------:R-:W-:Y:S01]  /*83d0*/  F2FP.BF16.F32.PACK_AB R125, R55, R54 ;  /* 0x00000036377d723e */ /* 0x000fe200000010ff */
[----:B------:R-:W-:Y:S01]  /*83e0*/  FFMA R61, R71, R74, R61 ;  /* 0x0000004a473d7223 */ /* 0x000fe2000000003d */
[----:B------:R-:W-:Y:S01]  /*83f0*/  F2FP.BF16.F32.PACK_AB R126, R53, R52 ;  /* 0x00000034357e723e */ /* 0x000fe200000010ff */
[----:B------:R-:W-:Y:S01]  /*8400*/  FFMA R66, R71, R75, R66 ;  /* 0x0000004b47427223 */ /* 0x000fe20000000042 */
[----:B------:R-:W-:Y:S01]  /*8410*/  F2FP.BF16.F32.PACK_AB R127, R59, R58 ;  /* 0x0000003a3b7f723e */ /* 0x000fe200000010ff */
[----:B------:R-:W-:Y:S01]  /*8420*/  FFMA R67, R71, R76, R67 ;  /* 0x0000004c47437223 */ /* 0x000fe20000000043 */
[----:B------:R-:W-:Y:S02]  /*8430*/  F2FP.BF16.F32.PACK_AB R56, R57, R56 ;  /* 0x000000383938723e */ /* 0x000fe400000010ff */
[----:B------:R-:W-:Y:S01]  /*8440*/  F2FP.BF16.F32.PACK_AB R57, R63, R62 ;  /* 0x0000003e3f39723e */ /* 0x000fe200000010ff */
[----:B------:R1:W-:Y:S01]  /*8450*/  STS.128 [R159+0x400], R124 ;  /* 0x0004007c9f007388 */ /* 0x0003e20000000c00 */
[----:B------:R-:W-:Y:S02]  /*8460*/  F2FP.BF16.F32.PACK_AB R58, R61, R60 ;  /* 0x0000003c3d3a723e */ /* 0x000fe400000010ff */
[----:B------:R-:W-:Y:S05]  /*8470*/  F2FP.BF16.F32.PACK_AB R59, R67, R66 ;  /* 0x00000042433b723e */ /* 0x000fea00000010ff */
[----:B------:R1:W-:Y:S01]  /*8480*/  STS.128 [R158+0x400], R56 ;  /* 0x000400389e007388 */ /* 0x0003e20000000c00 */
[----:B------:R-:W-:Y:S01]  /*8490*/  @!PT LDS RZ, [RZ] ;  /* 0x00000000fffff984 */ /* 0x000fe20000000800 */
[----:B------:R-:W-:Y:S01]  /*84a0*/  @!PT LDS RZ, [RZ] ;  /* 0x00000000fffff984 */ /* 0x000fe20000000800 */
[----:B------:R-:W-:Y:S01]  /*84b0*/  @!PT LDS RZ, [RZ] ;  /* 0x00000000fffff984 */ /* 0x000fe20000000800 */
[----:B------:R-:W-:Y:S01]  /*84c0*/  @!PT LDS RZ, [RZ] ;  /* 0x00000000fffff984 */ /* 0x000fe20000000800 */
[----:B------:R3:W-:Y:S07]  /*84d0*/  MEMBAR.ALL.CTA ;  /* 0x0000000000007992 */ /* 0x0007ee0000008000 */
[----:B---3--:R-:W3:Y:S02]  /*84e0*/  FENCE.VIEW.ASYNC.S ;  /* 0x00000000000073c6 */ /* 0x008ee40000000000 */
[----:B---3--:R-:W-:Y:S06]  /*84f0*/  BAR.SYNC.DEFER_BLOCKING 0x1, 0x80 ;  /* 0x0042000000007b1d */ /* 0x008fec0000010000 */
[----:B------:R-:W-:Y:S05]  /*8500*/  @P0 BRA `(.L_x_124) ;  /* 0x0000000000300947 */ /* 0x000fea0003800000 */
[----:B------:R-:W3:Y:S01]  /*8510*/  LDCU.64 UR6, c[0x0][0x348] ;  /* 0x00006900ff0677ac */ /* 0x000ee20008000a00 */
[----:B------:R-:W-:Y:S01]  /*8520*/  R2UR UR5, R70 ;  /* 0x00000000460572ca */ /* 0x000fe200000e0000 */
[----:B------:R-:W-:Y:S01]  /*8530*/  UIADD3 UR4, UPT, UPT, UR46, 0x400, URZ ;  /* 0x000004002e047890 */ /* 0x000fe2000fffe0ff */
[----:B------:R-:W-:Y:S05]  /*8540*/  UMOV UR51, UR44 ;  /* 0x0000002c00337c82 */ /* 0x000fea0008000000 */
[----:B------:R-:W-:Y:S06]  /*8550*/  IMAD.U32 R144, RZ, RZ, UR4 ;  /* 0x00000004ff907e24 */ /* 0x000fec000f8e00ff */
[----:B------:R-:W-:Y:S01]  /*8560*/  UIADD3 UR49, UPT, UPT, UR53, UR5, URZ ;  /* 0x0000000535317290 */ /* 0x000fe2000fffe0ff */
[----:B------:R-:W-:Y:S01]  /*8570*/  R2UR UR48, R144 ;  /* 0x00000000903072ca */ /* 0x000fe200000e0000 */
[----:B---3--:R-:W-:Y:S04]  /*8580*/  UIADD3 UR4, UP0, UPT, UR6, 0xa80, URZ ;  /* 0x00000a8006047890 */ /* 0x008fe8000ff1e0ff */
[----:B------:R-:W-:Y:S09]  /*8590*/  UIADD3.X UR5, UPT, UPT, URZ, UR7, URZ, UP0, !UPT ;  /* 0x00000007ff057290 */ /* 0x000ff200087fe4ff */
[----:B------:R3:W-:Y:S01]  /*85a0*/  UTMASTG.3D [UR48], [UR4] ;  /* 0x00000030040073b5 */ /* 0x0007e20008010000 */
[----:B------:R0:W-:Y:S01]  /*85b0*/  UTMACMDFLUSH ;  /* 0x00000000000079b7 */ /* 0x0001e20000000000 */
[----:B---3--:R-:W-:Y:S04]  /*85c0*/  DEPBAR.LE SB0, 0x1 ;  /* 0x000080400000791a */ /* 0x008fe80000000000 */
.L_x_124:
[----:B------:R-:W-:Y:S05]  /*85d0*/  BSYNC.RECONVERGENT B0 ;  /* 0x0000000000007941 */ /* 0x000fea0003800200 */
.L_x_123:
[----:B------:R-:W-:Y:S01]  /*85e0*/  BAR.SYNC.DEFER_BLOCKING 0x1, 0x80 ;  /* 0x0042000000007b1d */ /* 0x000fe20000010000 */
[----:B------:R-:W-:Y:S01]  /*85f0*/  ISETP.NE.AND P1, PT, R157, RZ, PT ;  /* 0x000000ff9d00720c */ /* 0x000fe20003f25270 */
[----:B------:R-:W-:Y:S01]  /*8600*/  UISETP.NE.AND UP0, UPT, UR54, URZ, UPT ;  /* 0x000000ff3600728c */ /* 0x000fe2000bf05270 */
[----:B------:R-:W-:Y:S11]  /*8610*/  LEA R3, R77, UR46, 0x3 ;  /* 0x0000002e4d037c11 */ /* 0x000ff6000f8e18ff */
[----:B------:R-:W-:Y:S01]  /*8620*/  @P1 SHF.L.U32 R6, R149, 0x1f, RZ ;  /* 0x0000001f95061819 */ /* 0x000fe200000006ff */
[----:B------:R-:W-:Y:S06]  /*8630*/  BRA.U !UP0, `(.L_x_125) ;  /* 0x0000000108247547 */ /* 0x000fec000b800000 */
[----:B------:R-:W3:Y:S01]  /*8640*/  S2R R0, SR_CgaCtaId ;  /* 0x0000000000007919 */ /* 0x000ee20000008800 */
[----:B------:R-:W-:Y:S01]  /*8650*/  IMAD.U32 R4, RZ, RZ, UR52 ;  /* 0x00000034ff047e24 */ /* 0x000fe2000f8e00ff */
[----:B------:R-:W-:Y:S04]  /*8660*/  UIADD3 UR4, UPT, UPT, UR52, 0x1, URZ ;  /* 0x0000000134047890 */ /* 0x000fe8000fffe0ff */
[----:B------:R-:W-:Y:S01]  /*8670*/  @P1 LEA R4, R4, UR46, 0x3 ;  /* 0x0000002e04041c11 */ /* 0x000fe2000f8e18ff */
[----:B------:R-:W-:Y:S04]  /*8680*/  UISETP.NE.AND UP0, UPT, UR4, 0x4, UPT ;  /* 0x000000040400788c */ /* 0x000fe8000bf05270 */
[----:B------:R-:W-:Y:S01]  /*8690*/  @P1 VIADD R5, R4, 0xb0 ;  /* 0x000000b004051836 */ /* 0x000fe20000000000 */
[----:B------:R-:W-:Y:S04]  /*86a0*/  USEL UR52, UR4, URZ, UP0 ;  /* 0x000000ff04347287 */ /* 0x000fe80008000000 */
[----:B---3--:R-:W-:Y:S04]  /*86b0*/  @P1 PRMT R0, R0, 0x654, R5 ;  /* 0x0000065400001816 */ /* 0x008fe80000000005 */
[----:B------:R3:W-:Y:S04]  /*86c0*/  @P1 SYNCS.ARRIVE.TRANS64.RED.A1T0 RZ, [R0+URZ], RZ ;  /* 0x000000ff00ff19a7 */ /* 0x0007e800081004ff */
.L_x_125:
[----:B------:R-:W4:Y:S01]  /*86d0*/  @P1 SYNCS.PHASECHK.TRANS64.TRYWAIT P0, [R3+URZ+0x90], R6 ;  /* 0x00009006030015a7 */ /* 0x000f2200080011ff */
[----:B------:R-:W-:Y:S01]  /*86e0*/  UISETP.NE.AND UP0, UPT, UR38, URZ, UPT ;  /* 0x000000ff2600728c */ /* 0x000fe2000bf05270 */
[----:B------:R-:W-:Y:S01]  /*86f0*/  BSSY B1, `(.L_x_126) ;  /* 0x0000021000017945 */ /* 0x000fe20003800000 */
[----:B------:R-:W-:Y:S02]  /*8700*/  UMOV UR4, 0x80 ;  /* 0x0000008000047882 */ /* 0x000fe40000000000 */
[----:B------:R-:W-:Y:S01]  /*8710*/  USEL UR39, UR4, 0x40, !UP0 ;  /* 0x0000004004277887 */ /* 0x000fe2000c000000 */
[----:B----4-:R-:W-:Y:S01]  /*8720*/  @P1 SEL R79, RZ, 0x1, !P0 ;  /* 0x00000001ff4f1807 */ /* 0x010fe20004000000 */
[----:B------:R-:W-:Y:S10]  /*8730*/  @!P1 BRA `(.L_x_127) ;  /* 0x0000000000709947 */ /* 0x000ff40003800000 */
[----:B------:R-:W-:Y:S01]  /*8740*/  ISETP.NE.AND P1, PT, R93, RZ, PT ;  /* 0x000000ff5d00720c */ /* 0x000fe20003f25270 */
[----:B------:R-:W-:Y:S01]  /*8750*/  BSSY B0, `(.L_x_128) ;  /* 0x000000b000007945 */ /* 0x000fe20003800000 */
[----:B------:R-:W-:Y:S11]  /*8760*/  ISETP.NE.AND P0, PT, R79, RZ, PT ;  /* 0x000000ff4f00720c */ /* 0x000ff60003f05270 */
[----:B------:R-:W-:Y:S05]  /*8770*/  @P1 IMAD R6, R77, 0x4000, R164 ;  /* 0x000040004d061824 */ /* 0x000fea00078e02a4 */
[----:B------:R-:W-:Y:S04]  /*8780*/  @P1 IADD3 R9, PT, PT, R6, UR46, RZ ;  /* 0x0000002e06091c10 */ /* 0x000fe8000fffe0ff */
[----:B------:R-:W-:Y:S01]  /*8790*/  @P1 IADD3 R7, PT, PT, R92, R9, RZ ;  /* 0x000000095c071210 */ /* 0x000fe20007ffe0ff */
[--C-:B------:R-:W-:Y:S02]  /*87a0*/  @P1 IMAD.IADD R5, R78, 0x1, R9.reuse ;  /* 0x000000014e051824 */ /* 0x100fe400078e0209 */
[----:B------:R-:W-:Y:S01]  /*87b0*/  @P1 IMAD.IADD R4, R94, 0x1, R9 ;  /* 0x000000015e041824 */ /* 0x000fe200078e0209 */
[----:B------:R-:W-:Y:S06]  /*87c0*/  @P0 BRA `(.L_x_129) ;  /* 0x00000000000c0947 */ /* 0x000fec0003800000 */
[----:B---3--:R-:W-:Y:S04]  /*87d0*/  SHF.L.U32 R0, R149, 0x1f, RZ ;  /* 0x0000001f95007819 */ /* 0x008fe800000006ff */
[----:B------:R-:W3:Y:S02]  /*87e0*/  SYNCS.PHASECHK.TRANS64.TRYWAIT P0, [R3+URZ+0x90], R0 ;  /* 0x00009000030075a7 */ /* 0x000ee400080011ff */
[----:B---3--:R-:W-:Y:S05]  /*87f0*/  @!P0 BRA `(.L_x_130) ;  /* 0x0000004c00008947 */ /* 0x008fea0003800000 */
.L_x_129:
[----:B------:R-:W-:Y:S05]  /*8800*/  BSYNC B0 ;  /* 0x0000000000007941 */ /* 0x000fea0003800000 */
.L_x_128:
[----:B------:R-:W-:Y:S01]  /*8810*/  ISETP.NE.AND P0, PT, R93, RZ, PT ;  /* 0x000000ff5d00720c */ /* 0x000fe20003f05270 */
[----:B------:R-:W-:Y:S11]  /*8820*/  VIADD R77, R77, 0x1 ;  /* 0x000000014d4d7836 */ /* 0x000ff60000000000 */
[----:B------:R-:W-:Y:S01]  /*8830*/  @!UPT UIADD3 URZ, UPT, UPT, URZ, URZ, URZ ;  /* 0x000000fffffff290 */ /* 0x000fe2000fffe0ff */
[----:B------:R4:W1:Y:S01]  /*8840*/  @P0 LDS.128 R84, [R6+UR46+0x400] ;  /* 0x0004002e06540984 */ /* 0x0008620008000c00 */
[--C-:B---3--:R-:W-:Y:S01]  /*8850*/  @P0 IMAD.IADD R3, R92, 0x1, R5.reuse ;  /* 0x000000015c030824 */ /* 0x108fe200078e0205 */
[C---:B------:R-:W-:Y:S01]  /*8860*/  @P0 IADD3 R0, PT, PT, R94.reuse, R7, RZ ;  /* 0x000000075e000210 */ /* 0x040fe20007ffe0ff */
[C---:B------:R-:W-:Y:S01]  /*8870*/  @P0 IMAD.IADD R8, R94.reuse, 0x1, R5 ;  /* 0x000000015e080824 */ /* 0x040fe200078e0205 */
[----:B------:R4:W3:Y:S02]  /*8880*/  @P0 LDS.128 R80, [R4+0x400] ;  /* 0x0004000004500984 */ /* 0x0008e40000000c00 */
[----:B------:R-:W-:Y:S02]  /*8890*/  @P0 IADD3 R9, PT, PT, R94, R3, RZ ;  /* 0x000000035e090210 */ /* 0x000fe40007ffe0ff */
[----:B------:R4:W1:Y:S04]  /*88a0*/  @P0 LDS.128 R88, [R7+0x400] ;  /* 0x0004000007580984 */ /* 0x0008680000000c00 */
[----:B------:R4:W1:Y:S04]  /*88b0*/  @P0 LDS.128 R96, [R0+0x400] ;  /* 0x0004000000600984 */ /* 0x0008680000000c00 */
[----:B------:R4:W1:Y:S04]  /*88c0*/  @P0 LDS.128 R104, [R5+0x400] ;  /* 0x0004000005680984 */ /* 0x0008680000000c00 */
[----:B------:R4:W1:Y:S04]  /*88d0*/  @P0 LDS.128 R112, [R8+0x400] ;  /* 0x0004000008700984 */ /* 0x0008680000000c00 */
[----:B------:R4:W1:Y:S04]  /*88e0*/  @P0 LDS.128 R120, [R3+0x400] ;  /* 0x0004000003780984 */ /* 0x0008680000000c00 */
[----:B------:R4:W1:Y:S02]  /*88f0*/  @P0 LDS.128 R128, [R9+0x400] ;  /* 0x0004000009800984 */ /* 0x0008640000000c00 */
.L_x_127:
[----:B------:R-:W-:Y:S05]  /*8900*/  BSYNC B1 ;  /* 0x0000000000017941 */ /* 0x000fea0003800000 */
.L_x_126:
[----:B------:R-:W-:Y:S05]  /*8910*/  VIADD R50, R69, UR39 ;  /* 0x0000002745327c36 */ /* 0x000fea0008000000 */
[----:B----4-:R-:W-:Y:S04]  /*8920*/  SHF.R.U32.HI R3, RZ, 0x15, R50 ;  /* 0x00000015ff037819 */ /* 0x010fe80000011632 */
[----:B------:R-:W-:Y:S11]  /*8930*/  LOP3.LUT P0, RZ, R3, 0x3, R140, 0x48, !PT ;  /* 0x0000000303ff7812 */ /* 0x000ff6000780488c */
[----:B------:R-:W-:Y:S02]  /*8940*/  @!UPT UIADD3 URZ, UPT, UPT, URZ, URZ, URZ ;  /* 0x000000fffffff290 */ /* 0x000fe4000fffe0ff */
        /* <DEDUP_REMOVED lines=17> */
.L_x_131:
[----:B-1----:R-:W-:Y:S01]  /*8a60*/  SHF.L.U32 R70, R84, 0x10, RZ ;  /* 0x0000001054467819 */ /* 0x002fe200000006ff */
[----:B------:R-:W-:Y:S05]  /*8a70*/  WARPSYNC.ALL ;  /* 0x0000000000007948 */ /* 0x000fea0003800000 */
[----:B------:R-:W-:Y:S01]  /*8a80*/  R2UR UR4, R50 ;  /* 0x00000000320472ca */ /* 0x000fe200000e0000 */
[----:B------:R-:W1:Y:S01]  /*8a90*/  S2R R165, SR_CgaCtaId ;  /* 0x0000000000a57919 */ /* 0x000e620000008800 */
[----:B------:R-:W-:Y:S01]  /*8aa0*/  LOP3.LUT R72, R84, 0xffff0000, RZ, 0xc0, !PT ;  /* 0xffff000054487812 */ /* 0x000fe200078ec0ff */
[----:B------:R-:W-:Y:S01]  /*8ab0*/  BSSY.RECONVERGENT B0, `(.L_x_132) ;  /* 0x0000102000007945 */ /* 0x000fe20003800200 */
[----:B------:R-:W-:Y:S02]  /*8ac0*/  SHF.L.U32 R73, R85, 0x10, RZ ;  /* 0x0000001055497819 */ /* 0x000fe400000006ff */
[----:B------:R-:W-:Y:S02]  /*8ad0*/  LOP3.LUT R74, R87, 0xffff0000, RZ, 0xc0, !PT ;  /* 0xffff0000574a7812 */ /* 0x000fe400078ec0ff */
[----:B------:R-:W-:Y:S02]  /*8ae0*/  ISETP.NE.AND P6, PT, R157, RZ, PT ;  /* 0x000000ff9d00720c */ /* 0x000fe40003fc5270 */
[----:B------:R-:W-:Y:S02]  /*8af0*/  ISETP.NE.AND P0, PT, R152, RZ, PT ;  /* 0x000000ff9800720c */ /* 0x000fe40003f05270 */
[----:B------:R-:W-:Y:S01]  /*8b00*/  LEA R95, R77, UR46, 0x3 ;  /* 0x0000002e4d5f7c11 */ /* 0x000fe2000f8e18ff */
[----:B------:R-:W3:Y:S02]  /*8b10*/  LDTM.x64 R4, tmem[UR4] ;  /* 0x00000004000479ee */ /* 0x000ee40008340000 */
[C---:B---3--:R-:W-:Y:S01]  /*8b20*/  FMUL R0, R68.reuse, R4 ;  /* 0x0000000444007220 */ /* 0x048fe20000400000 */
[C---:B------:R-:W-:Y:S01]  /*8b30*/  FMUL R3, R68.reuse, R5 ;  /* 0x0000000544037220 */ /* 0x040fe20000400000 */
[C---:B------:R-:W-:Y:S01]  /*8b40*/  FMUL R6, R68.reuse, R6 ;  /* 0x0000000644067220 */ /* 0x040fe20000400000 */
[----:B------:R-:W-:Y:S01]  /*8b50*/  FMUL R7, R68, R7 ;  /* 0x0000000744077220 */ /* 0x000fe20000400000 */
[----:B------:R-:W-:Y:S01]  /*8b60*/  FFMA R0, R71, R70, R0 ;  /* 0x0000004647007223 */ /* 0x000fe20000000000 */
[----:B------:R-:W-:Y:S01]  /*8b70*/  LOP3.LUT R70, R85, 0xffff0000, RZ, 0xc0, !PT ;  /* 0xffff000055467812 */ /* 0x000fe200078ec0ff */
[----:B------:R-:W-:Y:S01]  /*8b80*/  FFMA R3, R71, R72, R3 ;  /* 0x0000004847037223 */ /* 0x000fe20000000003 */
[----:B------:R-:W-:Y:S01]  /*8b90*/  SHF.L.U32 R72, R87, 0x10, RZ ;  /* 0x0000001057487819 */ /* 0x000fe200000006ff */
[C---:B------:R-:W-:Y:S01]  /*8ba0*/  FFMA R6, R71.reuse, R73, R6 ;  /* 0x0000004947067223 */ /* 0x040fe20000000006 */
[----:B------:R-:W-:Y:S01]  /*8bb0*/  SHF.L.U32 R73, R86, 0x10, RZ ;  /* 0x0000001056497819 */ /* 0x000fe200000006ff */
[----:B------:R-:W-:Y:S01]  /*8bc0*/  FFMA R7, R71, R70, R7 ;  /* 0x0000004647077223 */ /* 0x000fe20000000007 */
[----:B------:R-:W-:Y:S01]  /*8bd0*/  F2FP.BF16.F32.PACK_AB R100, R3, R0 ;  /* 0x000000000364723e */ /* 0x000fe200000010ff */
[----:B------:R-:W-:Y:S01]  /*8be0*/  FMUL R4, R68, R8 ;  /* 0x0000000844047220 */ /* 0x000fe20000400000 */
[----:B------:R-:W-:Y:S01]  /*8bf0*/  LOP3.LUT R70, R86, 0xffff0000, RZ, 0xc0, !PT ;  /* 0xffff000056467812 */ /* 0x000fe200078ec0ff */
[C---:B------:R-:W-:Y:S01]  /*8c00*/  FMUL R0, R68.reuse, R9 ;  /* 0x0000000944007220 */ /* 0x040fe20000400000 */
[----:B------:R-:W-:Y:S01]  /*8c10*/  F2FP.BF16.F32.PACK_AB R101, R7, R6 ;  /* 0x000000060765723e */ /* 0x000fe200000010ff */
[----:B------:R-:W-:Y:S01]  /*8c20*/  FMUL R3, R68, R10 ;  /* 0x0000000a44037220 */ /* 0x000fe20000400000 */
[C---:B------:R-:W-:Y:S01]  /*8c30*/  FFMA R4, R71.reuse, R73, R4 ;  /* 0x0000004947047223 */ /* 0x040fe20000000004 */
[----:B------:R-:W-:Y:S01]  /*8c40*/  SHF.L.U32 R73, R82, 0x10, RZ ;  /* 0x0000001052497819 */ /* 0x000fe200000006ff */
[----:B------:R-:W-:Y:S01]  /*8c50*/  FMUL R5, R68, R11 ;  /* 0x0000000b44057220 */ /* 0x000fe20000400000 */
[C---:B------:R-:W-:Y:S01]  /*8c60*/  FFMA R0, R71.reuse, R70, R0 ;  /* 0x0000004647007223 */ /* 0x040fe20000000000 */
[C---:B------:R-:W-:Y:S01]  /*8c70*/  SHF.L.U32 R70, R80.reuse, 0x10, RZ ;  /* 0x0000001050467819 */ /* 0x040fe200000006ff */
[C---:B------:R-:W-:Y:S01]  /*8c80*/  FFMA R3, R71.reuse, R72, R3 ;  /* 0x0000004847037223 */ /* 0x040fe20000000003 */
[----:B------:R-:W-:Y:S01]  /*8c90*/  LOP3.LUT R72, R80, 0xffff0000, RZ, 0xc0, !PT ;  /* 0xffff000050487812 */ /* 0x000fe200078ec0ff */
[----:B------:R-:W-:Y:S01]  /*8ca0*/  FMUL R6, R68, R12 ;  /* 0x0000000c44067220 */ /* 0x000fe20000400000 */
[----:B------:R-:W-:Y:S01]  /*8cb0*/  F2FP.BF16.F32.PACK_AB R102, R0, R4 ;  /* 0x000000040066723e */ /* 0x000fe200000010ff */
[C---:B------:R-:W-:Y:S01]  /*8cc0*/  FFMA R5, R71.reuse, R74, R5 ;  /* 0x0000004a47057223 */ /* 0x040fe20000000005 */
[C---:B------:R-:W-:Y:S01]  /*8cd0*/  FMUL R7, R68.reuse, R13 ;  /* 0x0000000d44077220 */ /* 0x040fe20000400000 */
[----:B------:R-:W-:Y:S01]  /*8ce0*/  FFMA R6, R71, R70, R6 ;  /* 0x0000004647067223 */ /* 0x000fe20000000006 */
[----:B------:R-:W-:Y:S01]  /*8cf0*/  SHF.L.U32 R70, R81, 0x10, RZ ;  /* 0x0000001051467819 */ /* 0x000fe200000006ff */
[C---:B------:R-:W-:Y:S01]  /*8d00*/  FMUL R0, R68.reuse, R14 ;  /* 0x0000000e44007220 */ /* 0x040fe20000400000 */
[----:B------:R-:W-:Y:S01]  /*8d10*/  F2FP.BF16.F32.PACK_AB R103, R5, R3 ;  /* 0x000000030567723e */ /* 0x000fe200000010ff */
[----:B------:R-:W-:Y:S01]  /*8d20*/  FFMA R7, R71, R72, R7 ;  /* 0x0000004847077223 */ /* 0x000fe20000000007 */
[----:B------:R-:W-:Y:S01]  /*8d30*/  LOP3.LUT R72, R81, 0xffff0000, RZ, 0xc0, !PT ;  /* 0xffff000051487812 */ /* 0x000fe200078ec0ff */
[C---:B------:R-:W-:Y:S01]  /*8d40*/  FMUL R3, R68.reuse, R15 ;  /* 0x0000000f44037220 */ /* 0x040fe20000400000 */
[----:B------:R-:W-:Y:S01]  /*8d50*/  FMUL R4, R68, R16 ;  /* 0x0000001044047220 */ /* 0x000fe20000400000 */
[C---:B------:R-:W-:Y:S01]  /*8d60*/  FFMA R0, R71.reuse, R70, R0 ;  /* 0x0000004647007223 */ /* 0x040fe20000000000 */
[----:B------:R-:W-:Y:S01]  /*8d70*/  LOP3.LUT R70, R82, 0xffff0000, RZ, 0xc0, !PT ;  /* 0xffff000052467812 */ /* 0x000fe200078ec0ff */
[----:B------:R-:W-:Y:S01]  /*8d80*/  FFMA R3, R71, R72, R3 ;  /* 0x0000004847037223 */ /* 0x000fe20000000003 */
[----:B------:R-:W-:Y:S01]  /*8d90*/  F2FP.BF16.F32.PACK_AB R108, R7, R6 ;  /* 0x00000006076c723e */ /* 0x000fe200000010ff */
[----:B------:R-:W-:Y:S01]  /*8da0*/  FFMA R4, R71, R73, R4 ;  /* 0x0000004947047223 */ /* 0x000fe20000000004 */
[C---:B------:R-:W-:Y:S01]  /*8db0*/  SHF.L.U32 R73, R83.reuse, 0x10, RZ ;  /* 0x0000001053497819 */ /* 0x040fe200000006ff */
[C---:B------:R-:W-:Y:S01]  /*8dc0*/  FMUL R5, R68.reuse, R17 ;  /* 0x0000001144057220 */ /* 0x040fe20000400000 */
[----:B------:R-:W-:Y:S01]  /*8dd0*/  LOP3.LUT R72, R83, 0xffff0000, RZ, 0xc0, !PT ;  /* 0xffff000053487812 */ /* 0x000fe200078ec0ff */
[C---:B------:R-:W-:Y:S01]  /*8de0*/  FMUL R6, R68.reuse, R18 ;  /* 0x0000001244067220 */ /* 0x040fe20000400000 */
[----:B------:R-:W-:Y:S01]  /*8df0*/  F2FP.BF16.F32.PACK_AB R109, R3, R0 ;  /* 0x00000000036d723e */ /* 0x000fe200000010ff */
[----:B------:R-:W-:Y:S01]  /*8e00*/  FMUL R7, R68, R19 ;  /* 0x0000001344077220 */ /* 0x000fe20000400000 */
[C---:B------:R-:W-:Y:S01]  /*8e10*/  FFMA R5, R71.reuse, R70, R5 ;  /* 0x0000004647057223 */ /* 0x040fe20000000005 */
[C---:B------:R-:W-:Y:S01]  /*8e20*/  SHF.L.U32 R70, R88.reuse, 0x10, RZ ;  /* 0x0000001058467819 */ /* 0x040fe200000006ff */
[----:B------:R-:W-:Y:S01]  /*8e30*/  FFMA R6, R71, R73, R6 ;  /* 0x0000004947067223 */ /* 0x000fe20000000006 */
[----:B------:R-:W-:Y:S01]  /*8e40*/  SHF.L.U32 R73, R91, 0x10, RZ ;  /* 0x000000105b497819 */ /* 0x000fe200000006ff */
        /* <DEDUP_REMOVED lines=8> */
[----:B------:R-:W-:Y:S01]  /*8ed0*/  FFMA R3, R71, R72, R3 ;  /* 0x0000004847037223 */ /* 0x000fe20000000003 */
[----:B------:R-:W-:Y:S01]  /*8ee0*/  LOP3.LUT R72, R91, 0xffff0000, RZ, 0xc0, !PT ;  /* 0xffff00005b487812 */ /* 0x000fe200078ec0ff */
[C---:B------:R-:W-:Y:S01]  /*8ef0*/  FMUL R4, R68.reuse, R22 ;  /* 0x0000001644047220 */ /* 0x040fe20000400000 */
[----:B------:R3:W-:Y:S01]  /*8f00*/  STS.128 [R164+UR46+0x4400], R100 ;  /* 0x00440064a4007988 */ /* 0x0007e20008000c2e */
[C---:B------:R-:W-:Y:S01]  /*8f10*/  FMUL R5, R68.reuse, R23 ;  /* 0x0000001744057220 */ /* 0x040fe20000400000 */
[----:B------:R-:W-:Y:S01]  /*8f20*/  F2FP.BF16.F32.PACK_AB R116, R3, R0 ;  /* 0x000000000374723e */ /* 0x000fe200000010ff */
[----:B------:R-:W-:Y:S01]  /*8f30*/  FFMA R4, R71, R70, R4 ;  /* 0x0000004647047223 */ /* 0x000fe20000000004 */
[----:B------:R-:W-:Y:S01]  /*8f40*/  LOP3.LUT R0, R89, 0xffff0000, RZ, 0xc0, !PT ;  /* 0xffff000059007812 */ /* 0x000fe200078ec0ff */
[----:B------:R-:W-:Y:S01]  /*8f50*/  FMUL R6, R68, R24 ;  /* 0x0000001844067220 */ /* 0x000fe20000400000 */
[----:B------:R-:W-:Y:S01]  /*8f60*/  SHF.L.U32 R3, R90, 0x10, RZ ;  /* 0x000000105a037819 */ /* 0x000fe200000006ff */
[----:B------:R-:W-:Y:S01]  /*8f70*/  FMUL R7, R68, R25 ;  /* 0x0000001944077220 */ /* 0x000fe20000400000 */
[----:B------:R-:W-:Y:S01]  /*8f80*/  LOP3.LUT R70, R90, 0xffff0000, RZ, 0xc0, !PT ;  /* 0xffff00005a467812 */ /* 0x000fe200078ec0ff */
        /* <DEDUP_REMOVED lines=21> */
[----:B------:R4:W-:Y:S01]  /*90e0*/  STS.128 [R163+0x4400], R108 ;  /* 0x0044006ca3007388 */ /* 0x0009e20000000c00 */
[----:B------:R-:W-:Y:S01]  /*90f0*/  FFMA R11, R71, R70, R11 ;  /* 0x00000046470b7223 */ /* 0x000fe2000000000b */
[----:B------:R-:W-:Y:S01]  /*9100*/  LOP3.LUT R70, R99, 0xffff0000, RZ, 0xc0, !PT ;  /* 0xffff000063467812 */ /* 0x000fe200078ec0ff */
[C---:B------:R-:W-:Y:S01]  /*9110*/  FFMA R12, R71.reuse, R3, R12 ;  /* 0x00000003470c7223 */ /* 0x040fe2000000000c */
[C---:B------:R-:W-:Y:S01]  /*9120*/  SHF.L.U32 R3, R98.reuse, 0x10, RZ ;  /* 0x0000001062037819 */ /* 0x040fe200000006ff */
[----:B------:R-:W-:Y:S01]  /*9130*/  FFMA R13, R71, R0, R13 ;  /* 0x00000000470d7223 */ /* 0x000fe2000000000d */
[----:B------:R-:W-:Y:S01]  /*9140*/  LOP3.LUT R0, R98, 0xffff0000, RZ, 0xc0, !PT ;  /* 0xffff000062007812 */ /* 0x000fe200078ec0ff */
[C---:B------:R-:W-:Y:S01]  /*9150*/  FMUL R14, R68.reuse, R32 ;  /* 0x00000020440e7220 */ /* 0x040fe20000400000 */
[----:B---3--:R-:W-:Y:S01]  /*9160*/  F2FP.BF16.F32.PACK_AB R100, R11, R10 ;  /* 0x0000000a0b64723e */ /* 0x008fe200000010ff */
[C---:B------:R-:W-:Y:S01]  /*9170*/  FMUL R15, R68.reuse, R33 ;  /* 0x00000021440f7220 */ /* 0x040fe20000400000 */
[----:B------:R-:W-:Y:S01]  /*9180*/  F2FP.BF16.F32.PACK_AB R101, R13, R12 ;  /* 0x0000000c0d65723e */ /* 0x000fe200000010ff */
        /* <DEDUP_REMOVED lines=14> */
[----:B------:R-:W-:Y:S01]  /*9270*/  FMUL R20, R68, R38 ;  /* 0x0000002644147220 */ /* 0x000fe20000400000 */
[----:B------:R-:W-:Y:S01]  /*9280*/  FFMA R18, R71, R0, R18 ;  /* 0x0000000047127223 */ /* 0x000fe20000000012 */
[----:B------:R-:W-:Y:S01]  /*9290*/  LOP3.LUT R0, R105, 0xffff0000, RZ, 0xc0, !PT ;  /* 0xffff000069007812 */ /* 0x000fe200078ec0ff */
[C---:B------:R-:W-:Y:S01]  /*92a0*/  FFMA R19, R71.reuse, R70, R19 ;  /* 0x0000004647137223 */ /* 0x040fe20000000013 */
[C---:B------:R-:W-:Y:S01]  /*92b0*/  LOP3.LUT R70, R106.reuse, 0xffff0000, RZ, 0xc0, !PT ;  /* 0xffff00006a467812 */ /* 0x040fe200078ec0ff */
[----:B------:R-:W-:Y:S01]  /*92c0*/  FFMA R20, R71, R3, R20 ;  /* 0x0000000347147223 */ /* 0x000fe20000000014 */
[----:B------:R-:W-:Y:S01]  /*92d0*/  SHF.L.U32 R3, R106, 0x10, RZ ;  /* 0x000000106a037819 */ /* 0x000fe200000006ff */
[C---:B------:R-:W-:Y:S01]  /*92e0*/  FMUL R21, R68.reuse, R39 ;  /* 0x0000002744157220 */ /* 0x040fe20000400000 */
[----:B----4-:R-:W-:Y:S01]  /*92f0*/  F2FP.BF16.F32.PACK_AB R108, R19, R18 ;  /* 0x00000012136c723e */ /* 0x010fe200000010ff */
[C---:B------:R-:W-:Y:S01]  /*9300*/  FMUL R22, R68.reuse, R40 ;  /* 0x0000002844167220 */ /* 0x040fe20000400000 */
[----:B------:R-:W-:Y:S01]  /*9310*/  STS.128 [R162+0x4400], R116 ;  /* 0x00440074a2007388 */ /* 0x000fe20000000c00 */
[C---:B------:R-:W-:Y:S01]  /*9320*/  FMUL R23, R68.reuse, R41 ;  /* 0x0000002944177220 */ /* 0x040fe20000400000 */
[----:B------:R-:W-:Y:S01]  /*9330*/  FMUL R24, R68, R42 ;  /* 0x0000002a44187220 */ /* 0x000fe20000400000 */
[C---:B------:R-:W-:Y:S01]  /*9340*/  FFMA R21, R71.reuse, R0, R21 ;  /* 0x0000000047157223 */ /* 0x040fe20000000015 */
[----:B------:R-:W-:Y:S01]  /*9350*/  SHF.L.U32 R0, R112, 0x10, RZ ;  /* 0x0000001070007819 */ /* 0x000fe200000006ff */
[----:B------:R-:W-:Y:S01]  /*9360*/  FMUL R25, R68, R43 ;  /* 0x0000002b44197220 */ /* 0x000fe20000400000 */
[----:B------:R-:W-:Y:S01]  /*9370*/  FFMA R22, R71, R3, R22 ;  /* 0x0000000347167223 */ /* 0x000fe20000000016 */
[----:B------:R-:W-:Y:S01]  /*9380*/  SHF.L.U32 R3, R113, 0x10, RZ ;  /* 0x0000001071037819 */ /* 0x000fe200000006ff */
[----:B------:R-:W-:Y:S01]  /*9390*/  FFMA R23, R71, R70, R23 ;  /* 0x0000004647177223 */ /* 0x000fe20000000017 */
[----:B------:R-:W-:Y:S01]  /*93a0*/  LOP3.LUT R70, R112, 0xffff0000, RZ, 0xc0, !PT ;  /* 0xffff000070467812 */ /* 0x000fe200078ec0ff */
[C---:B------:R-:W-:Y:S01]  /*93b0*/  FMUL R26, R68.reuse, R44 ;  /* 0x0000002c441a7220 */ /* 0x040fe20000400000 */
[----:B------:R-:W-:Y:S01]  /*93c0*/  F2FP.BF16.F32.PACK_AB R109, R21, R20 ;  /* 0x00000014156d723e */ /* 0x000fe200000010ff */
[----:B------:R-:W-:Y:S01]  /*93d0*/  FFMA R24, R71, R73, R24 ;  /* 0x0000004947187223 */ /* 0x000fe20000000018 */
[----:B------:R-:W-:Y:S01]  /*93e0*/  F2FP.BF16.F32.PACK_AB R110, R23, R22 ;  /* 0x00000016176e723e */ /* 0x000fe200000010ff */
[----:B------:R-:W-:Y:S01]  /*93f0*/  FFMA R25, R71, R72, R25 ;  /* 0x0000004847197223 */ /* 0x000fe20000000019 */
[----:B------:R-:W-:Y:S01]  /*9400*/  SHF.L.U32 R73, R115, 0x10, RZ ;  /* 0x0000001073497819 */ /* 0x000fe200000006ff */
[C---:B------:R-:W-:Y:S01]  /*9410*/  FMUL R27, R68.reuse, R45 ;  /* 0x0000002d441b7220 */ /* 0x040fe20000400000 */
[----:B------:R-:W-:Y:S01]  /*9420*/  LOP3.LUT R72, R131, 0xffff0000, RZ, 0xc0, !PT ;  /* 0xffff000083487812 */ /* 0x000fe200078ec0ff */
[----:B------:R-:W-:Y:S01]  /*9430*/  FMUL R28, R68, R46 ;  /* 0x0000002e441c7220 */ /* 0x000fe20000400000 */
[----:B------:R-:W-:Y:S01]  /*9440*/  F2FP.BF16.F32.PACK_AB R111, R25, R24 ;  /* 0x00000018196f723e */ /* 0x000fe200000010ff */
[----:B------:R3:W-:Y:S01]  /*9450*/  STS.128 [R161+0x4400], R100 ;  /* 0x00440064a1007388 */ /* 0x0007e20000000c00 */
        /* <DEDUP_REMOVED lines=12> */
[----:B------:R4:W-:Y:S01]  /*9520*/  STS.128 [R147+0x4400], R108 ;  /* 0x0044006c93007388 */ /* 0x0009e20000000c00 */
[----:B------:R-:W-:Y:S01]  /*9530*/  FMUL R33, R68, R51 ;  /* 0x0000003344217220 */ /* 0x000fe20000400000 */
[C---:B------:R-:W-:Y:S01]  /*9540*/  FFMA R30, R71.reuse, R3, R30 ;  /* 0x00000003471e7223 */ /* 0x040fe2000000001e */
[C---:B------:R-:W-:Y:S01]  /*9550*/  SHF.L.U32 R3, R120.reuse, 0x10, RZ ;  /* 0x0000001078037819 */ /* 0x040fe200000006ff */
[C---:B------:R-:W-:Y:S01]  /*9560*/  FFMA R31, R71.reuse, R70, R31 ;  /* 0x00000046471f7223 */ /* 0x040fe2000000001f */
[----:B------:R-:W-:Y:S01]  /*9570*/  LOP3.LUT R70, R120, 0xffff0000, RZ, 0xc0, !PT ;  /* 0xffff000078467812 */ /* 0x000fe200078ec0ff */
[----:B------:R-:W-:Y:S01]  /*9580*/  FFMA R32, R71, R73, R32 ;  /* 0x0000004947207223 */ /* 0x000fe20000000020 */
        /* <DEDUP_REMOVED lines=9> */
[----:B------:R-:W-:Y:S01]  /*9620*/  FFMA R35, R71, R70, R35 ;  /* 0x0000004647237223 */ /* 0x000fe20000000023 */
[----:B------:R-:W-:Y:S01]  /*9630*/  LOP3.LUT R70, R123, 0xffff0000, RZ, 0xc0, !PT ;  /* 0xffff00007b467812 */ /* 0x000fe200078ec0ff */
[----:B------:R-:W-:Y:S01]  /*9640*/  FFMA R36, R71, R73, R36 ;  /* 0x0000004947247223 */ /* 0x000fe20000000024 */
[----:B------:R-:W-:Y:S01]  /*9650*/  SHF.L.U32 R73, R123, 0x10, RZ ;  /* 0x000000107b497819 */ /* 0x000fe200000006ff */
[----:B------:R-:W-:Y:S01]  /*9660*/  FFMA R37, R71, R0, R37 ;  /* 0x0000000047257223 */ /* 0x000fe20000000025 */
[----:B------:R-:W-:Y:S01]  /*9670*/  LOP3.LUT R0, R122, 0xffff0000, RZ, 0xc0, !PT ;  /* 0xffff00007a007812 */ /* 0x000fe200078ec0ff */
[C---:B------:R-:W-:Y:S01]  /*9680*/  FMUL R38, R68.reuse, R56 ;  /* 0x0000003844267220 */ /* 0x040fe20000400000 */
[----:B---3--:R-:W-:Y:S01]  /*9690*/  F2FP.BF16.F32.PACK_AB R100, R27, R26 ;  /* 0x0000001a1b64723e */ /* 0x008fe200000010ff */
[C---:B------:R-:W-:Y:S01]  /*96a0*/  FMUL R39, R68.reuse, R57 ;  /* 0x0000003944277220 */ /* 0x040fe20000400000 */
[----:B------:R-:W-:Y:S01]  /*96b0*/  F2FP.BF16.F32.PACK_AB R101, R29, R28 ;  /* 0x0000001c1d65723e */ /* 0x000fe200000010ff */
[C---:B------:R-:W-:Y:S01]  /*96c0*/  FMUL R40, R68.reuse, R58 ;  /* 0x0000003a44287220 */ /* 0x040fe20000400000 */
[----:B------:R-:W-:Y:S01]  /*96d0*/  F2FP.BF16.F32.PACK_AB R102, R31, R30 ;  /* 0x0000001e1f66723e */ /* 0x000fe200000010ff */
[----:B------:R-:W-:Y:S01]  /*96e0*/  FMUL R41, R68, R59 ;  /* 0x0000003b44297220 */ /* 0x000fe20000400000 */
[----:B------:R-:W-:Y:S01]  /*96f0*/  F2FP.BF16.F32.PACK_AB R103, R33, R32 ;  /* 0x000000202167723e */ /* 0x000fe200000010ff */
[----:B------:R-:W-:Y:S01]  /*9700*/  FFMA R38, R71, R3, R38 ;  /* 0x0000000347267223 */ /* 0x000fe20000000026 */
[----:B------:R-:W-:Y:S01]  /*9710*/  SHF.L.U32 R3, R129, 0x10, RZ ;  /* 0x0000001081037819 */ /* 0x000fe200000006ff */
[----:B------:R-:W-:Y:S01]  /*9720*/  FFMA R39, R71, R0, R39 ;  /* 0x0000000047277223 */ /* 0x000fe20000000027 */
[C---:B------:R-:W-:Y:S01]  /*9730*/  SHF.L.U32 R0, R128.reuse, 0x10, RZ ;  /* 0x0000001080007819 */ /* 0x040fe200000006ff */
[----:B------:R3:W-:Y:S01]  /*9740*/  STS.128 [R160+0x4400], R100 ;  /* 0x00440064a0007388 */ /* 0x0007e20000000c00 */
[----:B----4-:R-:W-:Y:S01]  /*9750*/  F2FP.BF16.F32.PACK_AB R108, R35, R34 ;  /* 0x00000022236c723e */ /* 0x010fe200000010ff */
[----:B------:R-:W-:Y:S01]  /*9760*/  FFMA R40, R71, R73, R40 ;  /* 0x0000004947287223 */ /* 0x000fe20000000028 */
[----:B------:R-:W-:Y:S01]  /*9770*/  SHF.L.U32 R73, R131, 0x10, RZ ;  /* 0x0000001083497819 */ /* 0x000fe200000006ff */
[----:B------:R-:W-:Y:S01]  /*9780*/  FFMA R41, R71, R70, R41 ;  /* 0x0000004647297223 */ /* 0x000fe20000000029 */
[----:B------:R-:W-:Y:S01]  /*9790*/  LOP3.LUT R70, R128, 0xffff0000, RZ, 0xc0, !PT ;  /* 0xffff000080467812 */ /* 0x000fe200078ec0ff */
[C---:B------:R-:W-:Y:S01]  /*97a0*/  FMUL R42, R68.reuse, R60 ;  /* 0x0000003c442a7220 */ /* 0x040fe20000400000 */
[----:B------:R-:W-:Y:S01]  /*97b0*/  F2FP.BF16.F32.PACK_AB R109, R37, R36 ;  /* 0x00000024256d723e */ /* 0x000fe200000010ff */
[C---:B------:R-:W-:Y:S01]  /*97c0*/  FMUL R43, R68.reuse, R61 ;  /* 0x0000003d442b7220 */ /* 0x040fe20000400000 */
[C---:B------:R-:W-:Y:S01]  /*97d0*/  FMUL R44, R68.reuse, R62 ;  /* 0x0000003e442c7220 */ /* 0x040fe20000400000 */
[----:B------:R-:W-:Y:S01]  /*97e0*/  FFMA R42, R71, R0, R42 ;  /* 0x00000000472a7223 */ /* 0x000fe2000000002a */
[----:B------:R-:W-:Y:S01]  /*97f0*/  LOP3.LUT R0, R129, 0xffff0000, RZ, 0xc0, !PT ;  /* 0xffff000081007812 */ /* 0x000fe200078ec0ff */
[C---:B------:R-:W-:Y:S01]  /*9800*/  FFMA R43, R71.reuse, R70, R43 ;  /* 0x00000046472b7223 */ /* 0x040fe2000000002b */
[C---:B------:R-:W-:Y:S01]  /*9810*/  FFMA R44, R71.reuse, R3, R44 ;  /* 0x00000003472c7223 */ /* 0x040fe2000000002c */
[----:B------:R-:W-:Y:S01]  /*9820*/  FMUL R45, R68, R63 ;  /* 0x0000003f442d7220 */ /* 0x000fe20000400000 */
[----:B------:R-:W-:Y:S01]  /*9830*/  SHF.L.U32 R3, R130, 0x10, RZ ;  /* 0x0000001082037819 */ /* 0x000fe200000006ff */
[----:B------:R-:W-:Y:S01]  /*9840*/  FMUL R46, R68, R64 ;  /* 0x00000040442e7220 */ /* 0x000fe20000400000 */
[----:B------:R-:W-:Y:S01]  /*9850*/  LOP3.LUT R70, R130, 0xffff0000, RZ, 0xc0, !PT ;  /* 0xffff000082467812 */ /* 0x000fe200078ec0ff */
[C---:B------:R-:W-:Y:S01]  /*9860*/  FMUL R47, R68.reuse, R65 ;  /* 0x00000041442f7220 */ /* 0x040fe20000400000 */
[C---:B------:R-:W-:Y:S01]  /*9870*/  FMUL R48, R68.reuse, R66 ;  /* 0x0000004244307220 */ /* 0x040fe20000400000 */
[----:B------:R-:W-:Y:S01]  /*9880*/  FFMA R45, R71, R0, R45 ;  /* 0x00000000472d7223 */ /* 0x000fe2000000002d */
[----:B------:R-:W-:Y:S01]  /*9890*/  FMUL R49, R68, R67 ;  /* 0x0000004344317220 */ /* 0x000fe20000400000 */
[----:B------:R-:W-:Y:S01]  /*98a0*/  F2FP.BF16.F32.PACK_AB R110, R39, R38 ;  /* 0x00000026276e723e */ /* 0x000fe200000010ff */
[----:B------:R-:W-:Y:S01]  /*98b0*/  FFMA R46, R71, R3, R46 ;  /* 0x00000003472e7223 */ /* 0x000fe2000000002e */
[----:B------:R-:W-:Y:S01]  /*98c0*/  F2FP.BF16.F32.PACK_AB R111, R41, R40 ;  /* 0x00000028296f723e */ /* 0x000fe200000010ff */
[C---:B------:R-:W-:Y:S01]  /*98d0*/  FFMA R47, R71.reuse, R70, R47 ;  /* 0x00000046472f7223 */ /* 0x040fe2000000002f */
[C---:B------:R-:W-:Y:S01]  /*98e0*/  FFMA R48, R71.reuse, R73, R48 ;  /* 0x0000004947307223 */ /* 0x040fe20000000030 */
[----:B------:R-:W-:Y:S01]  /*98f0*/  FFMA R49, R71, R72, R49 ;  /* 0x0000004847317223 */ /* 0x000fe20000000031 */
[----:B------:R-:W-:Y:S01]  /*9900*/  F2FP.BF16.F32.PACK_AB R72, R43, R42 ;  /* 0x0000002a2b48723e */ /* 0x000fe200000010ff */
[----:B------:R3:W-:Y:S01]  /*9910*/  STS.128 [R159+0x4400], R108 ;  /* 0x0044006c9f007388 */ /* 0x0007e20000000c00 */
[----:B------:R-:W-:Y:S02]  /*9920*/  F2FP.BF16.F32.PACK_AB R73, R45, R44 ;  /* 0x0000002c2d49723e */ /* 0x000fe400000010ff */
[----:B------:R-:W-:Y:S02]  /*9930*/  F2FP.BF16.F32.PACK_AB R74, R47, R46 ;  /* 0x0000002e2f4a723e */ /* 0x000fe400000010ff */
[----:B------:R-:W-:Y:S02]  /*9940*/  F2FP.BF16.F32.PACK_AB R75, R49, R48 ;  /* 0x00000030314b723e */ /* 0x000fe400000010ff */
[----:B------:R-:W-:Y:S02]  /*9950*/  MOV R0, UR52 ;  /* 0x0000003400007c02 */ /* 0x000fe40008000f00 */
[----:B------:R-:W-:Y:S01]  /*9960*/  @P6 SHF.L.U32 R70, R149, 0x1f, RZ ;  /* 0x0000001f95466819 */ /* 0x000fe200000006ff */
[----:B------:R3:W-:Y:S01]  /*9970*/  STS.128 [R158+0x4400], R72 ;  /* 0x004400489e007388 */ /* 0x0007e20000000c00 */
[----:B------:R-:W-:Y:S04]  /*9980*/  @P6 LEA R0, R0, UR46, 0x3 ;  /* 0x0000002e00006c11 */ /* 0x000fe8000f8e18ff */
[----:B------:R-:W-:Y:S01]  /*9990*/  @P6 IADD3 R0, PT, PT, R0, 0xb0, RZ ;  /* 0x000000b000006810 */ /* 0x000fe20007ffe0ff */
[----:B------:R-:W-:Y:S01]  /*99a0*/  @!PT LDS RZ, [RZ] ;  /* 0x00000000fffff984 */ /* 0x000fe20000000800 */
[----:B------:R-:W-:Y:S01]  /*99b0*/  @!PT LDS RZ, [RZ] ;  /* 0x00000000fffff984 */ /* 0x000fe20000000800 */
[----:B------:R-:W-:Y:S01]  /*99c0*/  @!PT LDS RZ, [RZ] ;  /* 0x00000000fffff984 */ /* 0x000fe20000000800 */
[----:B------:R-:W-:Y:S01]  /*99d0*/  @!PT LDS RZ, [RZ] ;  /* 0x00000000fffff984 */ /* 0x000fe20000000800 */
[----:B------:R4:W-:Y:S06]  /*99e0*/  MEMBAR.ALL.CTA ;  /* 0x0000000000007992 */ /* 0x0009ec0000008000 */
[----:B----4-:R-:W4:Y:S01]  /*99f0*/  FENCE.VIEW.ASYNC.S ;  /* 0x00000000000073c6 */ /* 0x010f220000000000 */
[----:B-1----:R-:W-:Y:S01]  /*9a00*/  @P6 PRMT R0, R165, 0x654, R0 ;  /* 0x00000654a5006816 */ /* 0x002fe20000000000 */
[----:B----4-:R-:W-:Y:S06]  /*9a10*/  BAR.SYNC.DEFER_BLOCKING 0x1, 0x80 ;  /* 0x0042000000007b1d */ /* 0x010fec0000010000 */
[----:B------:R-:W-:Y:S05]  /*9a20*/  @P0 BRA `(.L_x_133) ;  /* 0x0000000000280947 */ /* 0x000fea0003800000 */
[----:B------:R-:W1:Y:S01]  /*9a30*/  LDCU.64 UR6, c[0x0][0x348] ;  /* 0x00006900ff0677ac */ /* 0x000e620008000a00 */
[----:B------:R-:W-:Y:S02]  /*9a40*/  UIADD3 UR9, UPT, UPT, UR53, UR39, URZ ;  /* 0x0000002735097290 */ /* 0x000fe4000fffe0ff */
[----:B------:R-:W-:Y:S01]  /*9a50*/  UIADD3 UR8, UPT, UPT, UR46, 0x4400, URZ ;  /* 0x000044002e087890 */ /* 0x000fe2000fffe0ff */
[----:B------:R-:W-:Y:S01]  /*9a60*/  UMOV UR10, UR50 ;  /* 0x00000032000a7c82 */ /* 0x000fe20008000000 */
[----:B------:R-:W-:Y:S01]  /*9a70*/  UMOV UR11, UR44 ;  /* 0x0000002c000b7c82 */ /* 0x000fe20008000000 */
[----:B-1----:R-:W-:Y:S04]  /*9a80*/  UIADD3 UR4, UP0, UPT, UR6, 0xa80, URZ ;  /* 0x00000a8006047890 */ /* 0x002fe8000ff1e0ff */
[----:B------:R-:W-:Y:S09]  /*9a90*/  UIADD3.X UR5, UPT, UPT, URZ, UR7, URZ, UP0, !UPT ;  /* 0x00000007ff057290 */ /* 0x000ff200087fe4ff */
[----:B------:R1:W-:Y:S01]  /*9aa0*/  UTMASTG.3D [UR8], [UR4] ;  /* 0x00000008040073b5 */ /* 0x0003e20008010000 */
[----:B------:R0:W-:Y:S01]  /*9ab0*/  UTMACMDFLUSH ;  /* 0x00000000000079b7 */ /* 0x0001e20000000000 */
[----:B-1----:R-:W-:Y:S04]  /*9ac0*/  DEPBAR.LE SB0, 0x1 ;  /* 0x000080400000791a */ /* 0x002fe80000000000 */
.L_x_133:
[----:B------:R-:W-:Y:S05]  /*9ad0*/  BSYNC.RECONVERGENT B0 ;  /* 0x0000000000007941 */ /* 0x000fea0003800200 */
.L_x_132:
[----:B------:R-:W-:Y:S01]  /*9ae0*/  BAR.SYNC.DEFER_BLOCKING 0x1, 0x80 ;  /* 0x0042000000007b1d */ /* 0x000fe20000010000 */
[----:B------:R-:W-:Y:S02]  /*9af0*/  UIADD3 UR5, UPT, UPT, UR52, 0x1, URZ ;  /* 0x0000000134057890 */ /* 0x000fe4000fffe0ff */
[----:B------:R-:W-:Y:S02]  /*9b00*/  UISETP.NE.AND UP0, UPT, UR38, URZ, UPT ;  /* 0x000000ff2600728c */ /* 0x000fe4000bf05270 */
[----:B------:R-:W-:Y:S04]  /*9b10*/  UISETP.NE.AND UP1, UPT, UR5, 0x4, UPT ;  /* 0x000000040500788c */ /* 0x000fe8000bf25270 */
[----:B------:R-:W-:Y:S01]  /*9b20*/  USEL UR47, UR5, URZ, UP1 ;  /* 0x000000ff052f7287 */ /* 0x000fe20008800000 */
[----:B------:R1:W-:Y:S01]  /*9b30*/  @P6 SYNCS.ARRIVE.TRANS64.RED.A1T0 RZ, [R0+URZ], RZ ;  /* 0x000000ff00ff69a7 */ /* 0x0003e200081004ff */
[----:B------:R-:W-:Y:S01]  /*9b40*/  UMOV UR4, 0x40 ;  /* 0x0000004000047882 */ /* 0x000fe20000000000 */
[----:B------:R-:W-:Y:S01]  /*9b50*/  BSSY B1, `(.L_x_134) ;  /* 0x0000021000017945 */ /* 0x000fe20003800000 */
[----:B------:R-:W-:Y:S01]  /*9b60*/  USEL UR39, UR4, 0x80, !UP0 ;  /* 0x0000008004277887 */ /* 0x000fe2000c000000 */
[----:B------:R-:W4:Y:S02]  /*9b70*/  @P6 SYNCS.PHASECHK.TRANS64.TRYWAIT P0, [R95+URZ+0x90], R70 ;  /* 0x000090465f0065a7 */ /* 0x000f2400080011ff */
[----:B----4-:R-:W-:Y:S01]  /*9b80*/  @P6 SEL R79, RZ, 0x1, !P0 ;  /* 0x00000001ff4f6807 */ /* 0x010fe20004000000 */
[----:B-1----:R-:W-:Y:S08]  /*9b90*/  @!P6 BRA `(.L_x_135) ;  /* 0x000000000070e947 */ /* 0x002ff00003800000 */
        /* <DEDUP_REMOVED lines=9> */
[----:B------:R-:W-:Y:S04]  /*9c30*/  SHF.L.U32 R6, R149, 0x1f, RZ ;  /* 0x0000001f95067819 */ /* 0x000fe800000006ff */
[----:B------:R-:W1:Y:S02]  /*9c40*/  SYNCS.PHASECHK.TRANS64.TRYWAIT P0, [R95+URZ+0x90], R6 ;  /* 0x000090065f0075a7 */ /* 0x000e6400080011ff */
[----:B-1----:R-:W-:Y:S05]  /*9c50*/  @!P0 BRA `(.L_x_138) ;  /* 0x0000003400fc8947 */ /* 0x002fea0003800000 */
.L_x_137:
[----:B------:R-:W-:Y:S05]  /*9c60*/  BSYNC B0 ;  /* 0x0000000000007941 */ /* 0x000fea0003800000 */
.L_x_136:
[----:B------:R-:W-:Y:S01]  /*9c70*/  ISETP.NE.AND P0, PT, R93, RZ, PT ;  /* 0x000000ff5d00720c */ /* 0x000fe20003f05270 */
[----:B------:R-:W-:Y:S11]  /*9c80*/  VIADD R77, R77, 0x1 ;  /* 0x000000014d4d7836 */ /* 0x000ff60000000000 */
[----:B------:R-:W-:Y:S01]  /*9c90*/  @!UPT UIADD3 URZ, UPT, UPT, URZ, URZ, URZ ;  /* 0x000000fffffff290 */ /* 0x000fe2000fffe0ff */
[----:B------:R4:W2:Y:S01]  /*9ca0*/  @P0 LDS.128 R84, [R4+UR46+0x400] ;  /* 0x0004002e04540984 */ /* 0x0008a20008000c00 */
[--C-:B------:R-:W-:Y:S01]  /*9cb0*/  @P0 IMAD.IADD R7, R92, 0x1, R3.reuse ;  /* 0x000000015c070824 */ /* 0x100fe200078e0203 */
[C---:B-1----:R-:W-:Y:S01]  /*9cc0*/  @P0 IADD3 R6, PT, PT, R94.reuse, R5, RZ ;  /* 0x000000055e060210 */ /* 0x042fe20007ffe0ff */
[C---:B------:R-:W-:Y:S01]  /*9cd0*/  @P0 IMAD.IADD R8, R94.reuse, 0x1, R3 ;  /* 0x000000015e080824 */ /* 0x040fe200078e0203 */
[----:B------:R4:W1:Y:S02]  /*9ce0*/  @P0 LDS.128 R80, [R0+0x400] ;  /* 0x0004000000500984 */ /* 0x0008640000000c00 */
[----:B------:R-:W-:Y:S02]  /*9cf0*/  @P0 IADD3 R9, PT, PT, R94, R7, RZ ;  /* 0x000000075e090210 */ /* 0x000fe40007ffe0ff */
[----:B------:R4:W1:Y:S04]  /*9d00*/  @P0 LDS.128 R88, [R5+0x400] ;  /* 0x0004000005580984 */ /* 0x0008680000000c00 */
[----:B------:R4:W1:Y:S04]  /*9d10*/  @P0 LDS.128 R96, [R6+0x400] ;  /* 0x0004000006600984 */ /* 0x0008680000000c00 */
[----:B------:R4:W1:Y:S04]  /*9d20*/  @P0 LDS.128 R104, [R3+0x400] ;  /* 0x0004000003680984 */ /* 0x0008680000000c00 */
[----:B------:R4:W1:Y:S04]  /*9d30*/  @P0 LDS.128 R112, [R8+0x400] ;  /* 0x0004000008700984 */ /* 0x0008680000000c00 */
[----:B------:R4:W1:Y:S04]  /*9d40*/  @P0 LDS.128 R120, [R7+0x400] ;  /* 0x0004000007780984 */ /* 0x0008680000000c00 */
[----:B------:R4:W1:Y:S02]  /*9d50*/  @P0 LDS.128 R128, [R9+0x400] ;  /* 0x0004000009800984 */ /* 0x0008640000000c00 */
.L_x_135:
[----:B------:R-:W-:Y:S05]  /*9d60*/  BSYNC B1 ;  /* 0x0000000000017941 */ /* 0x000fea0003800000 */
.L_x_134:
        /* <DEDUP_REMOVED lines=21> */
.L_x_139:
[----:B--2---:R-:W-:Y:S01]  /*9ec0*/  SHF.L.U32 R70, R84, 0x10, RZ ;  /* 0x0000001054467819 */ /* 0x004fe200000006ff */
[----:B------:R-:W-:Y:S05]  /*9ed0*/  WARPSYNC.ALL ;  /* 0x0000000000007948 */ /* 0x000fea0003800000 */
[----:B------:R-:W-:Y:S01]  /*9ee0*/  R2UR UR4, R16 ;  /* 0x00000000100472ca */ /* 0x000fe200000e0000 */
[----:B------:R-:W-:Y:S01]  /*9ef0*/  BSSY.RECONVERGENT B0, `(.L_x_140) ;  /* 0x0000103000007945 */ /* 0x000fe20003800200 */
[----:B---3--:R-:W-:Y:S02]  /*9f00*/  LOP3.LUT R72, R87, 0xffff0000, RZ, 0xc0, !PT ;  /* 0xffff000057487812 */ /* 0x008fe400078ec0ff */
[----:B------:R-:W-:Y:S02]  /*9f10*/  ISETP.NE.AND P6, PT, R157, RZ, PT ;  /* 0x000000ff9d00720c */ /* 0x000fe40003fc5270 */
[----:B------:R-:W-:Y:S07]  /*9f20*/  ISETP.NE.AND P0, PT, R152, RZ, PT ;  /* 0x000000ff9800720c */ /* 0x000fee0003f05270 */
[----:B------:R-:W2:Y:S02]  /*9f30*/  LDTM.x64 R4, tmem[UR4] ;  /* 0x00000004000479ee */ /* 0x000ea40008340000 */
[----:B--2---:R-:W-:Y:S01]  /*9f40*/  FMUL R0, R68, R4 ;  /* 0x0000000444007220 */ /* 0x004fe20000400000 */
[----:B------:R-:W-:Y:S01]  /*9f50*/  LOP3.LUT R4, R84, 0xffff0000, RZ, 0xc0, !PT ;  /* 0xffff000054047812 */ /* 0x000fe200078ec0ff */
[C---:B------:R-:W-:Y:S01]  /*9f60*/  FMUL R3, R68.reuse, R5 ;  /* 0x0000000544037220 */ /* 0x040fe20000400000 */
[----:B------:R-:W-:Y:S01]  /*9f70*/  SHF.L.U32 R5, R85, 0x10, RZ ;  /* 0x0000001055057819 */ /* 0x000fe200000006ff */
[----:B------:R-:W-:Y:S01]  /*9f80*/  FFMA R0, R71, R70, R0 ;  /* 0x0000004647007223 */ /* 0x000fe20000000000 */
[----:B------:R-:W-:Y:S01]  /*9f90*/  LOP3.LUT R70, R85, 0xffff0000, RZ, 0xc0, !PT ;  /* 0xffff000055467812 */ /* 0x000fe200078ec0ff */
[C---:B------:R-:W-:Y:S01]  /*9fa0*/  FMUL R6, R68.reuse, R6 ;  /* 0x0000000644067220 */ /* 0x040fe20000400000 */
[C---:B------:R-:W-:Y:S01]  /*9fb0*/  FFMA R3, R71.reuse, R4, R3 ;  /* 0x0000000447037223 */ /* 0x040fe20000000003 */
[C---:B------:R-:W-:Y:S01]  /*9fc0*/  FMUL R7, R68.reuse, R7 ;  /* 0x0000000744077220 */ /* 0x040fe20000400000 */
[----:B------:R-:W-:Y:S01]  /*9fd0*/  FMUL R4, R68, R8 ;  /* 0x0000000844047220 */ /* 0x000fe20000400000 */
[C---:B------:R-:W-:Y:S01]  /*9fe0*/  LOP3.LUT R8, R86.reuse, 0xffff0000, RZ, 0xc0, !PT ;  /* 0xffff000056087812 */ /* 0x040fe200078ec0ff */
[C---:B------:R-:W-:Y:S01]  /*9ff0*/  FFMA R6, R71.reuse, R5, R6 ;  /* 0x0000000547067223 */ /* 0x040fe20000000006 */
[----:B------:R-:W-:Y:S01]  /*a000*/  SHF.L.U32 R5, R86, 0x10, RZ ;  /* 0x0000001056057819 */ /* 0x000fe200000006ff */
[----:B------:R-:W-:Y:S01]  /*a010*/  FFMA R7, R71, R70, R7 ;  /* 0x0000004647077223 */ /* 0x000fe20000000007 */
[----:B------:R-:W-:Y:S01]  /*a020*/  F2FP.BF16.F32.PACK_AB R100, R3, R0 ;  /* 0x000000000364723e */ /* 0x000fe200000010ff */
[----:B------:R-:W-:Y:S01]  /*a030*/  FMUL R0, R68, R9 ;  /* 0x0000000944007220 */ /* 0x000fe20000400000 */
[----:B------:R-:W-:Y:S01]  /*a040*/  SHF.L.U32 R70, R87, 0x10, RZ ;  /* 0x0000001057467819 */ /* 0x000fe200000006ff */
[----:B------:R-:W-:Y:S01]  /*a050*/  FFMA R4, R71, R5, R4 ;  /* 0x0000000547047223 */ /* 0x000fe20000000004 */
[----:B------:R-:W-:Y:S01]  /*a060*/  F2FP.BF16.F32.PACK_AB R101, R7, R6 ;  /* 0x000000060765723e */ /* 0x000fe200000010ff */
[C---:B------:R-:W-:Y:S01]  /*a070*/  FFMA R0, R71.reuse, R8, R0 ;  /* 0x0000000847007223 */ /* 0x040fe20000000000 */
[----:B-1----:R-:W-:Y:S01]  /*a080*/  SHF.L.U32 R8, R80, 0x10, RZ ;  /* 0x0000001050087819 */ /* 0x002fe200000006ff */
[----:B------:R-:W-:Y:S01]  /*a090*/  FMUL R3, R68, R10 ;  /* 0x0000000a44037220 */ /* 0x000fe20000400000 */
[----:B------:R-:W-:Y:S01]  /*a0a0*/  LOP3.LUT R10, R80, 0xffff0000, RZ, 0xc0, !PT ;  /* 0xffff0000500a7812 */ /* 0x000fe200078ec0ff */
[----:B------:R-:W-:Y:S01]  /*a0b0*/  FMUL R5, R68, R11 ;  /* 0x0000000b44057220 */ /* 0x000fe20000400000 */
[----:B------:R-:W-:Y:S01]  /*a0c0*/  F2FP.BF16.F32.PACK_AB R102, R0, R4 ;  /* 0x000000040066723e */ /* 0x000fe200000010ff */
[C---:B------:R-:W-:Y:S01]  /*a0d0*/  FMUL R6, R68.reuse, R12 ;  /* 0x0000000c44067220 */ /* 0x040fe20000400000 */
[C---:B------:R-:W-:Y:S01]  /*a0e0*/  FMUL R7, R68.reuse, R13 ;  /* 0x0000000d44077220 */ /* 0x040fe20000400000 */
[----:B------:R-:W-:Y:S01]  /*a0f0*/  FFMA R3, R71, R70, R3 ;  /* 0x0000004647037223 */ /* 0x000fe20000000003 */
[----:B------:R-:W-:Y:S01]  /*a100*/  SHF.L.U32 R70, R81, 0x10, RZ ;  /* 0x0000001051467819 */ /* 0x000fe200000006ff */
[C---:B------:R-:W-:Y:S01]  /*a110*/  FFMA R5, R71.reuse, R72, R5 ;  /* 0x0000004847057223 */ /* 0x040fe20000000005 */
[C---:B------:R-:W-:Y:S01]  /*a120*/  FFMA R6, R71.reuse, R8, R6 ;  /* 0x0000000847067223 */ /* 0x040fe20000000006 */
[C---:B------:R-:W-:Y:S01]  /*a130*/  FMUL R0, R68.reuse, R14 ;  /* 0x0000000e44007220 */ /* 0x040fe20000400000 */
[----:B------:R-:W-:Y:S01]  /*a140*/  FFMA R7, R71, R10, R7 ;  /* 0x0000000a47077223 */ /* 0x000fe20000000007 */
[C---:B------:R-:W-:Y:S01]  /*a150*/  FMUL R14, R68.reuse, R24 ;  /* 0x00000018440e7220 */ /* 0x040fe20000400000 */
[----:B------:R-:W-:Y:S01]  /*a160*/  F2FP.BF16.F32.PACK_AB R103, R5, R3 ;  /* 0x000000030567723e */ /* 0x000fe200000010ff */
[C---:B------:R-:W-:Y:S01]  /*a170*/  FMUL R24, R68.reuse, R34 ;  /* 0x0000002244187220 */ /* 0x040fe20000400000 */
[C---:B------:R-:W-:Y:S01]  /*a180*/  FMUL R34, R68.reuse, R44 ;  /* 0x0000002c44227220 */ /* 0x040fe20000400000 */
[C---:B------:R-:W-:Y:S01]  /*a190*/  FMUL R44, R68.reuse, R54 ;  /* 0x00000036442c7220 */ /* 0x040fe20000400000 */
[C---:B------:R-:W-:Y:S01]  /*a1a0*/  FMUL R54, R68.reuse, R64 ;  /* 0x0000004044367220 */ /* 0x040fe20000400000 */
[----:B------:R-:W-:Y:S01]  /*a1b0*/  F2FP.BF16.F32.PACK_AB R64, R7, R6 ;  /* 0x000000060740723e */ /* 0x000fe200000010ff */
[----:B------:R-:W-:Y:S01]  /*a1c0*/  STS.128 [R164+UR46+0x8400], R100 ;  /* 0x00840064a4007988 */ /* 0x000fe20008000c2e */
[----:B------:R-:W-:Y:S01]  /*a1d0*/  LOP3.LUT R6, R81, 0xffff0000, RZ, 0xc0, !PT ;  /* 0xffff000051067812 */ /* 0x000fe200078ec0ff */
[----:B------:R-:W-:Y:S01]  /*a1e0*/  FMUL R3, R68, R15 ;  /* 0x0000000f44037220 */ /* 0x000fe20000400000 */
[----:B------:R-:W-:Y:S01]  /*a1f0*/  SHF.L.U32 R7, R82, 0x10, RZ ;  /* 0x0000001052077819 */ /* 0x000fe200000006ff */
[C---:B------:R-:W-:Y:S01]  /*a200*/  FMUL R8, R68.reuse, R18 ;  /* 0x0000001244087220 */ /* 0x040fe20000400000 */
[C---:B------:R-:W-:Y:S01]  /*a210*/  FFMA R0, R71.reuse, R70, R0 ;  /* 0x0000004647007223 */ /* 0x040fe20000000000 */
[C---:B------:R-:W-:Y:S01]  /*a220*/  FMUL R9, R68.reuse, R19 ;  /* 0x0000001344097220 */ /* 0x040fe20000400000 */
[----:B------:R-:W-:Y:S01]  /*a230*/  FMUL R18, R68, R28 ;  /* 0x0000001c44127220 */ /* 0x000fe20000400000 */
[----:B------:R-:W-:Y:S01]  /*a240*/  FFMA R3, R71, R6, R3 ;  /* 0x0000000647037223 */ /* 0x000fe20000000003 */
[----:B------:R-:W-:Y:S01]  /*a250*/  LOP3.LUT R6, R88, 0xffff0000, RZ, 0xc0, !PT ;  /* 0xffff000058067812 */ /* 0x000fe200078ec0ff */
[C---:B------:R-:W-:Y:S01]  /*a260*/  FMUL R10, R68.reuse, R20 ;  /* 0x00000014440a7220 */ /* 0x040fe20000400000 */
        /* <DEDUP_REMOVED lines=10> */
[----:B------:R-:W-:Y:S01]  /*a310*/  FMUL R48, R68, R58 ;  /* 0x0000003a44307220 */ /* 0x000fe20000400000 */
[----:B------:R-:W-:Y:S01]  /*a320*/  LOP3.LUT R58, R82, 0xffff0000, RZ, 0xc0, !PT ;  /* 0xffff0000523a7812 */ /* 0x000fe200078ec0ff */
[C---:B------:R-:W-:Y:S01]  /*a330*/  FMUL R4, R68.reuse, R16 ;  /* 0x0000001044047220 */ /* 0x040fe20000400000 */
[C---:B------:R-:W-:Y:S01]  /*a340*/  FMUL R40, R68.reuse, R50 ;  /* 0x0000003244287220 */ /* 0x040fe20000400000 */
[C---:B------:R-:W-:Y:S01]  /*a350*/  FMUL R45, R68.reuse, R55 ;  /* 0x00000037442d7220 */ /* 0x040fe20000400000 */
[C---:B------:R-:W-:Y:S01]  /*a360*/  FMUL R49, R68.reuse, R59 ;  /* 0x0000003b44317220 */ /* 0x040fe20000400000 */
[----:B------:R-:W-:Y:S01]  /*a370*/  SHF.L.U32 R59, R83, 0x10, RZ ;  /* 0x00000010533b7819 */ /* 0x000fe200000006ff */
[C---:B------:R-:W-:Y:S01]  /*a380*/  FMUL R55, R68.reuse, R65 ;  /* 0x0000004144377220 */ /* 0x040fe20000400000 */
[----:B------:R-:W-:Y:S01]  /*a390*/  F2FP.BF16.F32.PACK_AB R65, R3, R0 ;  /* 0x000000000341723e */ /* 0x000fe200000010ff */
[----:B------:R-:W-:Y:S01]  /*a3a0*/  FMUL R5, R68, R17 ;  /* 0x0000001144057220 */ /* 0x000fe20000400000 */
[----:B------:R-:W-:Y:S01]  /*a3b0*/  SHF.L.U32 R0, R88, 0x10, RZ ;  /* 0x0000001058007819 */ /* 0x000fe200000006ff */
[C---:B------:R-:W-:Y:S01]  /*a3c0*/  FMUL R50, R68.reuse, R60 ;  /* 0x0000003c44327220 */ /* 0x040fe20000400000 */
[----:B------:R-:W-:Y:S01]  /*a3d0*/  LOP3.LUT R60, R83, 0xffff0000, RZ, 0xc0, !PT ;  /* 0xffff0000533c7812 */ /* 0x000fe200078ec0ff */
[----:B------:R-:W-:Y:S01]  /*a3e0*/  FFMA R4, R71, R7, R4 ;  /* 0x0000000747047223 */ /* 0x000fe20000000004 */
[----:B------:R-:W-:Y:S01]  /*a3f0*/  SHF.L.U32 R3, R89, 0x10, RZ ;  /* 0x0000001059037819 */ /* 0x000fe200000006ff */
[C---:B------:R-:W-:Y:S01]  /*a400*/  FFMA R5, R71.reuse, R58, R5 ;  /* 0x0000003a47057223 */ /* 0x040fe20000000005 */
[C---:B------:R-:W-:Y:S01]  /*a410*/  FFMA R8, R71.reuse, R59, R8 ;  /* 0x0000003b47087223 */ /* 0x040fe20000000008 */
[C---:B------:R-:W-:Y:S01]  /*a420*/  FFMA R9, R71.reuse, R60, R9 ;  /* 0x0000003c47097223 */ /* 0x040fe20000000009 */
[----:B------:R-:W-:Y:S01]  /*a430*/  FFMA R10, R71, R0, R10 ;  /* 0x00000000470a7223 */ /* 0x000fe2000000000a */
[----:B------:R-:W-:Y:S01]  /*a440*/  LOP3.LUT R0, R89, 0xffff0000, RZ, 0xc0, !PT ;  /* 0xffff000059007812 */ /* 0x000fe200078ec0ff */
[C---:B------:R-:W-:Y:S01]  /*a450*/  FMUL R11, R68.reuse, R21 ;  /* 0x00000015440b7220 */ /* 0x040fe20000400000 */
[C---:B------:R-:W-:Y:S01]  /*a460*/  FMUL R12, R68.reuse, R22 ;  /* 0x00000016440c7220 */ /* 0x040fe20000400000 */
[C---:B------:R-:W-:Y:S01]  /*a470*/  FMUL R13, R68.reuse, R23 ;  /* 0x00000017440d7220 */ /* 0x040fe20000400000 */
[C---:B------:R-:W-:Y:S01]  /*a480*/  FMUL R16, R68.reuse, R26 ;  /* 0x0000001a44107220 */ /* 0x040fe20000400000 */
[C---:B------:R-:W-:Y:S01]  /*a490*/  FMUL R26, R68.reuse, R36 ;  /* 0x00000024441a7220 */ /* 0x040fe20000400000 */
[----:B------:R-:W-:Y:S01]  /*a4a0*/  FFMA R11, R71, R6, R11 ;  /* 0x00000006470b7223 */ /* 0x000fe2000000000b */
[----:B------:R-:W-:Y:S01]  /*a4b0*/  LOP3.LUT R6, R99, 0xffff0000, RZ, 0xc0, !PT ;  /* 0xffff000063067812 */ /* 0x000fe200078ec0ff */
[----:B------:R-:W-:Y:S01]  /*a4c0*/  FMUL R36, R68, R46 ;  /* 0x0000002e44247220 */ /* 0x000fe20000400000 */
[----:B------:R-:W-:Y:S01]  /*a4d0*/  FFMA R12, R71, R3, R12 ;  /* 0x00000003470c7223 */ /* 0x000fe2000000000c */
[----:B------:R-:W-:Y:S01]  /*a4e0*/  SHF.L.U32 R3, R90, 0x10, RZ ;  /* 0x000000105a037819 */ /* 0x000fe200000006ff */
[C---:B------:R-:W-:Y:S01]  /*a4f0*/  FMUL R46, R68.reuse, R56 ;  /* 0x00000038442e7220 */ /* 0x040fe20000400000 */
[----:B------:R-:W-:Y:S01]  /*a500*/  FMUL R56, R68, R66 ;  /* 0x0000004244387220 */ /* 0x000fe20000400000 */
[----:B------:R-:W-:Y:S01]  /*a510*/  F2FP.BF16.F32.PACK_AB R66, R5, R4 ;  /* 0x000000040542723e */ /* 0x000fe200000010ff */
[C---:B------:R-:W-:Y:S01]  /*a520*/  FFMA R13, R71.reuse, R0, R13 ;  /* 0x00000000470d7223 */ /* 0x040fe2000000000d */
[----:B------:R-:W-:Y:S01]  /*a530*/  LOP3.LUT R0, R90, 0xffff0000, RZ, 0xc0, !PT ;  /* 0xffff00005a007812 */ /* 0x000fe200078ec0ff */
[----:B------:R-:W-:Y:S01]  /*a540*/  FFMA R14, R71, R3, R14 ;  /* 0x00000003470e7223 */ /* 0x000fe2000000000e */
[C---:B------:R-:W-:Y:S01]  /*a550*/  SHF.L.U32 R5, R91.reuse, 0x10, RZ ;  /* 0x000000105b057819 */ /* 0x040fe200000006ff */
[----:B------:R-:W-:Y:S01]  /*a560*/  FMUL R17, R68, R27 ;  /* 0x0000001b44117220 */ /* 0x000fe20000400000 */
[----:B------:R-:W-:Y:S01]  /*a570*/  LOP3.LUT R4, R91, 0xffff0000, RZ, 0xc0, !PT ;  /* 0xffff00005b047812 */ /* 0x000fe200078ec0ff */
[C---:B------:R-:W-:Y:S01]  /*a580*/  FFMA R15, R71.reuse, R0, R15 ;  /* 0x00000000470f7223 */ /* 0x040fe2000000000f */
[C---:B------:R-:W-:Y:S01]  /*a590*/  SHF.L.U32 R0, R96.reuse, 0x10, RZ ;  /* 0x0000001060007819 */ /* 0x040fe200000006ff */
[----:B------:R-:W-:Y:S01]  /*a5a0*/  FFMA R16, R71, R5, R16 ;  /* 0x0000000547107223 */ /* 0x000fe20000000010 */
[----:B------:R-:W-:Y:S01]  /*a5b0*/  SHF.L.U32 R3, R97, 0x10, RZ ;  /* 0x0000001061037819 */ /* 0x000fe200000006ff */
[----:B------:R-:W-:Y:S01]  /*a5c0*/  FFMA R17, R71, R4, R17 ;  /* 0x0000000447117223 */ /* 0x000fe20000000011 */
[----:B------:R-:W-:Y:S01]  /*a5d0*/  LOP3.LUT R4, R96, 0xffff0000, RZ, 0xc0, !PT ;  /* 0xffff000060047812 */ /* 0x000fe200078ec0ff */
[C---:B------:R-:W-:Y:S01]  /*a5e0*/  FMUL R27, R68.reuse, R37 ;  /* 0x00000025441b7220 */ /* 0x040fe20000400000 */
[----:B------:R-:W-:Y:S01]  /*a5f0*/  SHF.L.U32 R5, R99, 0x10, RZ ;  /* 0x0000001063057819 */ /* 0x000fe200000006ff */
[C---:B------:R-:W-:Y:S01]  /*a600*/  FMUL R37, R68.reuse, R47 ;  /* 0x0000002f44257220 */ /* 0x040fe20000400000 */
[C---:B------:R-:W-:Y:S01]  /*a610*/  FMUL R47, R68.reuse, R57 ;  /* 0x00000039442f7220 */ /* 0x040fe20000400000 */
[----:B------:R-:W-:Y:S01]  /*a620*/  FMUL R57, R68, R67 ;  /* 0x0000004344397220 */ /* 0x000fe20000400000 */
[----:B------:R-:W-:Y:S01]  /*a630*/  F2FP.BF16.F32.PACK_AB R67, R9, R8 ;  /* 0x000000080943723e */ /* 0x000fe200000010ff */
[----:B------:R-:W-:Y:S01]  /*a640*/  FFMA R18, R71, R0, R18 ;  /* 0x0000000047127223 */ /* 0x000fe20000000012 */
[----:B------:R-:W-:Y:S01]  /*a650*/  LOP3.LUT R0, R97, 0xffff0000, RZ, 0xc0, !PT ;  /* 0xffff000061007812 */ /* 0x000fe200078ec0ff */
[C---:B------:R-:W-:Y:S01]  /*a660*/  FFMA R19, R71.reuse, R4, R19 ;  /* 0x0000000447137223 */ /* 0x040fe20000000013 */
[C---:B------:R-:W-:Y:S01]  /*a670*/  LOP3.LUT R4, R98.reuse, 0xffff0000, RZ, 0xc0, !PT ;  /* 0xffff000062047812 */ /* 0x040fe200078ec0ff */
[----:B------:R-:W-:Y:S01]  /*a680*/  FFMA R20, R71, R3, R20 ;  /* 0x0000000347147223 */ /* 0x000fe20000000014 */
[----:B------:R-:W-:Y:S01]  /*a690*/  SHF.L.U32 R3, R98, 0x10, RZ ;  /* 0x0000001062037819 */ /* 0x000fe200000006ff */
[C---:B------:R-:W-:Y:S01]  /*a6a0*/  FMUL R21, R68.reuse, R31 ;  /* 0x0000001f44157220 */ /* 0x040fe20000400000 */
[----:B------:R-:W-:Y:S01]  /*a6b0*/  F2FP.BF16.F32.PACK_AB R8, R11, R10 ;  /* 0x0000000a0b08723e */ /* 0x000fe200000010ff */
[C---:B------:R-:W-:Y:S01]  /*a6c0*/  FMUL R22, R68.reuse, R32 ;  /* 0x0000002044167220 */ /* 0x040fe20000400000 */
[----:B------:R-:W-:Y:S01]  /*a6d0*/  F2FP.BF16.F32.PACK_AB R9, R13, R12 ;  /* 0x0000000c0d09723e */ /* 0x000fe200000010ff */
[----:B------:R-:W-:Y:S01]  /*a6e0*/  STS.128 [R163+0x8400], R64 ;  /* 0x00840040a3007388 */ /* 0x000fe20000000c00 */
[----:B------:R-:W-:Y:S01]  /*a6f0*/  F2FP.BF16.F32.PACK_AB R10, R15, R14 ;  /* 0x0000000e0f0a723e */ /* 0x000fe200000010ff */
[----:B------:R-:W-:Y:S01]  /*a700*/  FMUL R23, R68, R33 ;  /* 0x0000002144177220 */ /* 0x000fe20000400000 */
[----:B------:R-:W-:Y:S01]  /*a710*/  F2FP.BF16.F32.PACK_AB R11, R17, R16 ;  /* 0x00000010110b723e */ /* 0x000fe200000010ff */
[----:B------:R-:W-:Y:S01]  /*a720*/  FFMA R21, R71, R0, R21 ;  /* 0x0000000047157223 */ /* 0x000fe20000000015 */
[----:B------:R-:W-:Y:S01]  /*a730*/  F2FP.BF16.F32.PACK_AB R12, R19, R18 ;  /* 0x00000012130c723e */ /* 0x000fe200000010ff */
[C---:B------:R-:W-:Y:S01]  /*a740*/  FFMA R22, R71.reuse, R3, R22 ;  /* 0x0000000347167223 */ /* 0x040fe20000000016 */
[C---:B------:R-:W-:Y:S01]  /*a750*/  SHF.L.U32 R0, R104.reuse, 0x10, RZ ;  /* 0x0000001068007819 */ /* 0x040fe200000006ff */
[----:B------:R-:W-:Y:S01]  /*a760*/  FFMA R23, R71, R4, R23 ;  /* 0x0000000447177223 */ /* 0x000fe20000000017 */
[----:B------:R-:W-:Y:S01]  /*a770*/  F2FP.BF16.F32.PACK_AB R13, R21, R20 ;  /* 0x00000014150d723e */ /* 0x000fe200000010ff */
[C---:B------:R-:W-:Y:S01]  /*a780*/  FFMA R24, R71.reuse, R5, R24 ;  /* 0x0000000547187223 */ /* 0x040fe20000000018 */
[----:B------:R-:W-:Y:S01]  /*a790*/  LOP3.LUT R4, R104, 0xffff0000, RZ, 0xc0, !PT ;  /* 0xffff000068047812 */ /* 0x000fe200078ec0ff */
[----:B------:R-:W-:Y:S01]  /*a7a0*/  FFMA R25, R71, R6, R25 ;  /* 0x0000000647197223 */ /* 0x000fe20000000019 */
[----:B------:R-:W-:Y:S01]  /*a7b0*/  F2FP.BF16.F32.PACK_AB R14, R23, R22 ;  /* 0x00000016170e723e */ /* 0x000fe200000010ff */
[----:B------:R1:W-:Y:S01]  /*a7c0*/  STS.128 [R162+0x8400], R8 ;  /* 0x00840008a2007388 */ /* 0x0003e20000000c00 */
[----:B------:R-:W-:Y:S01]  /*a7d0*/  SHF.L.U32 R3, R105, 0x10, RZ ;  /* 0x0000001069037819 */ /* 0x000fe200000006ff */
[----:B------:R-:W-:Y:S01]  /*a7e0*/  FFMA R26, R71, R0, R26 ;  /* 0x00000000471a7223 */ /* 0x000fe2000000001a */
[----:B------:R-:W-:Y:S01]  /*a7f0*/  F2FP.BF16.F32.PACK_AB R15, R25, R24 ;  /* 0x00000018190f723e */ /* 0x000fe200000010ff */
[----:B------:R-:W-:Y:S01]  /*a800*/  FFMA R27, R71, R4, R27 ;  /* 0x00000004471b7223 */ /* 0x000fe2000000001b */
[----:B------:R-:W-:Y:S01]  /*a810*/  LOP3.LUT R0, R105, 0xffff0000, RZ, 0xc0, !PT ;  /* 0xffff000069007812 */ /* 0x000fe200078ec0ff */
[C---:B------:R-:W-:Y:S01]  /*a820*/  FFMA R28, R71.reuse, R3, R28 ;  /* 0x00000003471c7223 */ /* 0x040fe2000000001c */
[C---:B------:R-:W-:Y:S01]  /*a830*/  SHF.L.U32 R3, R106.reuse, 0x10, RZ ;  /* 0x000000106a037819 */ /* 0x040fe200000006ff */
[----:B------:R2:W-:Y:S01]  /*a840*/  STS.128 [R161+0x8400], R12 ;  /* 0x0084000ca1007388 */ /* 0x0005e20000000c00 */
[----:B------:R-:W-:Y:S01]  /*a850*/  LOP3.LUT R4, R106, 0xffff0000, RZ, 0xc0, !PT ;  /* 0xffff00006a047812 */ /* 0x000fe200078ec0ff */
[----:B------:R-:W-:Y:S01]  /*a860*/  FFMA R29, R71, R0, R29 ;  /* 0x00000000471d7223 */ /* 0x000fe2000000001d */
[C---:B------:R-:W-:Y:S01]  /*a870*/  SHF.L.U32 R5, R107.reuse, 0x10, RZ ;  /* 0x000000106b057819 */ /* 0x040fe200000006ff */
[C---:B------:R-:W-:Y:S01]  /*a880*/  FMUL R31, R68.reuse, R41 ;  /* 0x00000029441f7220 */ /* 0x040fe20000400000 */
[----:B------:R-:W-:Y:S01]  /*a890*/  LOP3.LUT R6, R107, 0xffff0000, RZ, 0xc0, !PT ;  /* 0xffff00006b067812 */ /* 0x000fe200078ec0ff */
[----:B------:R-:W-:Y:S01]  /*a8a0*/  FMUL R32, R68, R42 ;  /* 0x0000002a44207220 */ /* 0x000fe20000400000 */
[----:B------:R-:W-:Y:S01]  /*a8b0*/  SHF.L.U32 R0, R112, 0x10, RZ ;  /* 0x0000001070007819 */ /* 0x000fe200000006ff */
[----:B------:R-:W-:Y:S01]  /*a8c0*/  FMUL R33, R68, R43 ;  /* 0x0000002b44217220 */ /* 0x000fe20000400000 */
[----:B------:R-:W-:Y:S01]  /*a8d0*/  LEA R16, R77, UR46, 0x3 ;  /* 0x0000002e4d107c11 */ /* 0x000fe2000f8e18ff */
[----:B------:R-:W-:Y:S01]  /*a8e0*/  FFMA R30, R71, R3, R30 ;  /* 0x00000003471e7223 */ /* 0x000fe2000000001e */
[----:B------:R-:W-:Y:S01]  /*a8f0*/  SHF.L.U32 R3, R113, 0x10, RZ ;  /* 0x0000001071037819 */ /* 0x000fe200000006ff */
[C---:B------:R-:W-:Y:S01]  /*a900*/  FFMA R31, R71.reuse, R4, R31 ;  /* 0x00000004471f7223 */ /* 0x040fe2000000001f */
[----:B------:R-:W-:Y:S01]  /*a910*/  LOP3.LUT R4, R112, 0xffff0000, RZ, 0xc0, !PT ;  /* 0xffff000070047812 */ /* 0x000fe200078ec0ff */
[----:B------:R-:W-:Y:S01]  /*a920*/  FFMA R32, R71, R5, R32 ;  /* 0x0000000547207223 */ /* 0x000fe20000000020 */
[----:B------:R-:W-:Y:S01]  /*a930*/  SHF.L.U32 R5, R115, 0x10, RZ ;  /* 0x0000001073057819 */ /* 0x000fe200000006ff */
[----:B------:R-:W-:Y:S01]  /*a940*/  FFMA R33, R71, R6, R33 ;  /* 0x0000000647217223 */ /* 0x000fe20000000021 */
[----:B------:R-:W-:Y:S01]  /*a950*/  LOP3.LUT R6, R131, 0xffff0000, RZ, 0xc0, !PT ;  /* 0xffff000083067812 */ /* 0x000fe200078ec0ff */
[----:B------:R-:W-:Y:S01]  /*a960*/  FFMA R34, R71, R0, R34 ;  /* 0x0000000047227223 */ /* 0x000fe20000000022 */
[----:B------:R-:W-:Y:S01]  /*a970*/  LOP3.LUT R0, R113, 0xffff0000, RZ, 0xc0, !PT ;  /* 0xffff000071007812 */ /* 0x000fe200078ec0ff */
[C---:B------:R-:W-:Y:S01]  /*a980*/  FFMA R35, R71.reuse, R4, R35 ;  /* 0x0000000447237223 */ /* 0x040fe20000000023 */
[----:B------:R-:W-:Y:S01]  /*a990*/  LOP3.LUT R4, R120, 0xffff0000, RZ, 0xc0, !PT ;  /* 0xffff000078047812 */ /* 0x000fe200078ec0ff */
[C---:B------:R-:W-:Y:S01]  /*a9a0*/  FFMA R36, R71.reuse, R3, R36 ;  /* 0x0000000347247223 */ /* 0x040fe20000000024 */
[C---:B------:R-:W-:Y:S01]  /*a9b0*/  SHF.L.U32 R3, R114.reuse, 0x10, RZ ;  /* 0x0000001072037819 */ /* 0x040fe200000006ff */
[----:B------:R-:W-:Y:S01]  /*a9c0*/  FFMA R37, R71, R0, R37 ;  /* 0x0000000047257223 */ /* 0x000fe20000000025 */
[----:B------:R-:W-:Y:S01]  /*a9d0*/  LOP3.LUT R0, R114, 0xffff0000, RZ, 0xc0, !PT ;  /* 0xffff000072007812 */ /* 0x000fe200078ec0ff */
[----:B------:R-:W-:Y:S01]  /*a9e0*/  FMUL R41, R68, R51 ;  /* 0x0000003344297220 */ /* 0x000fe20000400000 */
[----:B-1----:R-:W-:Y:S01]  /*a9f0*/  F2FP.BF16.F32.PACK_AB R8, R35, R34 ;  /* 0x000000222308723e */ /* 0x002fe200000010ff */
[C---:B------:R-:W-:Y:S01]  /*aa00*/  FFMA R38, R71.reuse, R3, R38 ;  /* 0x0000000347267223 */ /* 0x040fe20000000026 */
[----:B------:R-:W-:Y:S01]  /*aa10*/  SHF.L.U32 R3, R120, 0x10, RZ ;  /* 0x0000001078037819 */ /* 0x000fe200000006ff */
[----:B------:R-:W-:Y:S01]  /*aa20*/  FFMA R39, R71, R0, R39 ;  /* 0x0000000047277223 */ /* 0x000fe20000000027 */
[----:B--2---:R-:W-:Y:S01]  /*aa30*/  F2FP.BF16.F32.PACK_AB R12, R27, R26 ;  /* 0x0000001a1b0c723e */ /* 0x004fe200000010ff */
[----:B------:R-:W-:Y:S01]  /*aa40*/  FFMA R40, R71, R5, R40 ;  /* 0x0000000547287223 */ /* 0x000fe20000000028 */
[----:B------:R-:W-:Y:S01]  /*aa50*/  F2FP.BF16.F32.PACK_AB R13, R29, R28 ;  /* 0x0000001c1d0d723e */ /* 0x000fe200000010ff */
[C---:B------:R-:W-:Y:S01]  /*aa60*/  FMUL R42, R68.reuse, R52 ;  /* 0x00000034442a7220 */ /* 0x040fe20000400000 */
[----:B------:R-:W-:Y:S01]  /*aa70*/  F2FP.BF16.F32.PACK_AB R14, R31, R30 ;  /* 0x0000001e1f0e723e */ /* 0x000fe200000010ff */
[C---:B------:R-:W-:Y:S01]  /*aa80*/  FMUL R43, R68.reuse, R53 ;  /* 0x00000035442b7220 */ /* 0x040fe20000400000 */
[----:B------:R-:W-:Y:S01]  /*aa90*/  F2FP.BF16.F32.PACK_AB R15, R33, R32 ;  /* 0x00000020210f723e */ /* 0x000fe200000010ff */
[C---:B------:R-:W-:Y:S01]  /*aaa0*/  FMUL R51, R68.reuse, R61 ;  /* 0x0000003d44337220 */ /* 0x040fe20000400000 */
[----:B------:R-:W-:Y:S01]  /*aab0*/  LOP3.LUT R0, R115, 0xffff0000, RZ, 0xc0, !PT ;  /* 0xffff000073007812 */ /* 0x000fe200078ec0ff */
[----:B------:R-:W-:Y:S01]  /*aac0*/  FMUL R52, R68, R62 ;  /* 0x0000003e44347220 */ /* 0x000fe20000400000 */
[----:B------:R-:W-:Y:S01]  /*aad0*/  SHF.L.U32 R5, R121, 0x10, RZ ;  /* 0x0000001079057819 */ /* 0x000fe200000006ff */
[----:B------:R1:W-:Y:S01]  /*aae0*/  STS.128 [R147+0x8400], R12 ;  /* 0x0084000c93007388 */ /* 0x0003e20000000c00 */
[----:B------:R-:W-:Y:S01]  /*aaf0*/  F2FP.BF16.F32.PACK_AB R9, R37, R36 ;  /* 0x000000242509723e */ /* 0x000fe200000010ff */
[----:B------:R-:W-:Y:S01]  /*ab00*/  FFMA R41, R71, R0, R41 ;  /* 0x0000000047297223 */ /* 0x000fe20000000029 */
[----:B------:R-:W-:Y:S01]  /*ab10*/  LOP3.LUT R0, R121, 0xffff0000, RZ, 0xc0, !PT ;  /* 0xffff000079007812 */ /* 0x000fe200078ec0ff */
[C---:B------:R-:W-:Y:S01]  /*ab20*/  FFMA R42, R71.reuse, R3, R42 ;  /* 0x00000003472a7223 */ /* 0x040fe2000000002a */
[C---:B------:R-:W-:Y:S01]  /*ab30*/  SHF.L.U32 R3, R122.reuse, 0x10, RZ ;  /* 0x000000107a037819 */ /* 0x040fe200000006ff */
[----:B------:R-:W-:Y:S01]  /*ab40*/  FFMA R43, R71, R4, R43 ;  /* 0x00000004472b7223 */ /* 0x000fe2000000002b */
[----:B------:R-:W-:Y:S01]  /*ab50*/  LOP3.LUT R4, R123, 0xffff0000, RZ, 0xc0, !PT ;  /* 0xffff00007b047812 */ /* 0x000fe200078ec0ff */
[----:B------:R-:W-:Y:S01]  /*ab60*/  FFMA R44, R71, R5, R44 ;  /* 0x00000005472c7223 */ /* 0x000fe2000000002c */
[----:B------:R-:W-:Y:S01]  /*ab70*/  SHF.L.U32 R5, R123, 0x10, RZ ;  /* 0x000000107b057819 */ /* 0x000fe200000006ff */
[C---:B------:R-:W-:Y:S01]  /*ab80*/  FFMA R45, R71.reuse, R0, R45 ;  /* 0x00000000472d7223 */ /* 0x040fe2000000002d */
[----:B------:R-:W-:Y:S01]  /*ab90*/  LOP3.LUT R0, R122, 0xffff0000, RZ, 0xc0, !PT ;  /* 0xffff00007a007812 */ /* 0x000fe200078ec0ff */
[----:B------:R-:W-:Y:S01]  /*aba0*/  FFMA R46, R71, R3, R46 ;  /* 0x00000003472e7223 */ /* 0x000fe2000000002e */
[----:B------:R-:W-:Y:S01]  /*abb0*/  SHF.L.U32 R3, R129, 0x10, RZ ;  /* 0x0000001081037819 */ /* 0x000fe200000006ff */
[----:B------:R-:W-:Y:S01]  /*abc0*/  FMUL R53, R68, R63 ;  /* 0x0000003f44357220 */ /* 0x000fe20000400000 */
        /* <DEDUP_REMOVED lines=8> */
[----:B------:R-:W-:Y:S01]  /*ac50*/  LOP3.LUT R0, R129, 0xffff0000, RZ, 0xc0, !PT ;  /* 0xffff000081007812 */ /* 0x000fe200078ec0ff */
[----:B------:R2:W-:Y:S01]  /*ac60*/  STS.128 [R160+0x8400], R8 ;  /* 0x00840008a0007388 */ /* 0x0005e20000000c00 */
[----:B------:R-:W-:Y:S01]  /*ac70*/  SHF.L.U32 R5, R131, 0x10, RZ ;  /* 0x0000001083057819 */ /* 0x000fe200000006ff */
[C---:B------:R-:W-:Y:S01]  /*ac80*/  FFMA R51, R71.reuse, R4, R51 ;  /* 0x0000000447337223 */ /* 0x040fe20000000033 */
[C---:B------:R-:W-:Y:S01]  /*ac90*/  LOP3.LUT R4, R130.reuse, 0xffff0000, RZ, 0xc0, !PT ;  /* 0xffff000082047812 */ /* 0x040fe200078ec0ff */
[C---:B------:R-:W-:Y:S01]  /*aca0*/  FFMA R52, R71.reuse, R3, R52 ;  /* 0x0000000347347223 */ /* 0x040fe20000000034 */
[----:B------:R-:W-:Y:S01]  /*acb0*/  SHF.L.U32 R3, R130, 0x10, RZ ;  /* 0x0000001082037819 */ /* 0x000fe200000006ff */
[----:B------:R-:W-:Y:S01]  /*acc0*/  FFMA R53, R71, R0, R53 ;  /* 0x0000000047357223 */ /* 0x000fe20000000035 */
[----:B-1----:R-:W-:Y:S02]  /*acd0*/  F2FP.BF16.F32.PACK_AB R12, R43, R42 ;  /* 0x0000002a2b0c723e */ /* 0x002fe400000010ff */
[----:B------:R-:W-:Y:S01]  /*ace0*/  F2FP.BF16.F32.PACK_AB R13, R45, R44 ;  /* 0x0000002c2d0d723e */ /* 0x000fe200000010ff */
[----:B------:R-:W-:Y:S01]  /*acf0*/  FFMA R54, R71, R3, R54 ;  /* 0x0000000347367223 */ /* 0x000fe20000000036 */
[----:B------:R-:W-:Y:S01]  /*ad00*/  F2FP.BF16.F32.PACK_AB R14, R47, R46 ;  /* 0x0000002e2f0e723e */ /* 0x000fe200000010ff */
[----:B------:R-:W-:Y:S01]  /*ad10*/  FFMA R55, R71, R4, R55 ;  /* 0x0000000447377223 */ /* 0x000fe20000000037 */
[----:B------:R-:W-:Y:S01]  /*ad20*/  F2FP.BF16.F32.PACK_AB R15, R49, R48 ;  /* 0x00000030310f723e */ /* 0x000fe200000010ff */
[C---:B------:R-:W-:Y:S01]  /*ad30*/  FFMA R56, R71.reuse, R5, R56 ;  /* 0x0000000547387223 */ /* 0x040fe20000000038 */
[----:B------:R-:W-:Y:S01]  /*ad40*/  FFMA R57, R71, R6, R57 ;  /* 0x0000000647397223 */ /* 0x000fe20000000039 */
[----:B------:R-:W-:Y:S02]  /*ad50*/  F2FP.BF16.F32.PACK_AB R4, R51, R50 ;  /* 0x000000323304723e */ /* 0x000fe400000010ff */
        /* <DEDUP_REMOVED lines=14> */
[----:B-1----:R-:W1:Y:S01]  /*ae40*/  FENCE.VIEW.ASYNC.S ;  /* 0x00000000000073c6 */ /* 0x002e620000000000 */
[----:B------:R-:W-:Y:S01]  /*ae50*/  @P6 PRMT R0, R165, 0x654, R0 ;  /* 0x00000654a5006816 */ /* 0x000fe20000000000 */
[----:B-1----:R-:W-:Y:S06]  /*ae60*/  BAR.SYNC.DEFER_BLOCKING 0x1, 0x80 ;  /* 0x0042000000007b1d */ /* 0x002fec0000010000 */
        /* <DEDUP_REMOVED lines=11> */
.L_x_141:
[----:B------:R-:W-:Y:S05]  /*af20*/  BSYNC.RECONVERGENT B0 ;  /* 0x0000000000007941 */ /* 0x000fea0003800200 */
.L_x_140:
[----:B------:R-:W-:Y:S01]  /*af30*/  BAR.SYNC.DEFER_BLOCKING 0x1, 0x80 ;  /* 0x0042000000007b1d */ /* 0x000fe20000010000 */
[----:B------:R-:W-:Y:S02]  /*af40*/  UIADD3 UR4, UPT, UPT, UR47, 0x1, URZ ;  /* 0x000000012f047890 */ /* 0x000fe4000fffe0ff */
[----:B------:R-:W-:Y:S02]  /*af50*/  UISETP.NE.AND UP0, UPT, UR38, URZ, UPT ;  /* 0x000000ff2600728c */ /* 0x000fe4000bf05270 */
[----:B------:R-:W-:Y:S02]  /*af60*/  UISETP.NE.AND UP1, UPT, UR4, 0x4, UPT ;  /* 0x000000040400788c */ /* 0x000fe4000bf25270 */
[----:B------:R-:W-:Y:S02]  /*af70*/  USEL UR39, URZ, 0xc0, !UP0 ;  /* 0x000000c0ff277887 */ /* 0x000fe4000c000000 */
[----:B------:R-:W-:Y:S01]  /*af80*/  USEL UR52, UR4, URZ, UP1 ;  /* 0x000000ff04347287 */ /* 0x000fe20008800000 */
[----:B------:R1:W-:Y:S01]  /*af90*/  @P6 SYNCS.ARRIVE.TRANS64.RED.A1T0 RZ, [R0+URZ], RZ ;  /* 0x000000ff00ff69a7 */ /* 0x0003e200081004ff */
[----:B------:R-:W-:Y:S01]  /*afa0*/  BSSY B1, `(.L_x_142) ;  /* 0x000001f000017945 */ /* 0x000fe20003800000 */
[----:B------:R-:W3:Y:S02]  /*afb0*/  @P6 SYNCS.PHASECHK.TRANS64.TRYWAIT P0, [R16+URZ+0x90], R3 ;  /* 0x00009003100065a7 */ /* 0x000ee400080011ff */
[----:B---3--:R-:W-:Y:S01]  /*afc0*/  @P6 SEL R79, RZ, 0x1, !P0 ;  /* 0x00000001ff4f6807 */ /* 0x008fe20004000000 */
[----:B-1----:R-:W-:Y:S06]  /*afd0*/  @!P6 BRA `(.L_x_143) ;  /* 0x00000000006ce947 */ /* 0x002fec0003800000 */
[----:B------:R-:W-:Y:S01]  /*afe0*/  ISETP.NE.AND P1, PT, R93, RZ, PT ;  /* 0x000000ff5d00720c */ /* 0x000fe20003f25270 */
[----:B------:R-:W-:Y:S01]  /*aff0*/  BSSY B0, `(.L_x_144) ;  /* 0x000000b000007945 */ /* 0x000fe20003800000 */
[----:B------:R-:W-:Y:S11]  /*b000*/  ISETP.NE.AND P0, PT, R79, RZ, PT ;  /* 0x000000ff4f00720c */ /* 0x000ff60003f05270 */
[----:B------:R-:W-:Y:S05]  /*b010*/  @P1 IMAD R77, R77, 0x4000, R164 ;  /* 0x000040004d4d1824 */ /* 0x000fea00078e02a4 */
[----:B------:R-:W-:Y:S04]  /*b020*/  @P1 IADD3 R3, PT, PT, R77, UR46, RZ ;  /* 0x0000002e4d031c10 */ /* 0x000fe8000fffe0ff */
[----:B--2---:R-:W-:Y:S01]  /*b030*/  @P1 IADD3 R7, PT, PT, R92, R3, RZ ;  /* 0x000000035c071210 */ /* 0x004fe20007ffe0ff */
[--C-:B------:R-:W-:Y:S02]  /*b040*/  @P1 IMAD.IADD R5, R78, 0x1, R3.reuse ;  /* 0x000000014e051824 */ /* 0x100fe400078e0203 */
[----:B------:R-:W-:Y:S01]  /*b050*/  @P1 IMAD.IADD R0, R94, 0x1, R3 ;  /* 0x000000015e001824 */ /* 0x000fe200078e0203 */
[----:B------:R-:W-:Y:S06]  /*b060*/  @P0 BRA `(.L_x_145) ;  /* 0x00000000000c0947 */ /* 0x000fec0003800000 */
[----:B------:R-:W-:Y:S04]  /*b070*/  SHF.L.U32 R3, R149, 0x1f, RZ ;  /* 0x0000001f95037819 */ /* 0x000fe800000006ff */
[----:B------:R-:W1:Y:S02]  /*b080*/  SYNCS.PHASECHK.TRANS64.TRYWAIT P0, [R16+URZ+0x90], R3 ;  /* 0x00009003100075a7 */ /* 0x000e6400080011ff */
[----:B-1----:R-:W-:Y:S05]  /*b090*/  @!P0 BRA `(.L_x_146) ;  /* 0x0000002400008947 */ /* 0x002fea0003800000 */
.L_x_145:
[----:B------:R-:W-:Y:S05]  /*b0a0*/  BSYNC B0 ;  /* 0x0000000000007941 */ /* 0x000fea0003800000 */
.L_x_144:
[----:B------:R-:W-:Y:S11]  /*b0b0*/  ISETP.NE.AND P0, PT, R93, RZ, PT ;  /* 0x000000ff5d00720c */ /* 0x000ff60003f05270 */
[----:B------:R-:W-:Y:S02]  /*b0c0*/  @!UPT UIADD3 URZ, UPT, UPT, URZ, URZ, URZ ;  /* 0x000000fffffff290 */ /* 0x000fe4000fffe0ff */
[----:B------:R3:W4:Y:S01]  /*b0d0*/  @P0 LDS.128 R84, [R77+UR46+0x400] ;  /* 0x0004002e4d540984 */ /* 0x0007220008000c00 */
[----:B-1----:R-:W-:Y:S01]  /*b0e0*/  @P0 IMAD.IADD R3, R92, 0x1, R5 ;  /* 0x000000015c030824 */ /* 0x002fe200078e0205 */
[C---:B------:R-:W-:Y:S01]  /*b0f0*/  @P0 IADD3 R6, PT, PT, R94.reuse, R5, RZ ;  /* 0x000000055e060210 */ /* 0x040fe20007ffe0ff */
[C---:B------:R-:W-:Y:S01]  /*b100*/  @P0 IMAD.IADD R4, R94.reuse, 0x1, R7 ;  /* 0x000000015e040824 */ /* 0x040fe200078e0207 */
[----:B------:R3:W1:Y:S02]  /*b110*/  @P0 LDS.128 R80, [R0+0x400] ;  /* 0x0004000000500984 */ /* 0x0006640000000c00 */
[----:B------:R-:W-:Y:S02]  /*b120*/  @P0 IADD3 R94, PT, PT, R94, R3, RZ ;  /* 0x000000035e5e0210 */ /* 0x000fe40007ffe0ff */
[----:B------:R3:W2:Y:S04]  /*b130*/  @P0 LDS.128 R88, [R7+0x400] ;  /* 0x0004000007580984 */ /* 0x0006a80000000c00 */
[----:B------:R3:W1:Y:S04]  /*b140*/  @P0 LDS.128 R96, [R4+0x400] ;  /* 0x0004000004600984 */ /* 0x0006680000000c00 */
[----:B------:R3:W1:Y:S04]  /*b150*/  @P0 LDS.128 R104, [R5+0x400] ;  /* 0x0004000005680984 */ /* 0x0006680000000c00 */
[----:B------:R3:W1:Y:S04]  /*b160*/  @P0 LDS.128 R112, [R6+0x400] ;  /* 0x0004000006700984 */ /* 0x0006680000000c00 */
[----:B------:R3:W1:Y:S04]  /*b170*/  @P0 LDS.128 R120, [R3+0x400] ;  /* 0x0004000003780984 */ /* 0x0006680000000c00 */
[----:B------:R3:W1:Y:S02]  /*b180*/  @P0 LDS.128 R128, [R94+0x400] ;  /* 0x000400005e800984 */ /* 0x0006640000000c00 */
.L_x_143:
[----:B------:R-:W-:Y:S05]  /*b190*/  BSYNC B1 ;  /* 0x0000000000017941 */ /* 0x000fea0003800000 */
.L_x_142:
[----:B------:R-:W-:Y:S01]  /*b1a0*/  VIADD R16, R69, UR39 ;  /* 0x0000002745107c36 */ /* 0x000fe20008000000 */
[----:B------:R-:W-:Y:S04]  /*b1b0*/  BSSY.RECONVERGENT B6, `(.L_x_147) ;  /* 0x0000015000067945 */ /* 0x000fe80003800200 */
[----:B---3--:R-:W-:Y:S04]  /*b1c0*/  SHF.R.U32.HI R3, RZ, 0x15, R16 ;  /* 0x00000015ff037819 */ /* 0x008fe80000011610 */
[----:B------:R-:W-:Y:S11]  /*b1d0*/  LOP3.LUT P0, RZ, R3, 0x3, R140, 0x48, !PT ;  /* 0x0000000303ff7812 */ /* 0x000ff6000780488c */
[----:B------:R-:W-:Y:S02]  /*b1e0*/  @!UPT UIADD3 URZ, UPT, UPT, URZ, URZ, URZ ;  /* 0x000000fffffff290 */ /* 0x000fe4000fffe0ff */
[----:B------:R-:W-:Y:S05]  /*b1f0*/  @!P0 BRA `(.L_x_148) ;  /* 0x0000000000408947 */ /* 0x000fea0003800000 */
[----:B------:R-:W3:Y:S01]  /*b200*/  LDCU.64 UR8, c[0x4][0x70] ;  /* 0x01000e00ff0877ac */ /* 0x000ee20008000a00 */
[----:B--2---:R-:W-:Y:S01]  /*b210*/  MOV R15, 0x0 ;  /* 0x00000000000f7802 */ /* 0x004fe20000000f00 */
[----:B------:R-:W-:Y:S02]  /*b220*/  HFMA2 R12, -RZ, RZ, 0, 5.9604644775390625e-08 ;  /* 0x00000001ff0c7431 */ /* 0x000fe400000001ff */
[----:B------:R-:W-:Y:S02]  /*b230*/  IMAD.MOV.U32 R8, RZ, RZ, 0x192 ;  /* 0x00000192ff087424 */ /* 0x000fe400078e00ff */
[----:B------:R-:W-:Y:S01]  /*b240*/  IMAD.MOV.U32 R13, RZ, RZ, RZ ;  /* 0x000000ffff0d7224 */ /* 0x000fe200078e00ff */
[----:B------:R-:W2:Y:S01]  /*b250*/  LDCU.64 UR6, c[0x4][0x78] ;  /* 0x01000f00ff0677ac */ /* 0x000ea20008000a00 */
[----:B------:R-:W1:Y:S01]  /*b260*/  LDC.64 R14, c[0x4][R15] ;  /* 0x010000000f0e7b82 */ /* 0x000e620000000a00 */
[----:B------:R-:W5:Y:S01]  /*b270*/  LDCU.64 UR4, c[0x4][0x10] ;  /* 0x01000200ff0477ac */ /* 0x000f620008000a00 */
[----:B---3--:R-:W-:Y:S01]  /*b280*/  MOV R5, UR9 ;  /* 0x0000000900057c02 */ /* 0x008fe20008000f00 */
[----:B------:R-:W-:Y:S01]  /*b290*/  IMAD.U32 R4, RZ, RZ, UR8 ;  /* 0x00000008ff047e24 */ /* 0x000fe2000f8e00ff */
[----:B--2---:R-:W-:Y:S01]  /*b2a0*/  MOV R7, UR7 ;  /* 0x0000000700077c02 */ /* 0x004fe20008000f00 */
[----:B------:R-:W-:Y:S01]  /*b2b0*/  IMAD.U32 R6, RZ, RZ, UR6 ;  /* 0x00000006ff067e24 */ /* 0x000fe2000f8e00ff */
[----:B-----5:R-:W-:Y:S01]  /*b2c0*/  MOV R11, UR5 ;  /* 0x00000005000b7c02 */ /* 0x020fe20008000f00 */
[----:B------:R-:W-:Y:S02]  /*b2d0*/  IMAD.U32 R10, RZ, RZ, UR4 ;  /* 0x00000004ff0a7e24 */ /* 0x000fe4000f8e00ff */
[----:B------:R-:W-:Y:S07]  /*b2e0*/  LEPC R20, `(.L_x_148) ;  /* 0x000000001014794e */ /* 0x000fee0000000000 */
[----:B-1--4-:R-:W-:Y:S05]  /*b2f0*/  CALL.ABS.NOINC R14 ;  /* 0x000000000e007343 */ /* 0x012fea0003c00000 */
.L_x_148:
[----:B------:R-:W-:Y:S05]  /*b300*/  BSYNC.RECONVERGENT B6 ;  /* 0x0000000000067941 */ /* 0x000fea0003800200 */
.L_x_147:
[----:B----4-:R-:W-:Y:S01]  /*b310*/  SHF.L.U32 R69, R84, 0x10, RZ ;  /* 0x0000001054457819 */ /* 0x010fe200000006ff */
[----:B------:R-:W-:Y:S05]  /*b320*/  WARPSYNC.ALL ;  /* 0x0000000000007948 */ /* 0x000fea0003800000 */
[----:B------:R-:W-:Y:S01]  /*b330*/  R2UR UR4, R16 ;  /* 0x00000000100472ca */ /* 0x000fe200000e0000 */
[----:B------:R-:W-:Y:S01]  /*b340*/  BSSY.RECONVERGENT B0, `(.L_x_149) ;  /* 0x00000fc000007945 */ /* 0x000fe20003800200 */
[----:B------:R-:W-:Y:S02]  /*b350*/  LOP3.LUT R0, R84, 0xffff0000, RZ, 0xc0, !PT ;  /* 0xffff000054007812 */ /* 0x000fe400078ec0ff */
[C---:B------:R-:W-:Y:S02]  /*b360*/  SHF.L.U32 R3, R85.reuse, 0x10, RZ ;  /* 0x0000001055037819 */ /* 0x040fe400000006ff */
[----:B------:R-:W-:Y:S02]  /*b370*/  LOP3.LUT R70, R85, 0xffff0000, RZ, 0xc0, !PT ;  /* 0xffff000055467812 */ /* 0x000fe400078ec0ff */
[C---:B------:R-:W-:Y:S02]  /*b380*/  SHF.L.U32 R72, R86.reuse, 0x10, RZ ;  /* 0x0000001056487819 */ /* 0x040fe400000006ff */
[----:B------:R-:W-:Y:S02]  /*b390*/  LOP3.LUT R74, R86, 0xffff0000, RZ, 0xc0, !PT ;  /* 0xffff0000564a7812 */ /* 0x000fe400078ec0ff */
[C---:B------:R-:W-:Y:S01]  /*b3a0*/  SHF.L.U32 R73, R87.reuse, 0x10, RZ ;  /* 0x0000001057497819 */ /* 0x040fe200000006ff */
[----:B--2---:R-:W2:Y:S01]  /*b3b0*/  LDTM.x64 R4, tmem[UR4] ;  /* 0x00000004000479ee */ /* 0x004ea20008340000 */
[----:B------:R-:W-:Y:S02]  /*b3c0*/  LOP3.LUT R76, R87, 0xffff0000, RZ, 0xc0, !PT ;  /* 0xffff0000574c7812 */ /* 0x000fe400078ec0ff */
[C---:B-1----:R-:W-:Y:S02]  /*b3d0*/  SHF.L.U32 R75, R80.reuse, 0x10, RZ ;  /* 0x00000010504b7819 */ /* 0x042fe400000006ff */
[----:B------:R-:W-:Y:S02]  /*b3e0*/  LOP3.LUT R78, R80, 0xffff0000, RZ, 0xc0, !PT ;  /* 0xffff0000504e7812 */ /* 0x000fe400078ec0ff */
[C---:B------:R-:W-:Y:S02]  /*b3f0*/  SHF.L.U32 R77, R81.reuse, 0x10, RZ ;  /* 0x00000010514d7819 */ /* 0x040fe400000006ff */
[----:B------:R-:W-:Y:S02]  /*b400*/  LOP3.LUT R80, R81, 0xffff0000, RZ, 0xc0, !PT ;  /* 0xffff000051507812 */ /* 0x000fe400078ec0ff */
[C---:B------:R-:W-:Y:S02]  /*b410*/  SHF.L.U32 R79, R82.reuse, 0x10, RZ ;  /* 0x00000010524f7819 */ /* 0x040fe400000006ff */
[----:B------:R-:W-:Y:S02]  /*b420*/  LOP3.LUT R82, R82, 0xffff0000, RZ, 0xc0, !PT ;  /* 0xffff000052527812 */ /* 0x000fe400078ec0ff */
[C---:B------:R-:W-:Y:S02]  /*b430*/  SHF.L.U32 R81, R83.reuse, 0x10, RZ ;  /* 0x0000001053517819 */ /* 0x040fe400000006ff */
[----:B------:R-:W-:Y:S02]  /*b440*/  LOP3.LUT R84, R83, 0xffff0000, RZ, 0xc0, !PT ;  /* 0xffff000053547812 */ /* 0x000fe400078ec0ff */
[C---:B------:R-:W-:Y:S02]  /*b450*/  SHF.L.U32 R83, R88.reuse, 0x10, RZ ;  /* 0x0000001058537819 */ /* 0x040fe400000006ff */
[----:B------:R-:W-:Y:S02]  /*b460*/  LOP3.LUT R86, R88, 0xffff0000, RZ, 0xc0, !PT ;  /* 0xffff000058567812 */ /* 0x000fe400078ec0ff */
[C---:B------:R-:W-:Y:S01]  /*b470*/  SHF.L.U32 R85, R89.reuse, 0x10, RZ ;  /* 0x0000001059557819 */ /* 0x040fe200000006ff */
[C---:B--2---:R-:W-:Y:S01]  /*b480*/  FMUL R4, R68.reuse, R4 ;  /* 0x0000000444047220 */ /* 0x044fe20000400000 */
[----:B------:R-:W-:Y:S01]  /*b490*/  LOP3.LUT R88, R89, 0xffff0000, RZ, 0xc0, !PT ;  /* 0xffff000059587812 */ /* 0x000fe200078ec0ff */
[----:B------:R-:W-:Y:S01]  /*b4a0*/  FMUL R5, R68, R5 ;  /* 0x0000000544057220 */ /* 0x000fe20000400000 */
[C---:B------:R-:W-:Y:S01]  /*b4b0*/  SHF.L.U32 R87, R90.reuse, 0x10, RZ ;  /* 0x000000105a577819 */ /* 0x040fe200000006ff */
[C---:B------:R-:W-:Y:S01]  /*b4c0*/  FFMA R4, R71.reuse, R69, R4 ;  /* 0x0000004547047223 */ /* 0x040fe20000000004 */
[----:B------:R-:W-:Y:S01]  /*b4d0*/  LOP3.LUT R90, R90, 0xffff0000, RZ, 0xc0, !PT ;  /* 0xffff00005a5a7812 */ /* 0x000fe200078ec0ff */
[----:B------:R-:W-:Y:S01]  /*b4e0*/  FFMA R5, R71, R0, R5 ;  /* 0x0000000047057223 */ /* 0x000fe20000000005 */
[C---:B------:R-:W-:Y:S01]  /*b4f0*/  SHF.L.U32 R89, R91.reuse, 0x10, RZ ;  /* 0x000000105b597819 */ /* 0x040fe200000006ff */
[C---:B------:R-:W-:Y:S01]  /*b500*/  FMUL R6, R68.reuse, R6 ;  /* 0x0000000644067220 */ /* 0x040fe20000400000 */
[----:B------:R-:W-:Y:S01]  /*b510*/  LOP3.LUT R92, R91, 0xffff0000, RZ, 0xc0, !PT ;  /* 0xffff00005b5c7812 */ /* 0x000fe200078ec0ff */
[----:B------:R-:W-:Y:S01]  /*b520*/  FMUL R7, R68, R7 ;  /* 0x0000000744077220 */ /* 0x000fe20000400000 */
[----:B------:R-:W-:Y:S01]  /*b530*/  F2FP.BF16.F32.PACK_AB R4, R5, R4 ;  /* 0x000000040504723e */ /* 0x000fe200000010ff */
[C---:B------:R-:W-:Y:S01]  /*b540*/  FFMA R6, R71.reuse, R3, R6 ;  /* 0x0000000347067223 */ /* 0x040fe20000000006 */
[C---:B------:R-:W-:Y:S01]  /*b550*/  SHF.L.U32 R91, R96.reuse, 0x10, RZ ;  /* 0x00000010605b7819 */ /* 0x040fe200000006ff */
[----:B------:R-:W-:Y:S01]  /*b560*/  FFMA R7, R71, R70, R7 ;  /* 0x0000004647077223 */ /* 0x000fe20000000007 */
[----:B------:R-:W-:Y:S01]  /*b570*/  LOP3.LUT R94, R96, 0xffff0000, RZ, 0xc0, !PT ;  /* 0xffff0000605e7812 */ /* 0x000fe200078ec0ff */
[C---:B------:R-:W-:Y:S01]  /*b580*/  FMUL R8, R68.reuse, R8 ;  /* 0x0000000844087220 */ /* 0x040fe20000400000 */
[----:B------:R-:W-:Y:S01]  /*b590*/  SHF.L.U32 R93, R97, 0x10, RZ ;  /* 0x00000010615d7819 */ /* 0x000fe200000006ff */
[----:B------:R-:W-:Y:S01]  /*b5a0*/  FMUL R9, R68, R9 ;  /* 0x0000000944097220 */ /* 0x000fe20000400000 */
[----:B------:R-:W-:Y:S01]  /*b5b0*/  F2FP.BF16.F32.PACK_AB R5, R7, R6 ;  /* 0x000000060705723e */ /* 0x000fe200000010ff */
[----:B------:R-:W-:Y:S01]  /*b5c0*/  FFMA R8, R71, R72, R8 ;  /* 0x0000004847087223 */ /* 0x000fe20000000008 */
[----:B------:R-:W-:Y:S01]  /*b5d0*/  LOP3.LUT R96, R97, 0xffff0000, RZ, 0xc0, !PT ;  /* 0xffff000061607812 */ /* 0x000fe200078ec0ff */
[----:B------:R-:W-:Y:S01]  /*b5e0*/  FFMA R9, R71, R74, R9 ;  /* 0x0000004a47097223 */ /* 0x000fe20000000009 */
[----:B------:R-:W-:Y:S01]  /*b5f0*/  SHF.L.U32 R95, R98, 0x10, RZ ;  /* 0x00000010625f7819 */ /* 0x000fe200000006ff */
[----:B------:R-:W-:Y:S01]  /*b600*/  FMUL R10, R68, R10 ;  /* 0x0000000a440a7220 */ /* 0x000fe20000400000 */
[----:B------:R-:W-:Y:S01]  /*b610*/  LOP3.LUT R98, R98, 0xffff0000, RZ, 0xc0, !PT ;  /* 0xffff000062627812 */ /* 0x000fe200078ec0ff */
[C---:B------:R-:W-:Y:S01]  /*b620*/  FMUL R11, R68.reuse, R11 ;  /* 0x0000000b440b7220 */ /* 0x040fe20000400000 */
[----:B------:R-:W-:Y:S01]  /*b630*/  F2FP.BF16.F32.PACK_AB R6, R9, R8 ;  /* 0x000000080906723e */ /* 0x000fe200000010ff */
[----:B------:R-:W-:Y:S01]  /*b640*/  FFMA R10, R71, R73, R10 ;  /* 0x00000049470a7223 */ /* 0x000fe2000000000a */
[----:B------:R-:W-:Y:S01]  /*b650*/  SHF.L.U32 R97, R99, 0x10, RZ ;  /* 0x0000001063617819 */ /* 0x000fe200000006ff */
[----:B------:R-:W-:Y:S01]  /*b660*/  FFMA R11, R71, R76, R11 ;  /* 0x0000004c470b7223 */ /* 0x000fe2000000000b */
[----:B------:R-:W-:Y:S01]  /*b670*/  LOP3.LUT R100, R99, 0xffff0000, RZ, 0xc0, !PT ;  /* 0xffff000063647812 */ /* 0x000fe200078ec0ff */
[----:B------:R-:W-:Y:S01]  /*b680*/  FMUL R0, R68, R12 ;  /* 0x0000000c44007220 */ /* 0x000fe20000400000 */
[----:B------:R-:W-:Y:S01]  /*b690*/  SHF.L.U32 R99, R104, 0x10, RZ ;  /* 0x0000001068637819 */ /* 0x000fe200000006ff */
[C---:B------:R-:W-:Y:S01]  /*b6a0*/  FMUL R3, R68.reuse, R13 ;  /* 0x0000000d44037220 */ /* 0x040fe20000400000 */
[----:B------:R-:W-:Y:S01]  /*b6b0*/  F2FP.BF16.F32.PACK_AB R7, R11, R10 ;  /* 0x0000000a0b07723e */ /* 0x000fe200000010ff */
[----:B------:R-:W-:Y:S01]  /*b6c0*/  FMUL R14, R68, R14 ;  /* 0x0000000e440e7220 */ /* 0x000fe20000400000 */
[----:B------:R-:W-:Y:S01]  /*b6d0*/  LOP3.LUT R102, R104, 0xffff0000, RZ, 0xc0, !PT ;  /* 0xffff000068667812 */ /* 0x000fe200078ec0ff */
[C---:B------:R-:W-:Y:S01]  /*b6e0*/  FMUL R15, R68.reuse, R15 ;  /* 0x0000000f440f7220 */ /* 0x040fe20000400000 */
[----:B------:R-:W-:Y:S01]  /*b6f0*/  SHF.L.U32 R101, R105, 0x10, RZ ;  /* 0x0000001069657819 */ /* 0x000fe200000006ff */
[----:B------:R-:W-:Y:S01]  /*b700*/  FFMA R0, R71, R75, R0 ;  /* 0x0000004b47007223 */ /* 0x000fe20000000000 */
[----:B------:R-:W-:Y:S01]  /*b710*/  LOP3.LUT R104, R105, 0xffff0000, RZ, 0xc0, !PT ;  /* 0xffff000069687812 */ /* 0x000fe200078ec0ff */
[----:B------:R-:W-:Y:S01]  /*b720*/  FMUL R12, R68, R16 ;  /* 0x00000010440c7220 */ /* 0x000fe20000400000 */
[C---:B------:R-:W-:Y:S01]  /*b730*/  SHF.L.U32 R103, R106.reuse, 0x10, RZ ;  /* 0x000000106a677819 */ /* 0x040fe200000006ff */
[----:B------:R-:W-:Y:S01]  /*b740*/  FFMA R3, R71, R78, R3 ;  /* 0x0000004e47037223 */ /* 0x000fe20000000003 */
[----:B------:R-:W-:Y:S01]  /*b750*/  LOP3.LUT R106, R106, 0xffff0000, RZ, 0xc0, !PT ;  /* 0xffff00006a6a7812 */ /* 0x000fe200078ec0ff */
[C---:B------:R-:W-:Y:S01]  /*b760*/  FMUL R13, R68.reuse, R17 ;  /* 0x00000011440d7220 */ /* 0x040fe20000400000 */
[----:B------:R-:W-:Y:S01]  /*b770*/  SHF.L.U32 R105, R107, 0x10, RZ ;  /* 0x000000106b697819 */ /* 0x000fe200000006ff */
[----:B------:R-:W-:Y:S01]  /*b780*/  FFMA R14, R71, R77, R14 ;  /* 0x0000004d470e7223 */ /* 0x000fe2000000000e */
[----:B------:R-:W-:Y:S01]  /*b790*/  F2FP.BF16.F32.PACK_AB R8, R3, R0 ;  /* 0x000000000308723e */ /* 0x000fe200000010ff */
[----:B------:R-:W-:Y:S01]  /*b7a0*/  FMUL R18, R68, R18 ;  /* 0x0000001244127220 */ /* 0x000fe20000400000 */
[----:B------:R-:W-:Y:S01]  /*b7b0*/  LOP3.LUT R108, R107, 0xffff0000, RZ, 0xc0, !PT ;  /* 0xffff00006b6c7812 */ /* 0x000fe200078ec0ff */
[----:B------:R-:W-:Y:S01]  /*b7c0*/  FFMA R15, R71, R80, R15 ;  /* 0x00000050470f7223 */ /* 0x000fe2000000000f */
[----:B------:R-:W-:Y:S01]  /*b7d0*/  SHF.L.U32 R107, R112, 0x10, RZ ;  /* 0x00000010706b7819 */ /* 0x000fe200000006ff */
[----:B------:R-:W-:Y:S01]  /*b7e0*/  FMUL R19, R68, R19 ;  /* 0x0000001344137220 */ /* 0x000fe20000400000 */
[----:B------:R-:W-:Y:S01]  /*b7f0*/  LOP3.LUT R110, R112, 0xffff0000, RZ, 0xc0, !PT ;  /* 0xffff0000706e7812 */ /* 0x000fe200078ec0ff */
[----:B------:R1:W-:Y:S01]  /*b800*/  STS.128 [R164+UR46+0xc400], R4 ;  /* 0x00c40004a4007988 */ /* 0x0003e20008000c2e */
[----:B------:R-:W-:Y:S01]  /*b810*/  F2FP.BF16.F32.PACK_AB R9, R15, R14 ;  /* 0x0000000e0f09723e */ /* 0x000fe200000010ff */
[C---:B------:R-:W-:Y:S01]  /*b820*/  FFMA R12, R71.reuse, R79, R12 ;  /* 0x0000004f470c7223 */ /* 0x040fe2000000000c */
[C---:B------:R-:W-:Y:S01]  /*b830*/  FFMA R13, R71.reuse, R82, R13 ;  /* 0x00000052470d7223 */ /* 0x040fe2000000000d */
[----:B------:R-:W-:Y:S01]  /*b840*/  FFMA R18, R71, R81, R18 ;  /* 0x0000005147127223 */ /* 0x000fe20000000012 */
[----:B------:R-:W-:Y:S01]  /*b850*/  SHF.L.U32 R109, R113, 0x10, RZ ;  /* 0x00000010716d7819 */ /* 0x000fe200000006ff */
[----:B------:R-:W-:Y:S01]  /*b860*/  FFMA R19, R71, R84, R19 ;  /* 0x0000005447137223 */ /* 0x000fe20000000013 */
[C---:B------:R-:W-:Y:S01]  /*b870*/  FMUL R16, R68.reuse, R20 ;  /* 0x0000001444107220 */ /* 0x040fe20000400000 */
[----:B------:R-:W-:Y:S01]  /*b880*/  F2FP.BF16.F32.PACK_AB R10, R13, R12 ;  /* 0x0000000c0d0a723e */ /* 0x000fe200000010ff */
[C---:B------:R-:W-:Y:S01]  /*b890*/  FMUL R17, R68.reuse, R21 ;  /* 0x0000001544117220 */ /* 0x040fe20000400000 */
[C---:B------:R-:W-:Y:S01]  /*b8a0*/  FMUL R22, R68.reuse, R22 ;  /* 0x0000001644167220 */ /* 0x040fe20000400000 */
[----:B------:R-:W-:Y:S01]  /*b8b0*/  F2FP.BF16.F32.PACK_AB R11, R19, R18 ;  /* 0x00000012130b723e */ /* 0x000fe200000010ff */
[C---:B------:R-:W-:Y:S01]  /*b8c0*/  FFMA R16, R71.reuse, R83, R16 ;  /* 0x0000005347107223 */ /* 0x040fe20000000010 */
[----:B------:R-:W-:Y:S01]  /*b8d0*/  FFMA R17, R71, R86, R17 ;  /* 0x0000005647117223 */ /* 0x000fe20000000011 */
[----:B------:R-:W-:Y:S01]  /*b8e0*/  LOP3.LUT R112, R113, 0xffff0000, RZ, 0xc0, !PT ;  /* 0xffff000071707812 */ /* 0x000fe200078ec0ff */
[----:B------:R-:W-:Y:S01]  /*b8f0*/  FFMA R22, R71, R85, R22 ;  /* 0x0000005547167223 */ /* 0x000fe20000000016 */
[----:B------:R1:W-:Y:S01]  /*b900*/  STS.128 [R163+0xc400], R8 ;  /* 0x00c40008a3007388 */ /* 0x0003e20000000c00 */
[C---:B------:R-:W-:Y:S01]  /*b910*/  FMUL R23, R68.reuse, R23 ;  /* 0x0000001744177220 */ /* 0x040fe20000400000 */
[----:B------:R-:W-:Y:S01]  /*b920*/  F2FP.BF16.F32.PACK_AB R16, R17, R16 ;  /* 0x000000101110723e */ /* 0x000fe200000010ff */
[C---:B------:R-:W-:Y:S01]  /*b930*/  FMUL R20, R68.reuse, R24 ;  /* 0x0000001844147220 */ /* 0x040fe20000400000 */
[----:B------:R-:W-:Y:S01]  /*b940*/  FMUL R21, R68, R25 ;  /* 0x0000001944157220 */ /* 0x000fe20000400000 */
[C---:B------:R-:W-:Y:S01]  /*b950*/  SHF.L.U32 R111, R114.reuse, 0x10, RZ ;  /* 0x00000010726f7819 */ /* 0x040fe200000006ff */
[C---:B------:R-:W-:Y:S01]  /*b960*/  FFMA R23, R71.reuse, R88, R23 ;  /* 0x0000005847177223 */ /* 0x040fe20000000017 */
[C---:B------:R-:W-:Y:S01]  /*b970*/  FFMA R20, R71.reuse, R87, R20 ;  /* 0x0000005747147223 */ /* 0x040fe20000000014 */
[----:B------:R-:W-:Y:S01]  /*b980*/  LOP3.LUT R114, R114, 0xffff0000, RZ, 0xc0, !PT ;  /* 0xffff000072727812 */ /* 0x000fe200078ec0ff */
        /* <DEDUP_REMOVED lines=8> */
[----:B------:R-:W-:Y:S01]  /*ba10*/  SHF.L.U32 R113, R115, 0x10, RZ ;  /* 0x0000001073717819 */ /* 0x000fe200000006ff */
[----:B------:R-:W-:Y:S01]  /*ba20*/  FFMA R24, R71, R91, R24 ;  /* 0x0000005b47187223 */ /* 0x000fe20000000018 */
[C---:B------:R-:W-:Y:S01]  /*ba30*/  FMUL R25, R68.reuse, R29 ;  /* 0x0000001d44197220 */ /* 0x040fe20000400000 */
[----:B------:R-:W-:Y:S01]  /*ba40*/  LOP3.LUT R116, R115, 0xffff0000, RZ, 0xc0, !PT ;  /* 0xffff000073747812 */ /* 0x000fe200078ec0ff */
[C---:B------:R-:W-:Y:S01]  /*ba50*/  FMUL R30, R68.reuse, R30 ;  /* 0x0000001e441e7220 */ /* 0x040fe20000400000 */
[----:B------:R-:W-:Y:S01]  /*ba60*/  F2FP.BF16.F32.PACK_AB R19, R27, R26 ;  /* 0x0000001a1b13723e */ /* 0x000fe200000010ff */
[C---:B------:R-:W-:Y:S01]  /*ba70*/  FFMA R25, R71.reuse, R94, R25 ;  /* 0x0000005e47197223 */ /* 0x040fe20000000019 */
[----:B------:R-:W-:Y:S01]  /*ba80*/  FMUL R31, R68, R31 ;  /* 0x0000001f441f7220 */ /* 0x000fe20000400000 */
[----:B------:R-:W-:Y:S01]  /*ba90*/  FFMA R30, R71, R93, R30 ;  /* 0x0000005d471e7223 */ /* 0x000fe2000000001e */
[----:B------:R-:W-:Y:S01]  /*baa0*/  SHF.L.U32 R115, R120, 0x10, RZ ;  /* 0x0000001078737819 */ /* 0x000fe200000006ff */
[----:B------:R1:W-:Y:S01]  /*bab0*/  STS.128 [R162+0xc400], R16 ;  /* 0x00c40010a2007388 */ /* 0x0003e20000000c00 */
[----:B------:R-:W-:Y:S01]  /*bac0*/  F2FP.BF16.F32.PACK_AB R24, R25, R24 ;  /* 0x000000181918723e */ /* 0x000fe200000010ff */
[C---:B------:R-:W-:Y:S01]  /*bad0*/  FFMA R31, R71.reuse, R96, R31 ;  /* 0x00000060471f7223 */ /* 0x040fe2000000001f */
[C---:B------:R-:W-:Y:S01]  /*bae0*/  FMUL R28, R68.reuse, R32 ;  /* 0x00000020441c7220 */ /* 0x040fe20000400000 */
[C---:B------:R-:W-:Y:S01]  /*baf0*/  FMUL R29, R68.reuse, R33 ;  /* 0x00000021441d7220 */ /* 0x040fe20000400000 */
[----:B------:R-:W-:Y:S01]  /*bb00*/  FMUL R34, R68, R34 ;  /* 0x0000002244227220 */ /* 0x000fe20000400000 */
[----:B------:R-:W-:Y:S01]  /*bb10*/  LOP3.LUT R118, R120, 0xffff0000, RZ, 0xc0, !PT ;  /* 0xffff000078767812 */ /* 0x000fe200078ec0ff */
[----:B------:R-:W-:Y:S01]  /*bb20*/  FFMA R28, R71, R95, R28 ;  /* 0x0000005f471c7223 */ /* 0x000fe2000000001c */
[----:B------:R-:W-:Y:S01]  /*bb30*/  F2FP.BF16.F32.PACK_AB R25, R31, R30 ;  /* 0x0000001e1f19723e */ /* 0x000fe200000010ff */
[C---:B------:R-:W-:Y:S01]  /*bb40*/  FFMA R29, R71.reuse, R98, R29 ;  /* 0x00000062471d7223 */ /* 0x040fe2000000001d */
[----:B------:R-:W-:Y:S01]  /*bb50*/  FFMA R34, R71, R97, R34 ;  /* 0x0000006147227223 */ /* 0x000fe20000000022 */
[C---:B------:R-:W-:Y:S01]  /*bb60*/  FMUL R35, R68.reuse, R35 ;  /* 0x0000002344237220 */ /* 0x040fe20000400000 */
[----:B------:R-:W-:Y:S01]  /*bb70*/  SHF.L.U32 R117, R121, 0x10, RZ ;  /* 0x0000001079757819 */ /* 0x000fe200000006ff */
[C---:B------:R-:W-:Y:S01]  /*bb80*/  FMUL R32, R68.reuse, R36 ;  /* 0x0000002444207220 */ /* 0x040fe20000400000 */
[----:B------:R-:W-:Y:S01]  /*bb90*/  F2FP.BF16.F32.PACK_AB R26, R29, R28 ;  /* 0x0000001c1d1a723e */ /* 0x000fe200000010ff */
[C---:B------:R-:W-:Y:S01]  /*bba0*/  FFMA R35, R71.reuse, R100, R35 ;  /* 0x0000006447237223 */ /* 0x040fe20000000023 */
[C---:B------:R-:W-:Y:S01]  /*bbb0*/  FMUL R33, R68.reuse, R37 ;  /* 0x0000002544217220 */ /* 0x040fe20000400000 */
[----:B------:R-:W-:Y:S01]  /*bbc0*/  FFMA R32, R71, R99, R32 ;  /* 0x0000006347207223 */ /* 0x000fe20000000020 */
        /* <DEDUP_REMOVED lines=29> */
[C---:B------:R-:W-:Y:S01]  /*bda0*/  FMUL R47, R68.reuse, R47 ;  /* 0x0000002f442f7220 */ /* 0x040fe20000400000 */
[C---:B------:R-:W-:Y:S01]  /*bdb0*/  FMUL R44, R68.reuse, R48 ;  /* 0x00000030442c7220 */ /* 0x040fe20000400000 */
[----:B------:R-:W-:Y:S01]  /*bdc0*/  FMUL R45, R68, R49 ;  /* 0x00000031442d7220 */ /* 0x000fe20000400000 */
[----:B------:R1:W-:Y:S01]  /*bdd0*/  STS.128 [R147+0xc400], R32 ;  /* 0x00c4002093007388 */ /* 0x0003e20000000c00 */
[C---:B------:R-:W-:Y:S01]  /*bde0*/  SHF.L.U32 R123, R128.reuse, 0x10, RZ ;  /* 0x00000010807b7819 */ /* 0x040fe200000006ff */
[----:B------:R-:W-:Y:S01]  /*bdf0*/  FFMA R46, R71, R109, R46 ;  /* 0x0000006d472e7223 */ /* 0x000fe2000000002e */
[----:B------:R-:W-:Y:S01]  /*be00*/  F2FP.BF16.F32.PACK_AB R40, R41, R40 ;  /* 0x000000282928723e */ /* 0x000fe200000010ff */
[C---:B------:R-:W-:Y:S01]  /*be10*/  FFMA R47, R71.reuse, R112, R47 ;  /* 0x00000070472f7223 */ /* 0x040fe2000000002f */
[C---:B------:R-:W-:Y:S01]  /*be20*/  FFMA R44, R71.reuse, R111, R44 ;  /* 0x0000006f472c7223 */ /* 0x040fe2000000002c */
[----:B------:R-:W-:Y:S01]  /*be30*/  LOP3.LUT R126, R128, 0xffff0000, RZ, 0xc0, !PT ;  /* 0xffff0000807e7812 */ /* 0x000fe200078ec0ff */
[C---:B------:R-:W-:Y:S01]  /*be40*/  FFMA R45, R71.reuse, R114, R45 ;  /* 0x00000072472d7223 */ /* 0x040fe2000000002d */
[C---:B------:R-:W-:Y:S01]  /*be50*/  FMUL R50, R68.reuse, R50 ;  /* 0x0000003244327220 */ /* 0x040fe20000400000 */
[C---:B------:R-:W-:Y:S01]  /*be60*/  FMUL R51, R68.reuse, R51 ;  /* 0x0000003344337220 */ /* 0x040fe20000400000 */
[C---:B------:R-:W-:Y:S01]  /*be70*/  FMUL R48, R68.reuse, R52 ;  /* 0x0000003444307220 */ /* 0x040fe20000400000 */
[C---:B------:R-:W-:Y:S01]  /*be80*/  FMUL R49, R68.reuse, R53 ;  /* 0x0000003544317220 */ /* 0x040fe20000400000 */
[C---:B------:R-:W-:Y:S01]  /*be90*/  FFMA R50, R71.reuse, R113, R50 ;  /* 0x0000007147327223 */ /* 0x040fe20000000032 */
        /* <DEDUP_REMOVED lines=9> */
[----:B------:R-:W-:Y:S01]  /*bf30*/  FFMA R55, R71, R120, R55 ;  /* 0x0000007847377223 */ /* 0x000fe20000000037 */
[C---:B------:R-:W-:Y:S01]  /*bf40*/  FMUL R59, R68.reuse, R59 ;  /* 0x0000003b443b7220 */ /* 0x040fe20000400000 */
[----:B------:R-:W-:Y:S01]  /*bf50*/  F2FP.BF16.F32.PACK_AB R41, R47, R46 ;  /* 0x0000002e2f29723e */ /* 0x000fe200000010ff */
[----:B------:R-:W-:Y:S01]  /*bf60*/  FFMA R52, R71, R119, R52 ;  /* 0x0000007747347223 */ /* 0x000fe20000000034 */
[----:B------:R-:W-:Y:S01]  /*bf70*/  F2FP.BF16.F32.PACK_AB R42, R45, R44 ;  /* 0x0000002c2d2a723e */ /* 0x000fe200000010ff */
[C---:B------:R-:W-:Y:S01]  /*bf80*/  FMUL R56, R68.reuse, R60 ;  /* 0x0000003c44387220 */ /* 0x040fe20000400000 */
[----:B------:R-:W-:Y:S01]  /*bf90*/  F2FP.BF16.F32.PACK_AB R43, R51, R50 ;  /* 0x00000032332b723e */ /* 0x000fe200000010ff */
[----:B------:R-:W-:Y:S01]  /*bfa0*/  FFMA R53, R71, R122, R53 ;  /* 0x0000007a47357223 */ /* 0x000fe20000000035 */
[----:B------:R-:W-:Y:S01]  /*bfb0*/  SHF.L.U32 R125, R129, 0x10, RZ ;  /* 0x00000010817d7819 */ /* 0x000fe200000006ff */
[C---:B------:R-:W-:Y:S01]  /*bfc0*/  FMUL R57, R68.reuse, R61 ;  /* 0x0000003d44397220 */ /* 0x040fe20000400000 */
[----:B------:R-:W-:Y:S01]  /*bfd0*/  FFMA R58, R71, R121, R58 ;  /* 0x00000079473a7223 */ /* 0x000fe2000000003a */
[----:B------:R1:W-:Y:S01]  /*bfe0*/  STS.128 [R160+0xc400], R40 ;  /* 0x00c40028a0007388 */ /* 0x0003e20000000c00 */
[----:B------:R-:W-:Y:S01]  /*bff0*/  LOP3.LUT R128, R129, 0xffff0000, RZ, 0xc0, !PT ;  /* 0xffff000081807812 */ /* 0x000fe200078ec0ff */
[----:B------:R-:W-:Y:S01]  /*c000*/  FMUL R62, R68, R62 ;  /* 0x0000003e443e7220 */ /* 0x000fe20000400000 */
[C---:B------:R-:W-:Y:S01]  /*c010*/  FFMA R59, R71.reuse, R124, R59 ;  /* 0x0000007c473b7223 */ /* 0x040fe2000000003b */
[----:B------:R-:W-:Y:S01]  /*c020*/  SHF.L.U32 R127, R130, 0x10, RZ ;  /* 0x00000010827f7819 */ /* 0x000fe200000006ff */
[----:B------:R-:W-:Y:S01]  /*c030*/  FMUL R63, R68, R63 ;  /* 0x0000003f443f7220 */ /* 0x000fe20000400000 */
[C---:B------:R-:W-:Y:S01]  /*c040*/  FFMA R56, R71.reuse, R123, R56 ;  /* 0x0000007b47387223 */ /* 0x040fe20000000038 */
[----:B------:R-:W-:Y:S01]  /*c050*/  LOP3.LUT R130, R130, 0xffff0000, RZ, 0xc0, !PT ;  /* 0xffff000082827812 */ /* 0x000fe200078ec0ff */
[C---:B------:R-:W-:Y:S01]  /*c060*/  FMUL R60, R68.reuse, R64 ;  /* 0x00000040443c7220 */ /* 0x040fe20000400000 */
[----:B------:R-:W-:Y:S01]  /*c070*/  FFMA R57, R71, R126, R57 ;  /* 0x0000007e47397223 */ /* 0x000fe20000000039 */
[----:B------:R-:W-:Y:S01]  /*c080*/  SHF.L.U32 R129, R131, 0x10, RZ ;  /* 0x0000001083817819 */ /* 0x000fe200000006ff */
[C---:B------:R-:W-:Y:S01]  /*c090*/  FMUL R61, R68.reuse, R65 ;  /* 0x00000041443d7220 */ /* 0x040fe20000400000 */
[----:B------:R-:W-:Y:S01]  /*c0a0*/  FFMA R62, R71, R125, R62 ;  /* 0x0000007d473e7223 */ /* 0x000fe2000000003e */
[----:B------:R-:W-:Y:S01]  /*c0b0*/  LOP3.LUT R132, R131, 0xffff0000, RZ, 0xc0, !PT ;  /* 0xffff000083847812 */ /* 0x000fe200078ec0ff */
[C---:B------:R-:W-:Y:S01]  /*c0c0*/  FMUL R66, R68.reuse, R66 ;  /* 0x0000004244427220 */ /* 0x040fe20000400000 */
[----:B------:R-:W-:Y:S01]  /*c0d0*/  F2FP.BF16.F32.PACK_AB R48, R49, R48 ;  /* 0x000000303130723e */ /* 0x000fe200000010ff */
[----:B------:R-:W-:Y:S01]  /*c0e0*/  FFMA R63, R71, R128, R63 ;  /* 0x00000080473f7223 */ /* 0x000fe2000000003f */
[----:B------:R-:W-:Y:S01]  /*c0f0*/  FMUL R67, R68, R67 ;  /* 0x0000004344437220 */ /* 0x000fe20000400000 */
        /* <DEDUP_REMOVED lines=12> */
[----:B------:R-:W-:Y:S03]  /*c1c0*/  ISETP.NE.AND P0, PT, R152, RZ, PT ;  /* 0x000000ff9800720c */ /* 0x000fe60003f05270 */
[----:B------:R1:W-:Y:S01]  /*c1d0*/  STS.128 [R158+0xc400], R56 ;  /* 0x00c400389e007388 */ /* 0x0003e20000000c00 */
[----:B------:R-:W-:Y:S01]  /*c1e0*/  @!PT LDS RZ, [RZ] ;  /* 0x00000000fffff984 */ /* 0x000fe20000000800 */
[----:B------:R-:W-:Y:S01]  /*c1f0*/  @!PT LDS RZ, [RZ] ;  /* 0x00000000fffff984 */ /* 0x000fe20000000800 */
[----:B------:R-:W-:Y:S01]  /*c200*/  @!PT LDS RZ, [RZ] ;  /* 0x00000000fffff984 */ /* 0x000fe20000000800 */
[----:B------:R-:W-:Y:S01]  /*c210*/  @!PT LDS RZ, [RZ] ;  /* 0x00000000fffff984 */ /* 0x000fe20000000800 */
[----:B------:R2:W-:Y:S07]  /*c220*/  MEMBAR.ALL.CTA ;  /* 0x0000000000007992 */ /* 0x0005ee0000008000 */
[----:B--2---:R-:W2:Y:S02]  /*c230*/  FENCE.VIEW.ASYNC.S ;  /* 0x00000000000073c6 */ /* 0x004ea40000000000 */
[----:B--2---:R-:W-:Y:S06]  /*c240*/  BAR.SYNC.DEFER_BLOCKING 0x1, 0x80 ;  /* 0x0042000000007b1d */ /* 0x004fec0000010000 */
[----:B------:R-:W-:Y:S05]  /*c250*/  @P0 BRA `(.L_x_150) ;  /* 0x0000000000280947 */ /* 0x000fea0003800000 */
[----:B------:R-:W2:Y:S01]  /*c260*/  LDCU.64 UR6, c[0x0][0x348] ;  /* 0x00006900ff0677ac */ /* 0x000ea20008000a00 */
[----:B------:R-:W-:Y:S02]  /*c270*/  UIADD3 UR9, UPT, UPT, UR53, UR39, URZ ;  /* 0x0000002735097290 */ /* 0x000fe4000fffe0ff */
[----:B------:R-:W-:Y:S01]  /*c280*/  UIADD3 UR8, UPT, UPT, UR46, 0xc400, URZ ;  /* 0x0000c4002e087890 */ /* 0x000fe2000fffe0ff */
[----:B------:R-:W-:Y:S01]  /*c290*/  UMOV UR10, UR50 ;  /* 0x00000032000a7c82 */ /* 0x000fe20008000000 */
[----:B------:R-:W-:Y:S01]  /*c2a0*/  UMOV UR11, UR44 ;  /* 0x0000002c000b7c82 */ /* 0x000fe20008000000 */
[----:B--2---:R-:W-:Y:S04]  /*c2b0*/  UIADD3 UR4, UP0, UPT, UR6, 0xa80, URZ ;  /* 0x00000a8006047890 */ /* 0x004fe8000ff1e0ff */
[----:B------:R-:W-:Y:S09]  /*c2c0*/  UIADD3.X UR5, UPT, UPT, URZ, UR7, URZ, UP0, !UPT ;  /* 0x00000007ff057290 */ /* 0x000ff200087fe4ff */
[----:B------:R2:W-:Y:S01]  /*c2d0*/  UTMASTG.3D [UR8], [UR4] ;  /* 0x00000008040073b5 */ /* 0x0005e20008010000 */
[----:B------:R0:W-:Y:S01]  /*c2e0*/  UTMACMDFLUSH ;  /* 0x00000000000079b7 */ /* 0x0001e20000000000 */
[----:B--2---:R-:W-:Y:S04]  /*c2f0*/  DEPBAR.LE SB0, 0x1 ;  /* 0x000080400000791a */ /* 0x004fe80000000000 */
.L_x_150:
[----:B------:R-:W-:Y:S05]  /*c300*/  BSYNC.RECONVERGENT B0 ;  /* 0x0000000000007941 */ /* 0x000fea0003800200 */
.L_x_149:
[----:B------:R-:W-:Y:S01]  /*c310*/  BAR.SYNC.DEFER_BLOCKING 0x1, 0x80 ;  /* 0x0042000000007b1d */ /* 0x000fe20000010000 */
[----:B------:R-:W-:Y:S09]  /*c320*/  UISETP.NE.AND UP0, UPT, UR54, -0x4, UPT ;  /* 0xfffffffc3600788c */ /* 0x000ff2000bf05270 */
[----:B------:R-:W-:Y:S05]  /*c330*/  BRA.U !UP0, `(.L_x_151) ;  /* 0x0000000108247547 */ /* 0x000fea000b800000 */
[----:B------:R-:W-:Y:S01]  /*c340*/  ISETP.NE.AND P0, PT, R157, RZ, PT ;  /* 0x000000ff9d00720c */ /* 0x000fe20003f05270 */
[----:B------:R-:W-:Y:S01]  /*c350*/  IMAD.U32 R0, RZ, RZ, UR52 ;  /* 0x00000034ff007e24 */ /* 0x000fe2000f8e00ff */
[----:B------:R-:W-:Y:S04]  /*c360*/  UIADD3 UR4, UPT, UPT, UR52, 0x1, URZ ;  /* 0x0000000134047890 */ /* 0x000fe8000fffe0ff */
[----:B------:R-:W-:Y:S04]  /*c370*/  UISETP.NE.AND UP0, UPT, UR4, 0x4, UPT ;  /* 0x000000040400788c */ /* 0x000fe8000bf05270 */
[----:B------:R-:W-:Y:S03]  /*c380*/  USEL UR52, UR4, URZ, UP0 ;  /* 0x000000ff04347287 */ /* 0x000fe60008000000 */
[----:B------:R-:W-:Y:S05]  /*c390*/  @P0 LEA R0, R0, UR46, 0x3 ;  /* 0x0000002e00000c11 */ /* 0x000fea000f8e18ff */
[----:B------:R-:W-:Y:S05]  /*c3a0*/  @P0 VIADD R0, R0, 0xb0 ;  /* 0x000000b000000836 */ /* 0x000fea0000000000 */
[----:B------:R-:W-:Y:S04]  /*c3b0*/  @P0 PRMT R0, R165, 0x654, R0 ;  /* 0x00000654a5000816 */ /* 0x000fe80000000000 */
[----:B------:R2:W-:Y:S03]  /*c3c0*/  @P0 SYNCS.ARRIVE.TRANS64.RED.A1T0 RZ, [R0+URZ], RZ ;  /* 0x000000ff00ff09a7 */ /* 0x0005e600081004ff */
.L_x_151:
[----:B------:R-:W-:Y:S01]  /*c3d0*/  R2UR UR6, R156 ;  /* 0x000000009c0672ca */ /* 0x000fe200000e0000 */
[----:B------:R-:W-:Y:S01]  /*c3e0*/  UIADD3 UR54, UPT, UPT, UR54, 0x4, URZ ;  /* 0x0000000436367890 */ /* 0x000fe2000fffe0ff */
[----:B------:R-:W-:Y:S01]  /*c3f0*/  R2UR UR5, R141 ;  /* 0x000000008d0572ca */ /* 0x000fe200000e0000 */
[----:B------:R-:W-:Y:S01]  /*c400*/  ULOP3.LUT UR38, UR38, 0x1, URZ, 0x3c, !UPT ;  /* 0x0000000126267892 */ /* 0x000fe2000f8e3cff */
[----:B------:R-:W-:Y:S01]  /*c410*/  R2UR UR4, R142 ;  /* 0x000000008e0472ca */ /* 0x000fe200000e0000 */
[----:B------:R-:W-:Y:S01]  /*c420*/  UMOV UR44, UR63 ;  /* 0x0000003f002c7c82 */ /* 0x000fe20008000000 */
[C---:B------:R-:W-:Y:S04]  /*c430*/  ISETP.NE.AND P0, PT, R146.reuse, 0x2, PT ;  /* 0x000000029200780c */ /* 0x040fe80003f05270 */
[----:B------:R-:W-:Y:S02]  /*c440*/  SEL R3, RZ, 0x1, P0 ;  /* 0x00000001ff037807 */ /* 0x000fe40000000000 */
[----:B------:R-:W-:Y:S01]  /*c450*/  SEL R146, R146, RZ, P0 ;  /* 0x000000ff92927207 */ /* 0x000fe20000000000 */
[----:B------:R-:W-:Y:S01]  /*c460*/  UISETP.NE.AND UP0, UPT, UR6, URZ, UPT ;  /* 0x000000ff0600728c */ /* 0x000fe2000bf05270 */
[----:B------:R-:W-:Y:S01]  /*c470*/  LOP3.LUT R148, R148, R3, RZ, 0x3c, !PT ;  /* 0x0000000394947212 */ /* 0x000fe200078e3cff */
[----:B------:R-:W-:Y:S02]  /*c480*/  UIADD3 UR20, UPT, UPT, UR36, UR5, URZ ;  /* 0x0000000524147290 */ /* 0x000fe4000fffe0ff */
[----:B------:R-:W-:Y:S05]  /*c490*/  UIADD3 UR28, UPT, UPT, UR37, UR4, URZ ;  /* 0x00000004251c7290 */ /* 0x000fea000fffe0ff */
[----:B------:R-:W-:Y:S07]  /*c4a0*/  BRA.U UP0, `(.L_x_152) ;  /* 0xffffff9d00887547 */ /* 0x000fee000b83ffff */
[----:B------:R-:W3:Y:S01]  /*c4b0*/  S2UR UR4, SR_CgaCtaId ;  /* 0x00000000000479c3 */ /* 0x000ee20000008800 */
[----:B------:R-:W-:-:S13]  /*c4c0*/  R2UR UR5, R143 ;  /* 0x000000008f0572ca */ /* 0x000fda00000e0000 */
[----:B------:R-:W-:Y:S02]  /*c4d0*/  UISETP.NE.AND UP0, UPT, UR5, URZ, UPT ;  /* 0x000000ff0500728c */ /* 0x000fe4000bf05270 */
[----:B---3--:R-:W-:Y:S02]  /*c4e0*/  ULOP3.LUT UR5, UR4, 0x1, URZ, 0x3c, !UPT ;  /* 0x0000000104057892 */ /* 0x008fe4000f8e3cff */
[----:B------:R-:W-:-:S04]  /*c4f0*/  UIADD3 UR4, UPT, UPT, UR46, 0x130, URZ ;  /* 0x000001302e047890 */ /* 0x000fc8000fffe0ff */
[----:B------:R-:W-:-:S09]  /*c500*/  UPRMT UR4, UR5, 0x654, UR4 ;  /* 0x0000065405047896 */ /* 0x000fd20008000004 */
[----:B------:R-:W-:Y:S01]  /*c510*/  SYNCS.ARRIVE.TRANS64.RED.A1T0 RZ, [UR4], RZ ;  /* 0x000000ffffff79a7 */ /* 0x000fe20008100404 */
[----:B------:R-:W-:Y:S01]  /*c520*/  SYNCS.ARRIVE.TRANS64.A1T0 RZ, [UR46+0x130], RZ ;  /* 0x000130ffffff79a7 */ /* 0x000fe2000810002e */
[----:B------:R-:W-:Y:S05]  /*c530*/  BRA.U !UP0, `(.L_x_153) ;  /* 0x0000000108487547 */ /* 0x000fea000b800000 */
[----:B------:R-:W3:Y:S02]  /*c540*/  LDCU.64 UR4, c[0x0][0xc90] ;  /* 0x00019200ff0477ac */ /* 0x000ee40008000a00 */
[----:B---3--:R-:W-:-:S04]  /*c550*/  UISETP.NE.U32.AND UP0, UPT, UR4, URZ, UPT ;  /* 0x000000ff0400728c */ /* 0x008fc8000bf05070 */
[----:B------:R-:W-:-:S09]  /*c560*/  UISETP.NE.AND.EX UP0, UPT, UR5, URZ, UPT, UP0 ;  /* 0x000000ff0500728c */ /* 0x000fd2000bf05300 */
[----:B------:R-:W-:Y:S05]  /*c570*/  BRA.U UP0, `(.L_x_154) ;  /* 0x00000001000c7547 */ /* 0x000fea000b800000 */
[----:B------:R-:W-:-:S13]  /*c580*/  FSETP.NEU.AND P0, PT, R71, RZ, PT ;  /* 0x000000ff4700720b */ /* 0x000fda0003f0d000 */
[----:B------:R-:W-:Y:S05]  /*c590*/  @!P0 EXIT ;  /* 0x000000000000894d */ /* 0x000fea0003800000 */
[----:B------:R-:W-:Y:S05]  /*c5a0*/  BRA `(.L_x_153) ;  /* 0x00000000002c7947 */ /* 0x000fea0003800000 */
.L_x_154:
[----:B------:R-:W-:Y:S01]  /*c5b0*/  ISETP.NE.AND P0, PT, R145, RZ, PT ;  /* 0x000000ff9100720c */ /* 0x000fe20003f05270 */
[----:B------:R-:W-:-:S12]  /*c5c0*/  BSSY.RECONVERGENT B0, `(.L_x_153) ;  /* 0x0000009000007945 */ /* 0x000fd80003800200 */
[----:B------:R-:W-:Y:S05]  /*c5d0*/  @P0 BRA `(.L_x_155) ;  /* 0x0000000000140947 */ /* 0x000fea0003800000 */
[----:B------:R-:W3:Y:S02]  /*c5e0*/  LDCU.64 UR4, c[0x0][0xc88] ;  /* 0x00019100ff0477ac */ /* 0x000ee40008000a00 */
[----:B---3--:R-:W-:-:S04]  /*c5f0*/  ISETP.NE.U32.AND P0, PT, RZ, UR4, PT ;  /* 0x00000004ff007c0c */ /* 0x008fc8000bf05070 */
[----:B------:R-:W-:-:S13]  /*c600*/  ISETP.NE.AND.EX P0, PT, RZ, UR5, PT, P0 ;  /* 0x00000005ff007c0c */ /* 0x000fda000bf05300 */
[----:B------:R-:W-:Y:S05]  /*c610*/  @!P0 EXIT ;  /* 0x000000000000894d */ /* 0x000fea0003800000 */
[----:B------:R-:W-:Y:S05]  /*c620*/  BRA `(.L_x_156) ;  /* 0x0000000000087947 */ /* 0x000fea0003800000 */
.L_x_155:
[----:B------:R-:W-:-:S13]  /*c630*/  FSETP.NEU.AND P0, PT, R71, RZ, PT ;  /* 0x000000ff4700720b */ /* 0x000fda0003f0d000 */
[----:B------:R-:W-:Y:S05]  /*c640*/  @!P0 EXIT ;  /* 0x000000000000894d */ /* 0x000fea0003800000 */
.L_x_156:
[----:B------:R-:W-:Y:S05]  /*c650*/  BSYNC.RECONVERGENT B0 ;  /* 0x0000000000007941 */ /* 0x000fea0003800200 */
.L_x_153:
[----:B------:R-:W3:Y:S01]  /*c660*/  S2UR UR5, SR_CgaCtaId ;  /* 0x00000000000579c3 */ /* 0x000ee20000008800 */
[----:B------:R-:W-:Y:S01]  /*c670*/  ULEA UR4, UR52, UR46, 0x3 ;  /* 0x0000002e34047291 */ /* 0x000fe2000f8e18ff */
[----:B------:R-:W-:-:S04]  /*c680*/  DEPBAR.LE SB0, 0x0 ;  /* 0x000080000000791a */ /* 0x000fc80000000000 */
[----:B------:R-:W-:-:S04]  /*c690*/  UIADD3 UR4, UPT, UPT, UR4, 0xb0, URZ ;  /* 0x000000b004047890 */ /* 0x000fc8000fffe0ff */
[----:B---3--:R-:W-:-:S09]  /*c6a0*/  UPRMT UR4, UR5, 0x654, UR4 ;  /* 0x0000065405047896 */ /* 0x008fd20008000004 */
[----:B------:R-:W-:Y:S01]  /*c6b0*/  SYNCS.ARRIVE.TRANS64.RED.A1T0 RZ, [UR4], RZ ;  /* 0x000000ffffff79a7 */ /* 0x000fe20008100404 */
[----:B------:R-:W-:Y:S05]  /*c6c0*/  EXIT ;  /* 0x000000000000794d */ /* 0x000fea0003800000 */
.L_x_25:
[----:B-1----:R1:W3:Y:S02]  /*c6d0*/  SYNCS.PHASECHK.TRANS64.TRYWAIT P0, [R0+URZ+0x120], R3 ;  /* 0x00012003000075a7 */ /* 0x0022e400080011ff */
[----:B---3--:R-:W-:Y:S05]  /*c6e0*/  @!P0 NANOSLEEP.SYNCS 0x989680 ;  /* 0x009896800000895d */ /* 0x008fea0003900000 */
[----:B------:R-:W3:Y:S02]  /*c6f0*/  @!P0 SYNCS.PHASECHK.TRANS64 P0, [R0+URZ+0x120], R3 ;  /* 0x00012003000085a7 */ /* 0x000ee400080010ff */
[----:B---3--:R-:W-:Y:S05]  /*c700*/  @!P0 BRA `(.L_x_25) ;  /* 0xfffffffc00f08947 */ /* 0x008fea000383ffff */
[----:B------:R-:W-:Y:S05]  /*c710*/  BRA `(.L_x_157) ;  /* 0xffffff5400347947 */ /* 0x000fea000383ffff */
.L_x_28:
[----:B-1----:R-:W-:-:S07]  /*c720*/  MOV R0, UR5 ;  /* 0x0000000500007c02 */ /* 0x002fce0008000f00 */
.L_x_158:
[----:B-1----:R1:W3:Y:S02]  /*c730*/  SYNCS.PHASECHK.TRANS64.TRYWAIT P0, [R0+URZ+0x48], R3 ;  /* 0x00004803000075a7 */ /* 0x0022e400080011ff */
[----:B---3--:R-:W-:Y:S05]  /*c740*/  @!P0 NANOSLEEP.SYNCS 0x989680 ;  /* 0x009896800000895d */ /* 0x008fea0003900000 */
[----:B------:R-:W3:Y:S02]  /*c750*/  @!P0 SYNCS.PHASECHK.TRANS64 P0, [R0+URZ+0x48], R3 ;  /* 0x00004803000085a7 */ /* 0x000ee400080010ff */
[----:B---3--:R-:W-:Y:S05]  /*c760*/  @!P0 BRA `(.L_x_158) ;  /* 0xfffffffc00f08947 */ /* 0x008fea000383ffff */
[----:B------:R-:W-:Y:S05]  /*c770*/  BRA `(.L_x_27) ;  /* 0xffffff5400907947 */ /* 0x000fea000383ffff */
.L_x_37:
[----:B-1----:R-:W-:-:S07]  /*c780*/  MOV R0, UR6 ;  /* 0x0000000600007c02 */ /* 0x002fce0008000f00 */
.L_x_159:
[----:B-1----:R1:W2:Y:S02]  /*c790*/  SYNCS.PHASECHK.TRANS64.TRYWAIT P0, [R0+URZ+0x48], R3 ;  /* 0x00004803000075a7 */ /* 0x0022a400080011ff */
[----:B--2---:R-:W-:Y:S05]  /*c7a0*/  @!P0 NANOSLEEP.SYNCS 0x989680 ;  /* 0x009896800000895d */ /* 0x004fea0003900000 */
[----:B------:R-:W2:Y:S02]  /*c7b0*/  @!P0 SYNCS.PHASECHK.TRANS64 P0, [R0+URZ+0x48], R3 ;  /* 0x00004803000085a7 */ /* 0x000ea400080010ff */
[----:B--2---:R-:W-:Y:S05]  /*c7c0*/  @!P0 BRA `(.L_x_159) ;  /* 0xfffffffc00f08947 */ /* 0x004fea000383ffff */
[----:B------:R-:W-:Y:S05]  /*c7d0*/  BRA `(.L_x_36) ;  /* 0xffffff5800ac7947 */ /* 0x000fea000383ffff */
.L_x_44:
[----:B-1----:R1:W4:Y:S02]  /*c7e0*/  SYNCS.PHASECHK.TRANS64.TRYWAIT P0, [R3+URZ+0xe0], R0 ;  /* 0x0000e000030075a7 */ /* 0x00232400080011ff */
[----:B----4-:R-:W-:Y:S05]  /*c7f0*/  @!P0 NANOSLEEP.SYNCS 0x989680 ;  /* 0x009896800000895d */ /* 0x010fea0003900000 */
[----:B------:R-:W4:Y:S02]  /*c800*/  @!P0 SYNCS.PHASECHK.TRANS64 P0, [R3+URZ+0xe0], R0 ;  /* 0x0000e000030085a7 */ /* 0x000f2400080010ff */
[----:B----4-:R-:W-:Y:S05]  /*c810*/  @!P0 BRA `(.L_x_44) ;  /* 0xfffffffc00f08947 */ /* 0x010fea000383ffff */
[----:B------:R-:W-:Y:S05]  /*c820*/  BRA `(.L_x_160) ;  /* 0xffffff5c00a47947 */ /* 0x000fea000383ffff */
.L_x_48:
[----:B-1----:R-:W-:-:S07]  /*c830*/  MOV R0, UR4 ;  /* 0x0000000400007c02 */ /* 0x002fce0008000f00 */
.L_x_161:
[----:B-1----:R1:W2:Y:S02]  /*c840*/  SYNCS.PHASECHK.TRANS64.TRYWAIT P0, [R0+URZ], R3 ;  /* 0x00000003000075a7 */ /* 0x0022a400080011ff */
[----:B--2---:R-:W-:Y:S05]  /*c850*/  @!P0 NANOSLEEP.SYNCS 0x989680 ;  /* 0x009896800000895d */ /* 0x004fea0003900000 */
[----:B------:R-:W2:Y:S02]  /*c860*/  @!P0 SYNCS.PHASECHK.TRANS64 P0, [R0+URZ], R3 ;  /* 0x00000003000085a7 */ /* 0x000ea400080010ff */
[----:B--2---:R-:W-:Y:S05]  /*c870*/  @!P0 BRA `(.L_x_161) ;  /* 0xfffffffc00f08947 */ /* 0x004fea000383ffff */
[----:B------:R-:W-:Y:S05]  /*c880*/  BRA `(.L_x_162) ;  /* 0xffffff6400507947 */ /* 0x000fea000383ffff */
.L_x_49:
[----:B------:R-:W-:-:S07]  /*c890*/  MOV R0, UR5 ;  /* 0x0000000500007c02 */ /* 0x000fce0008000f00 */
.L_x_163:
[----:B-1----:R1:W2:Y:S02]  /*c8a0*/  SYNCS.PHASECHK.TRANS64.TRYWAIT P0, [R0+URZ], R3 ;  /* 0x00000003000075a7 */ /* 0x0022a400080011ff */
[----:B--2---:R-:W-:Y:S05]  /*c8b0*/  @!P0 NANOSLEEP.SYNCS 0x989680 ;  /* 0x009896800000895d */ /* 0x004fea0003900000 */
[----:B------:R-:W2:Y:S02]  /*c8c0*/  @!P0 SYNCS.PHASECHK.TRANS64 P0, [R0+URZ], R3 ;  /* 0x00000003000085a7 */ /* 0x000ea400080010ff */
[----:B--2---:R-:W-:Y:S05]  /*c8d0*/  @!P0 BRA `(.L_x_163) ;  /* 0xfffffffc00f08947 */ /* 0x004fea000383ffff */
[----:B------:R-:W-:Y:S05]  /*c8e0*/  BRA `(.L_x_164) ;  /* 0xffffff64005c7947 */ /* 0x000fea000383ffff */
.L_x_50:
[----:B------:R-:W-:-:S07]  /*c8f0*/  MOV R0, UR5 ;  /* 0x0000000500007c02 */ /* 0x000fce0008000f00 */
.L_x_165:
[----:B-1----:R1:W2:Y:S02]  /*c900*/  SYNCS.PHASECHK.TRANS64.TRYWAIT P0, [R0+URZ], R3 ;  /* 0x00000003000075a7 */ /* 0x0022a400080011ff */
[----:B--2---:R-:W-:Y:S05]  /*c910*/  @!P0 NANOSLEEP.SYNCS 0x989680 ;  /* 0x009896800000895d */ /* 0x004fea0003900000 */
[----:B------:R-:W2:Y:S02]  /*c920*/  @!P0 SYNCS.PHASECHK.TRANS64 P0, [R0+URZ], R3 ;  /* 0x00000003000085a7 */ /* 0x000ea400080010ff */
[----:B--2---:R-:W-:Y:S05]  /*c930*/  @!P0 BRA `(.L_x_165) ;  /* 0xfffffffc00f08947 */ /* 0x004fea000383ffff */
[----:B------:R-:W-:Y:S05]  /*c940*/  BRA `(.L_x_166) ;  /* 0xffffff6400687947 */ /* 0x000fea000383ffff */
.L_x_51:
[----:B------:R-:W-:-:S07]  /*c950*/  MOV R0, UR5 ;  /* 0x0000000500007c02 */ /* 0x000fce0008000f00 */
.L_x_167:
[----:B-1----:R1:W2:Y:S02]  /*c960*/  SYNCS.PHASECHK.TRANS64.TRYWAIT P0, [R0+URZ], R3 ;  /* 0x00000003000075a7 */ /* 0x0022a400080011ff */
[----:B--2---:R-:W-:Y:S05]  /*c970*/  @!P0 NANOSLEEP.SYNCS 0x989680 ;  /* 0x009896800000895d */ /* 0x004fea0003900000 */
[----:B------:R-:W2:Y:S02]  /*c980*/  @!P0 SYNCS.PHASECHK.TRANS64 P0, [R0+URZ], R3 ;  /* 0x00000003000085a7 */ /* 0x000ea400080010ff */
[----:B--2---:R-:W-:Y:S05]  /*c990*/  @!P0 BRA `(.L_x_167) ;  /* 0xfffffffc00f08947 */ /* 0x004fea000383ffff */
[----:B------:R-:W-:Y:S05]  /*c9a0*/  BRA `(.L_x_168) ;  /* 0xffffff6400747947 */ /* 0x000fea000383ffff */
.L_x_52:
[----:B------:R-:W-:-:S07]  /*c9b0*/  MOV R0, UR5 ;  /* 0x0000000500007c02 */ /* 0x000fce0008000f00 */
.L_x_169:
[----:B-1----:R1:W2:Y:S02]  /*c9c0*/  SYNCS.PHASECHK.TRANS64.TRYWAIT P0, [R0+URZ], R3 ;  /* 0x00000003000075a7 */ /* 0x0022a400080011ff */
[----:B--2---:R-:W-:Y:S05]  /*c9d0*/  @!P0 NANOSLEEP.SYNCS 0x989680 ;  /* 0x009896800000895d */ /* 0x004fea0003900000 */
[----:B------:R-:W2:Y:S02]  /*c9e0*/  @!P0 SYNCS.PHASECHK.TRANS64 P0, [R0+URZ], R3 ;  /* 0x00000003000085a7 */ /* 0x000ea400080010ff */
[----:B--2---:R-:W-:Y:S05]  /*c9f0*/  @!P0 BRA `(.L_x_169) ;  /* 0xfffffffc00f08947 */ /* 0x004fea000383ffff */
[----:B------:R-:W-:Y:S05]  /*ca00*/  BRA `(.L_x_170) ;  /* 0xffffff6400807947 */ /* 0x000fea000383ffff */
.L_x_53:
[----:B------:R-:W-:-:S07]  /*ca10*/  MOV R0, UR5 ;  /* 0x0000000500007c02 */ /* 0x000fce0008000f00 */
.L_x_171:
[----:B-1----:R1:W2:Y:S02]  /*ca20*/  SYNCS.PHASECHK.TRANS64.TRYWAIT P0, [R0+URZ], R3 ;  /* 0x00000003000075a7 */ /* 0x0022a400080011ff */
[----:B--2---:R-:W-:Y:S05]  /*ca30*/  @!P0 NANOSLEEP.SYNCS 0x989680 ;  /* 0x009896800000895d */ /* 0x004fea0003900000 */
[----:B------:R-:W2:Y:S02]  /*ca40*/  @!P0 SYNCS.PHASECHK.TRANS64 P0, [R0+URZ], R3 ;  /* 0x00000003000085a7 */ /* 0x000ea400080010ff */
[----:B--2---:R-:W-:Y:S05]  /*ca50*/  @!P0 BRA `(.L_x_171) ;  /* 0xfffffffc00f08947 */ /* 0x004fea000383ffff */
[----:B------:R-:W-:Y:S05]  /*ca60*/  BRA `(.L_x_172) ;  /* 0xffffff64008c7947 */ /* 0x000fea000383ffff */
.L_x_54:
[----:B------:R-:W-:-:S07]  /*ca70*/  MOV R0, UR5 ;  /* 0x0000000500007c02 */ /* 0x000fce0008000f00 */
.L_x_173:
[----:B-1----:R1:W2:Y:S02]  /*ca80*/  SYNCS.PHASECHK.TRANS64.TRYWAIT P0, [R0+URZ], R3 ;  /* 0x00000003000075a7 */ /* 0x0022a400080011ff */
[----:B--2---:R-:W-:Y:S05]  /*ca90*/  @!P0 NANOSLEEP.SYNCS 0x989680 ;  /* 0x009896800000895d */ /* 0x004fea0003900000 */
[----:B------:R-:W2:Y:S02]  /*caa0*/  @!P0 SYNCS.PHASECHK.TRANS64 P0, [R0+URZ], R3 ;  /* 0x00000003000085a7 */ /* 0x000ea400080010ff */
[----:B--2---:R-:W-:Y:S05]  /*cab0*/  @!P0 BRA `(.L_x_173) ;  /* 0xfffffffc00f08947 */ /* 0x004fea000383ffff */
[----:B------:R-:W-:Y:S05]  /*cac0*/  BRA `(.L_x_174) ;  /* 0xffffff6400987947 */ /* 0x000fea000383ffff */
.L_x_55:
[----:B------:R-:W-:-:S07]  /*cad0*/  MOV R0, UR5 ;  /* 0x0000000500007c02 */ /* 0x000fce0008000f00 */
.L_x_175:
[----:B-1----:R1:W2:Y:S02]  /*cae0*/  SYNCS.PHASECHK.TRANS64.TRYWAIT P0, [R0+URZ], R3 ;  /* 0x00000003000075a7 */ /* 0x0022a400080011ff */
[----:B--2---:R-:W-:Y:S05]  /*caf0*/  @!P0 NANOSLEEP.SYNCS 0x989680 ;  /* 0x009896800000895d */ /* 0x004fea0003900000 */
[----:B------:R-:W2:Y:S02]  /*cb00*/  @!P0 SYNCS.PHASECHK.TRANS64 P0, [R0+URZ], R3 ;  /* 0x00000003000085a7 */ /* 0x000ea400080010ff */
[----:B--2---:R-:W-:Y:S05]  /*cb10*/  @!P0 BRA `(.L_x_175) ;  /* 0xfffffffc00f08947 */ /* 0x004fea000383ffff */
[----:B------:R-:W-:Y:S05]  /*cb20*/  BRA `(.L_x_176) ;  /* 0xffffff6400a47947 */ /* 0x000fea000383ffff */
.L_x_58:
[----:B--2---:R2:W3:Y:S02]  /*cb30*/  SYNCS.PHASECHK.TRANS64.TRYWAIT P0, [R0+URZ+0x110], R5 ;  /* 0x00011005000075a7 */ /* 0x0044e400080011ff */
[----:B---3--:R-:W-:Y:S05]  /*cb40*/  @!P0 NANOSLEEP.SYNCS 0x989680 ;  /* 0x009896800000895d */ /* 0x008fea0003900000 */
[----:B------:R-:W3:Y:S02]  /*cb50*/  @!P0 SYNCS.PHASECHK.TRANS64 P0, [R0+URZ+0x110], R5 ;  /* 0x00011005000085a7 */ /* 0x000ee400080010ff */
[----:B---3--:R-:W-:Y:S05]  /*cb60*/  @!P0 BRA `(.L_x_58) ;  /* 0xfffffffc00f08947 */ /* 0x008fea000383ffff */
[----:B------:R-:W-:Y:S05]  /*cb70*/  BRA `(.L_x_177) ;  /* 0xffffff6800087947 */ /* 0x000fea000383ffff */
.L_x_59:
[----:B------:R-:W-:-:S07]  /*cb80*/  MOV R0, UR4 ;  /* 0x0000000400007c02 */ /* 0x000fce0008000f00 */
.L_x_178:
[----:B--2---:R2:W3:Y:S02]  /*cb90*/  SYNCS.PHASECHK.TRANS64.TRYWAIT P0, [R0+URZ+0xf0], R7 ;  /* 0x0000f007000075a7 */ /* 0x0044e400080011ff */
[----:B---3--:R-:W-:Y:S05]  /*cba0*/  @!P0 NANOSLEEP.SYNCS 0x989680 ;  /* 0x009896800000895d */ /* 0x008fea0003900000 */
[----:B------:R-:W3:Y:S02]  /*cbb0*/  @!P0 SYNCS.PHASECHK.TRANS64 P0, [R0+URZ+0xf0], R7 ;  /* 0x0000f007000085a7 */ /* 0x000ee400080010ff */
[----:B---3--:R-:W-:Y:S05]  /*cbc0*/  @!P0 BRA `(.L_x_178) ;  /* 0xfffffffc00f08947 */ /* 0x008fea000383ffff */
[----:B------:R-:W-:Y:S05]  /*cbd0*/  BRA `(.L_x_179) ;  /* 0xffffff6800187947 */ /* 0x000fea000383ffff */
.L_x_60:
[----:B--2---:R2:W3:Y:S02]  /*cbe0*/  SYNCS.PHASECHK.TRANS64.TRYWAIT P1, [R0+URZ+0xe0], R5 ;  /* 0x0000e005000075a7 */ /* 0x0044e400080211ff */
[----:B---3--:R-:W-:Y:S05]  /*cbf0*/  @!P1 NANOSLEEP.SYNCS 0x989680 ;  /* 0x009896800000995d */ /* 0x008fea0003900000 */
[----:B------:R-:W3:Y:S02]  /*cc00*/  @!P1 SYNCS.PHASECHK.TRANS64 P1, [R0+URZ+0xe0], R5 ;  /* 0x0000e005000095a7 */ /* 0x000ee400080210ff */
[----:B---3--:R-:W-:Y:S05]  /*cc10*/  @!P1 BRA `(.L_x_60) ;  /* 0xfffffffc00f09947 */ /* 0x008fea000383ffff */
[----:B------:R-:W-:Y:S05]  /*cc20*/  BRA `(.L_x_180) ;  /* 0xffffff6800487947 */ /* 0x000fea000383ffff */
.L_x_63:
[----:B------:R-:W-:-:S07]  /*cc30*/  MOV R0, UR4 ;  /* 0x0000000400007c02 */ /* 0x000fce0008000f00 */
.L_x_181:
[----:B--2---:R2:W3:Y:S02]  /*cc40*/  SYNCS.PHASECHK.TRANS64.TRYWAIT P0, [R0+URZ+0xf0], R3 ;  /* 0x0000f003000075a7 */ /* 0x0044e400080011ff */
[----:B---3--:R-:W-:Y:S05]  /*cc50*/  @!P0 NANOSLEEP.SYNCS 0x989680 ;  /* 0x009896800000895d */ /* 0x008fea0003900000 */
[----:B------:R-:W3:Y:S02]  /*cc60*/  @!P0 SYNCS.PHASECHK.TRANS64 P0, [R0+URZ+0xf0], R3 ;  /* 0x0000f003000085a7 */ /* 0x000ee400080010ff */
[----:B---3--:R-:W-:Y:S05]  /*cc70*/  @!P0 BRA `(.L_x_181) ;  /* 0xfffffffc00f08947 */ /* 0x008fea000383ffff */
[----:B------:R-:W-:Y:S05]  /*cc80*/  BRA `(.L_x_62) ;  /* 0xffffff68009c7947 */ /* 0x000fea000383ffff */
.L_x_72:
[----:B--2---:R-:W-:-:S04]  /*cc90*/  MOV R5, UR5 ;  /* 0x0000000500057c02 */ /* 0x004fc80008000f00 */
[----:B------:R2:W3:Y:S03]  /*cca0*/  SYNCS.PHASECHK.TRANS64.TRYWAIT P0, [R5+URZ+0x8], R6 ;  /* 0x00000806050075a7 */ /* 0x0004e600080011ff */
[----:B---3--:R-:W-:Y:S05]  /*ccb0*/  @!P0 NANOSLEEP.SYNCS 0x989680 ;  /* 0x009896800000895d */ /* 0x008fea0003900000 */
[----:B------:R-:W3:Y:S02]  /*ccc0*/  @!P0 SYNCS.PHASECHK.TRANS64 P0, [R5+URZ+0x8], R6 ;  /* 0x00000806050085a7 */ /* 0x000ee400080010ff */
[----:B---3--:R-:W-:Y:S05]  /*ccd0*/  @!P0 BRA `(.L_x_72) ;  /* 0xfffffffc00ec8947 */ /* 0x008fea000383ffff */
[----:B------:R-:W-:Y:S05]  /*cce0*/  BRA `(.L_x_71) ;  /* 0xffffff6c005c7947 */ /* 0x000fea000383ffff */
.L_x_74:
[----:B------:R-:W-:Y:S01]  /*ccf0*/  BSSY B0, `(.L_x_182) ;  /* 0x0000006000007945 */ /* 0x000fe20003800000 */
[----:B------:R-:W-:-:S07]  /*cd00*/  MOV R15, 0xffffffff ;  /* 0xffffffff000f7802 */ /* 0x000fce0000000f00 */
[----:B-12--5:R-:W-:Y:S05]  /*cd10*/  WARPSYNC.COLLECTIVE R15, `(.L_x_183) ;  /* 0x000000000f0c7348 */ /* 0x026fea0003c00000 */
[----:B------:R-:W-:Y:S02]  /*cd20*/  ELECT P6, UR79, PT ;  /* 0x00000000004f782f */ /* 0x000fe400038c0000 */
[----:B------:R-:W-:Y:S01]  /*cd30*/  MOV R14, UR79 ;  /* 0x0000004f000e7c02 */ /* 0x000fe20008000f00 */
[----:B-12--5:R-:W-:Y:S10]  /*cd40*/  ENDCOLLECTIVE ;  /* 0x000000000000791b */ /* 0x026ff40003800000 */
.L_x_183:
[----:B------:R-:W-:Y:S05]  /*cd50*/  BSYNC B0 ;  /* 0x0000000000007941 */ /* 0x000fea0003800000 */
.L_x_182:
[----:B------:R-:W-:Y:S05]  /*cd60*/  BRA `(.L_x_184) ;  /* 0xffffff6c008c7947 */ /* 0x000fea000383ffff */
.L_x_76:
[----:B--2---:R-:W-:-:S04]  /*cd70*/  MOV R3, UR5 ;  /* 0x0000000500037c02 */ /* 0x004fc80008000f00 */
[----:B------:R2:W3:Y:S03]  /*cd80*/  SYNCS.PHASECHK.TRANS64.TRYWAIT P0, [R3+URZ+0x8], R4 ;  /* 0x00000804030075a7 */ /* 0x0004e600080011ff */
[----:B---3--:R-:W-:Y:S05]  /*cd90*/  @!P0 NANOSLEEP.SYNCS 0x989680 ;  /* 0x009896800000895d */ /* 0x008fea0003900000 */
[----:B------:R-:W3:Y:S02]  /*cda0*/  @!P0 SYNCS.PHASECHK.TRANS64 P0, [R3+URZ+0x8], R4 ;  /* 0x00000804030085a7 */ /* 0x000ee400080010ff */
[----:B---3--:R-:W-:Y:S05]  /*cdb0*/  @!P0 BRA `(.L_x_76) ;  /* 0xfffffffc00ec8947 */ /* 0x008fea000383ffff */
[----:B------:R-:W-:Y:S05]  /*cdc0*/  BRA `(.L_x_75) ;  /* 0xffffff6c00907947 */ /* 0x000fea000383ffff */
.L_x_77:
[----:B-1----:R1:W2:Y:S02]  /*cdd0*/  SYNCS.PHASECHK.TRANS64.TRYWAIT P0, [R0+URZ+0xe0], R5 ;  /* 0x0000e005000075a7 */ /* 0x0022a400080011ff */
[----:B--2---:R-:W-:Y:S05]  /*cde0*/  @!P0 NANOSLEEP.SYNCS 0x989680 ;  /* 0x009896800000895d */ /* 0x004fea0003900000 */
[----:B------:R-:W2:Y:S02]  /*cdf0*/  @!P0 SYNCS.PHASECHK.TRANS64 P0, [R0+URZ+0xe0], R5 ;  /* 0x0000e005000085a7 */ /* 0x000ea400080010ff */
[----:B--2---:R-:W-:Y:S05]  /*ce00*/  @!P0 BRA `(.L_x_77) ;  /* 0xfffffffc00f08947 */ /* 0x004fea000383ffff */
[----:B------:R-:W-:Y:S05]  /*ce10*/  BRA `(.L_x_185) ;  /* 0xffffff7000d07947 */ /* 0x000fea000383ffff */
.L_x_81:
[----:B------:R-:W-:-:S07]  /*ce20*/  MOV R0, UR5 ;  /* 0x0000000500007c02 */ /* 0x000fce0008000f00 */
.L_x_186:
[----:B-1----:R1:W2:Y:S02]  /*ce30*/  SYNCS.PHASECHK.TRANS64.TRYWAIT P0, [R0+URZ], R5 ;  /* 0x00000005000075a7 */ /* 0x0022a400080011ff */
[----:B--2---:R-:W-:Y:S05]  /*ce40*/  @!P0 NANOSLEEP.SYNCS 0x989680 ;  /* 0x009896800000895d */ /* 0x004fea0003900000 */
[----:B------:R-:W2:Y:S02]  /*ce50*/  @!P0 SYNCS.PHASECHK.TRANS64 P0, [R0+URZ], R5 ;  /* 0x00000005000085a7 */ /* 0x000ea400080010ff */
[----:B--2---:R-:W-:Y:S05]  /*ce60*/  @!P0 BRA `(.L_x_186) ;  /* 0xfffffffc00f08947 */ /* 0x004fea000383ffff */
[----:B------:R-:W-:Y:S05]  /*ce70*/  BRA `(.L_x_80) ;  /* 0xffffff7400287947 */ /* 0x000fea000383ffff */
.L_x_82:
[----:B------:R-:W-:-:S07]  /*ce80*/  MOV R0, UR25 ;  /* 0x0000001900007c02 */ /* 0x000fce0008000f00 */
.L_x_187:
[----:B-1----:R1:W2:Y:S02]  /*ce90*/  SYNCS.PHASECHK.TRANS64.TRYWAIT P0, [R0+URZ+0x108], R5 ;  /* 0x00010805000075a7 */ /* 0x0022a400080011ff */
[----:B--2---:R-:W-:Y:S05]  /*cea0*/  @!P0 NANOSLEEP.SYNCS 0x989680 ;  /* 0x009896800000895d */ /* 0x004fea0003900000 */
[----:B------:R-:W2:Y:S02]  /*ceb0*/  @!P0 SYNCS.PHASECHK.TRANS64 P0, [R0+URZ+0x108], R5 ;  /* 0x00010805000085a7 */ /* 0x000ea400080010ff */
[----:B--2---:R-:W-:Y:S05]  /*cec0*/  @!P0 BRA `(.L_x_187) ;  /* 0xfffffffc00f08947 */ /* 0x004fea000383ffff */
[----:B------:R-:W-:Y:S05]  /*ced0*/  BRA `(.L_x_188) ;  /* 0xffffff7400787947 */ /* 0x000fea000383ffff */
.L_x_85:
[----:B------:R-:W-:Y:S07]  /*cee0*/  MOV R0, UR6 ;  /* 0x0000000600007c02 */ /* 0x000fee0008000f00 */
.L_x_189:
[----:B-1----:R1:W2:Y:S02]  /*cef0*/  SYNCS.PHASECHK.TRANS64.TRYWAIT P0, [R0+URZ], R5 ;  /* 0x00000005000075a7 */ /* 0x0022a400080011ff */
[----:B--2---:R-:W-:Y:S05]  /*cf00*/  @!P0 NANOSLEEP.SYNCS 0x989680 ;  /* 0x009896800000895d */ /* 0x004fea0003900000 */
[----:B------:R-:W2:Y:S02]  /*cf10*/  @!P0 SYNCS.PHASECHK.TRANS64 P0, [R0+URZ], R5 ;  /* 0x00000005000085a7 */ /* 0x000ea400080010ff */
[----:B--2---:R-:W-:Y:S05]  /*cf20*/  @!P0 BRA `(.L_x_189) ;  /* 0xfffffffc00f08947 */ /* 0x004fea000383ffff */
[----:B------:R-:W-:Y:S05]  /*cf30*/  BRA `(.L_x_84) ;  /* 0xffffff7400cc7947 */ /* 0x000fea000383ffff */
.L_x_88:
[----:B------:R-:W-:-:S07]  /*cf40*/  MOV R0, UR25 ;  /* 0x0000001900007c02 */ /* 0x000fce0008000f00 */
.L_x_190:
[----:B-1----:R1:W3:Y:S02]  /*cf50*/  SYNCS.PHASECHK.TRANS64.TRYWAIT P0, [R0+URZ+0x130], R3 ;  /* 0x00013003000075a7 */ /* 0x0022e400080011ff */
[----:B---3--:R-:W-:Y:S05]  /*cf60*/  @!P0 NANOSLEEP.SYNCS 0x989680 ;  /* 0x009896800000895d */ /* 0x008fea0003900000 */
[----:B------:R-:W3:Y:S02]  /*cf70*/  @!P0 SYNCS.PHASECHK.TRANS64 P0, [R0+URZ+0x130], R3 ;  /* 0x00013003000085a7 */ /* 0x000ee400080010ff */
[----:B---3--:R-:W-:Y:S05]  /*cf80*/  @!P0 BRA `(.L_x_190) ;  /* 0xfffffffc00f08947 */ /* 0x008fea000383ffff */
[----:B------:R-:W-:Y:S05]  /*cf90*/  BRA `(.L_x_191) ;  /* 0xffffff7800a87947 */ /* 0x000fea000383ffff */
.L_x_93:
[----:B-1----:R1:W2:Y:S02]  /*cfa0*/  SYNCS.PHASECHK.TRANS64.TRYWAIT P0, [R8+URZ+0xe0], R5 ;  /* 0x0000e005080075a7 */ /* 0x0022a400080011ff */
[----:B--2---:R-:W-:Y:S05]  /*cfb0*/  @!P0 NANOSLEEP.SYNCS 0x989680 ;  /* 0x009896800000895d */ /* 0x004fea0003900000 */
[----:B------:R-:W2:Y:S02]  /*cfc0*/  @!P0 SYNCS.PHASECHK.TRANS64 P0, [R8+URZ+0xe0], R5 ;  /* 0x0000e005080085a7 */ /* 0x000ea400080010ff */
[----:B--2---:R-:W-:Y:S05]  /*cfd0*/  @!P0 BRA `(.L_x_93) ;  /* 0xfffffffc00f08947 */ /* 0x004fea000383ffff */
[----:B------:R-:W-:Y:S05]  /*cfe0*/  BRA `(.L_x_192) ;  /* 0xffffff7c00ec7947 */ /* 0x000fea000383ffff */
.L_x_96:
[----:B------:R-:W-:Y:S07]  /*cff0*/  MOV R0, UR21 ;  /* 0x0000001500007c02 */ /* 0x000fee0008000f00 */
.L_x_193:
[----:B-1----:R1:W2:Y:S02]  /*d000*/  SYNCS.PHASECHK.TRANS64.TRYWAIT P1, [R0+URZ+0xd8], R5 ;  /* 0x0000d805000075a7 */ /* 0x0022a400080211ff */
[----:B--2---:R-:W-:Y:S05]  /*d010*/  @!P1 NANOSLEEP.SYNCS 0x989680 ;  /* 0x009896800000995d */ /* 0x004fea0003900000 */
[----:B------:R-:W2:Y:S02]  /*d020*/  @!P1 SYNCS.PHASECHK.TRANS64 P1, [R0+URZ+0xd8], R5 ;  /* 0x0000d805000095a7 */ /* 0x000ea400080210ff */
[----:B--2---:R-:W-:Y:S05]  /*d030*/  @!P1 BRA `(.L_x_193) ;  /* 0xfffffffc00f09947 */ /* 0x004fea000383ffff */
[----:B------:R-:W-:Y:S05]  /*d040*/  BRA `(.L_x_95) ;  /* 0xffffff8400687947 */ /* 0x000fea000383ffff */
.L_x_99:
[----:B-1----:R-:W-:Y:S07]  /*d050*/  MOV R5, UR21 ;  /* 0x0000001500057c02 */ /* 0x002fee0008000f00 */
.L_x_194:
[----:B-1----:R1:W2:Y:S02]  /*d060*/  SYNCS.PHASECHK.TRANS64.TRYWAIT P0, [R5+URZ+0xb0], R4 ;  /* 0x0000b004050075a7 */ /* 0x0022a400080011ff */
[----:B--2---:R-:W-:Y:S05]  /*d070*/  @!P0 NANOSLEEP.SYNCS 0x989680 ;  /* 0x009896800000895d */ /* 0x004fea0003900000 */
[----:B------:R-:W2:Y:S02]  /*d080*/  @!P0 SYNCS.PHASECHK.TRANS64 P0, [R5+URZ+0xb0], R4 ;  /* 0x0000b004050085a7 */ /* 0x000ea400080010ff */
[----:B--2---:R-:W-:Y:S05]  /*d090*/  @!P0 BRA `(.L_x_194) ;  /* 0xfffffffc00f08947 */ /* 0x004fea000383ffff */
[----:B------:R-:W-:Y:S05]  /*d0a0*/  BRA `(.L_x_195) ;  /* 0xffffff8400c07947 */ /* 0x000fea000383ffff */
.L_x_100:
[----:B------:R-:W-:Y:S07]  /*d0b0*/  MOV R5, UR21 ;  /* 0x0000001500057c02 */ /* 0x000fee0008000f00 */
.L_x_196:
[----:B-1----:R1:W2:Y:S02]  /*d0c0*/  SYNCS.PHASECHK.TRANS64.TRYWAIT P0, [R5+URZ+0xb8], R4 ;  /* 0x0000b804050075a7 */ /* 0x0022a400080011ff */
[----:B--2---:R-:W-:Y:S05]  /*d0d0*/  @!P0 NANOSLEEP.SYNCS 0x989680 ;  /* 0x009896800000895d */ /* 0x004fea0003900000 */
[----:B------:R-:W2:Y:S02]  /*d0e0*/  @!P0 SYNCS.PHASECHK.TRANS64 P0, [R5+URZ+0xb8], R4 ;  /* 0x0000b804050085a7 */ /* 0x000ea400080010ff */
[----:B--2---:R-:W-:Y:S05]  /*d0f0*/  @!P0 BRA `(.L_x_196) ;  /* 0xfffffffc00f08947 */ /* 0x004fea000383ffff */
[----:B------:R-:W-:Y:S05]  /*d100*/  BRA `(.L_x_197) ;  /* 0xffffff8800187947 */ /* 0x000fea000383ffff */
.L_x_101:
[----:B-1----:R-:W-:Y:S07]  /*d110*/  MOV R5, UR21 ;  /* 0x0000001500057c02 */ /* 0x002fee0008000f00 */
.L_x_198:
[----:B-1----:R1:W2:Y:S02]  /*d120*/  SYNCS.PHASECHK.TRANS64.TRYWAIT P0, [R5+URZ+0xc0], R4 ;  /* 0x0000c004050075a7 */ /* 0x0022a400080011ff */
[----:B--2---:R-:W-:Y:S05]  /*d130*/  @!P0 NANOSLEEP.SYNCS 0x989680 ;  /* 0x009896800000895d */ /* 0x004fea0003900000 */
[----:B------:R-:W2:Y:S02]  /*d140*/  @!P0 SYNCS.PHASECHK.TRANS64 P0, [R5+URZ+0xc0], R4 ;  /* 0x0000c004050085a7 */ /* 0x000ea400080010ff */
[----:B--2---:R-:W-:Y:S05]  /*d150*/  @!P0 BRA `(.L_x_198) ;  /* 0xfffffffc00f08947 */ /* 0x004fea000383ffff */
[----:B------:R-:W-:Y:S05]  /*d160*/  BRA `(.L_x_199) ;  /* 0xffffff8800607947 */ /* 0x000fea000383ffff */
.L_x_102:
[----:B-1----:R-:W-:Y:S07]  /*d170*/  MOV R5, UR21 ;  /* 0x0000001500057c02 */ /* 0x002fee0008000f00 */
.L_x_200:
[----:B-1----:R1:W2:Y:S02]  /*d180*/  SYNCS.PHASECHK.TRANS64.TRYWAIT P0, [R5+URZ+0xc8], R4 ;  /* 0x0000c804050075a7 */ /* 0x0022a400080011ff */
[----:B--2---:R-:W-:Y:S05]  /*d190*/  @!P0 NANOSLEEP.SYNCS 0x989680 ;  /* 0x009896800000895d */ /* 0x004fea0003900000 */
[----:B------:R-:W2:Y:S02]  /*d1a0*/  @!P0 SYNCS.PHASECHK.TRANS64 P0, [R5+URZ+0xc8], R4 ;  /* 0x0000c804050085a7 */ /* 0x000ea400080010ff */
[----:B--2---:R-:W-:Y:S05]  /*d1b0*/  @!P0 BRA `(.L_x_200) ;  /* 0xfffffffc00f08947 */ /* 0x004fea000383ffff */
[----:B------:R-:W-:Y:S05]  /*d1c0*/  BRA `(.L_x_201) ;  /* 0xffffff8800a87947 */ /* 0x000fea000383ffff */
.L_x_104:
[----:B------:R-:W-:-:S07]  /*d1d0*/  MOV R0, UR21 ;  /* 0x0000001500007c02 */ /* 0x000fce0008000f00 */
.L_x_202:
[----:B-1----:R1:W2:Y:S02]  /*d1e0*/  SYNCS.PHASECHK.TRANS64.TRYWAIT P0, [R0+URZ+0xb0], R3 ;  /* 0x0000b003000075a7 */ /* 0x0022a400080011ff */
[----:B--2---:R-:W-:Y:S05]  /*d1f0*/  @!P0 NANOSLEEP.SYNCS 0x989680 ;  /* 0x009896800000895d */ /* 0x004fea0003900000 */
[----:B------:R-:W2:Y:S02]  /*d200*/  @!P0 SYNCS.PHASECHK.TRANS64 P0, [R0+URZ+0xb0], R3 ;  /* 0x0000b003000085a7 */ /* 0x000ea400080010ff */
[----:B--2---:R-:W-:Y:S05]  /*d210*/  @!P0 BRA `(.L_x_202) ;  /* 0xfffffffc00f08947 */ /* 0x004fea000383ffff */
[----:B------:R-:W-:Y:S05]  /*d220*/  BRA `(.L_x_203) ;  /* 0xffffff8c003c7947 */ /* 0x000fea000383ffff */
.L_x_105:
[----:B-1----:R-:W-:-:S07]  /*d230*/  MOV R0, UR21 ;  /* 0x0000001500007c02 */ /* 0x002fce0008000f00 */
.L_x_204:
[----:B-1----:R1:W2:Y:S02]  /*d240*/  SYNCS.PHASECHK.TRANS64.TRYWAIT P0, [R0+URZ+0xb8], R3 ;  /* 0x0000b803000075a7 */ /* 0x0022a400080011ff */
[----:B--2---:R-:W-:Y:S05]  /*d250*/  @!P0 NANOSLEEP.SYNCS 0x989680 ;  /* 0x009896800000895d */ /* 0x004fea0003900000 */
[----:B------:R-:W2:Y:S02]  /*d260*/  @!P0 SYNCS.PHASECHK.TRANS64 P0, [R0+URZ+0xb8], R3 ;  /* 0x0000b803000085a7 */ /* 0x000ea400080010ff */
[----:B--2---:R-:W-:Y:S05]  /*d270*/  @!P0 BRA `(.L_x_204) ;  /* 0xfffffffc00f08947 */ /* 0x004fea000383ffff */
[----:B------:R-:W-:Y:S05]  /*d280*/  BRA `(.L_x_205) ;  /* 0xffffff8c002c7947 */ /* 0x000fea000383ffff */
.L_x_106:
[----:B-1----:R-:W-:-:S07]  /*d290*/  MOV R0, UR21 ;  /* 0x0000001500007c02 */ /* 0x002fce0008000f00 */
.L_x_206:
[----:B-1----:R1:W2:Y:S02]  /*d2a0*/  SYNCS.PHASECHK.TRANS64.TRYWAIT P0, [R0+URZ+0xc0], R3 ;  /* 0x0000c003000075a7 */ /* 0x0022a400080011ff */
[----:B--2---:R-:W-:Y:S05]  /*d2b0*/  @!P0 NANOSLEEP.SYNCS 0x989680 ;  /* 0x009896800000895d */ /* 0x004fea0003900000 */
[----:B------:R-:W2:Y:S02]  /*d2c0*/  @!P0 SYNCS.PHASECHK.TRANS64 P0, [R0+URZ+0xc0], R3 ;  /* 0x0000c003000085a7 */ /* 0x000ea400080010ff */
[----:B--2---:R-:W-:Y:S05]  /*d2d0*/  @!P0 BRA `(.L_x_206) ;  /* 0xfffffffc00f08947 */ /* 0x004fea000383ffff */
[----:B------:R-:W-:Y:S05]  /*d2e0*/  BRA `(.L_x_207) ;  /* 0xffffff8c001c7947 */ /* 0x000fea000383ffff */
.L_x_108:
[----:B--2---:R2:W3:Y:S02]  /*d2f0*/  SYNCS.PHASECHK.TRANS64.TRYWAIT P0, [R8+URZ+0xe0], R3 ;  /* 0x0000e003080075a7 */ /* 0x0044e400080011ff */
[----:B---3--:R-:W-:Y:S05]  /*d300*/  @!P0 NANOSLEEP.SYNCS 0x989680 ;  /* 0x009896800000895d */ /* 0x008fea0003900000 */
[----:B------:R-:W3:Y:S02]  /*d310*/  @!P0 SYNCS.PHASECHK.TRANS64 P0, [R8+URZ+0xe0], R3 ;  /* 0x0000e003080085a7 */ /* 0x000ee400080010ff */
[----:B---3--:R-:W-:Y:S05]  /*d320*/  @!P0 BRA `(.L_x_108) ;  /* 0xfffffffc00f08947 */ /* 0x008fea000383ffff */
[----:B------:R-:W-:Y:S05]  /*d330*/  BRA `(.L_x_208) ;  /* 0xffffff8c00f87947 */ /* 0x000fea000383ffff */
.L_x_119:
[----:B-1----:R-:W-:Y:S04]  /*d340*/  MOV R3, UR46 ;  /* 0x0000002e00037c02 */ /* 0x002fe80008000f00 */
[----:B------:R1:W2:Y:S03]  /*d350*/  SYNCS.PHASECHK.TRANS64.TRYWAIT P0, [R3+URZ+0x90], R4 ;  /* 0x00009004030075a7 */ /* 0x0002a600080011ff */
[----:B--2---:R-:W-:Y:S05]  /*d360*/  @!P0 NANOSLEEP.SYNCS 0x989680 ;  /* 0x009896800000895d */ /* 0x004fea0003900000 */
[----:B------:R-:W2:Y:S02]  /*d370*/  @!P0 SYNCS.PHASECHK.TRANS64 P0, [R3+URZ+0x90], R4 ;  /* 0x00009004030085a7 */ /* 0x000ea400080010ff */
[----:B--2---:R-:W-:Y:S05]  /*d380*/  @!P0 BRA `(.L_x_119) ;  /* 0xfffffffc00ec8947 */ /* 0x004fea000383ffff */
[----:B------:R-:W-:Y:S05]  /*d390*/  BRA `(.L_x_118) ;  /* 0xffffff9c00e87947 */ /* 0x000fea000383ffff */
.L_x_121:
[----:B-1----:R-:W-:Y:S04]  /*d3a0*/  MOV R3, UR46 ;  /* 0x0000002e00037c02 */ /* 0x002fe80008000f00 */
[----:B------:R1:W4:Y:S03]  /*d3b0*/  SYNCS.PHASECHK.TRANS64.TRYWAIT P1, [R3+URZ+0x100], R0 ;  /* 0x00010000030075a7 */ /* 0x00032600080211ff */
[----:B----4-:R-:W-:Y:S05]  /*d3c0*/  @!P1 NANOSLEEP.SYNCS 0x989680 ;  /* 0x009896800000995d */ /* 0x010fea0003900000 */
[----:B------:R-:W4:Y:S02]  /*d3d0*/  @!P1 SYNCS.PHASECHK.TRANS64 P1, [R3+URZ+0x100], R0 ;  /* 0x00010000030095a7 */ /* 0x000f2400080210ff */
[----:B----4-:R-:W-:Y:S05]  /*d3e0*/  @!P1 BRA `(.L_x_121) ;  /* 0xfffffffc00ec9947 */ /* 0x010fea000383ffff */
[----:B------:R-:W-:Y:S05]  /*d3f0*/  BRA `(.L_x_120) ;  /* 0xffffffa000207947 */ /* 0x000fea000383ffff */
.L_x_130:
[----:B---3--:R3:W4:Y:S02]  /*d400*/  SYNCS.PHASECHK.TRANS64.TRYWAIT P0, [R3+URZ+0x90], R0 ;  /* 0x00009000030075a7 */ /* 0x00872400080011ff */
[----:B----4-:R-:W-:Y:S05]  /*d410*/  @!P0 NANOSLEEP.SYNCS 0x989680 ;  /* 0x009896800000895d */ /* 0x010fea0003900000 */
[----:B------:R-:W4:Y:S02]  /*d420*/  @!P0 SYNCS.PHASECHK.TRANS64 P0, [R3+URZ+0x90], R0 ;  /* 0x00009000030085a7 */ /* 0x000f2400080010ff */
[----:B----4-:R-:W-:Y:S05]  /*d430*/  @!P0 BRA `(.L_x_130) ;  /* 0xfffffffc00f08947 */ /* 0x010fea000383ffff */
[----:B------:R-:W-:Y:S05]  /*d440*/  BRA `(.L_x_129) ;  /* 0xffffffb000ec7947 */ /* 0x000fea000383ffff */
.L_x_138:
[----:B-1----:R1:W4:Y:S02]  /*d450*/  SYNCS.PHASECHK.TRANS64.TRYWAIT P0, [R95+URZ+0x90], R6 ;  /* 0x000090065f0075a7 */ /* 0x00232400080011ff */
[----:B----4-:R-:W-:Y:S05]  /*d460*/  @!P0 NANOSLEEP.SYNCS 0x989680 ;  /* 0x009896800000895d */ /* 0x010fea0003900000 */
[----:B------:R-:W4:Y:S02]  /*d470*/  @!P0 SYNCS.PHASECHK.TRANS64 P0, [R95+URZ+0x90], R6 ;  /* 0x000090065f0085a7 */ /* 0x000f2400080010ff */
[----:B----4-:R-:W-:Y:S05]  /*d480*/  @!P0 BRA `(.L_x_138) ;  /* 0xfffffffc00f08947 */ /* 0x010fea000383ffff */
[----:B------:R-:W-:Y:S05]  /*d490*/  BRA `(.L_x_137) ;  /* 0xffffffc400f07947 */ /* 0x000fea000383ffff */
.L_x_146:
[----:B-1----:R1:W2:Y:S02]  /*d4a0*/  SYNCS.PHASECHK.TRANS64.TRYWAIT P0, [R16+URZ+0x90], R3 ;  /* 0x00009003100075a7 */ /* 0x0022a400080011ff */
[----:B--2---:R-:W-:Y:S05]  /*d4b0*/  @!P0 NANOSLEEP.SYNCS 0x989680 ;  /* 0x009896800000895d */ /* 0x004fea0003900000 */
[----:B------:R-:W2:Y:S02]  /*d4c0*/  @!P0 SYNCS.PHASECHK.TRANS64 P0, [R16+URZ+0x90], R3 ;  /* 0x00009003100085a7 */ /* 0x000ea400080010ff */
[----:B--2---:R-:W-:Y:S05]  /*d4d0*/  @!P0 BRA `(.L_x_146) ;  /* 0xfffffffc00f08947 */ /* 0x004fea000383ffff */
[----:B------:R-:W-:Y:S05]  /*d4e0*/  BRA `(.L_x_145) ;  /* 0xffffffd800ec7947 */ /* 0x000fea000383ffff */
        .weak           $__internal_0_$__cuda_sm10x_tcgen05_guardrail_trap_col_being_dealloced_not_returned_by_alloc
        .type           $__internal_0_$__cuda_sm10x_tcgen05_guardrail_trap_col_being_dealloced_not_returned_by_alloc,@function
        .size           $__internal_0_$__cuda_sm10x_tcgen05_guardrail_trap_col_being_dealloced_not_returned_by_alloc,($__internal_1_$__cuda_sm10x_tcgen05_guardrail_trap_phase_invalid_during_alloc - $__internal_0_$__cuda_sm10x_tcgen05_guardrail_trap_col_being_dealloced_not_returned_by_alloc)
$__internal_0_$__cuda_sm10x_tcgen05_guardrail_trap_col_being_dealloced_not_returned_by_alloc:
[----:B------:R-:W-:Y:S05]  /*d4f0*/  BPT.TRAP 0x1 ;  /* 0x000000040000795c */ /* 0x000fea0000300000 */
[----:B------:R-:W-:-:S04]  /*d500*/  HFMA2 R3, -RZ, RZ, 0, 0 ;  /* 0x00000000ff037431 */ /* 0x000fc800000001ff */
[----:B------:R-:W-:Y:S05]  /*d510*/  RET.REL.NODEC R2 `(_ZN7cutlass13device_kernelINS_4gemm6kernel13GemmUniversalIN4cute5tupleIJiiiiEEENS1_10collective13CollectiveMmaINS1_46MainloopSm100TmaUmmaWarpSpecializedBlockScaledILi9ELi2ELi1ENS5_IJNS4_1CILi4EEENSA_ILi1EEESC_EEEEENS5_IJNSA_ILi256EEESF_NSA_ILi128EEEEEENS5_IJNS_12float_e2m1_tENS_13float_ue8m0_tEEEENS5_IJNS5_IJlSC_lEEENS4_6LayoutINS5_IJNS5_IJNS5_IJNSA_ILi32EEESB_EEEiEEESP_NS5_IJSC_iEEEEEENS5_IJNS5_IJNS5_IJNSA_ILi16EEESB_EEEiEEENS5_IJNS5_IJNSA_ILi0EEESC_EEENSA_ILi512EEEEEENS5_IJSV_iEEEEEEEEEEESK_S12_NS4_8TiledMMAINS4_8MMA_AtomIJNS4_23SM100_MMA_MXF4_2x1SM_SSISI_SI_fSJ_Li256ELi256ELi32ELNS4_4UMMA5MajorE0ELS17_0ELNS16_7ScaleInE0ELS18_0EEEEEENSM_INS5_IJSC_SC_SC_EEENS5_IJSV_SV_SV_EEEEENS5_IJNS4_10UnderscoreES1E_S1E_EEEEENS5_IJNS4_18SM100_TMA_2SM_LOADES1H_EEENS5_IJNS4_14ComposedLayoutINS4_7SwizzleILi2ELi4ELi3EEENS4_18smem_ptr_flag_bitsILi4EEENSM_INS5_IJNSA_ILi8EEESG_EEENS5_IJSG_SC_EEEEEEENSM_INS5_IJNS5_IJNS5_IJSO_SC_EEENS5_IJSN_NSA_ILi2EEEEEEEEESC_NS5_IJS1U_SC_EEEEEENS5_IJNS5_IJNS5_IJST_SX_EEESW_EEESV_NS5_IJS1U_SX_EEEEEEEEEEEvNS4_8identityENS5_IJNS4_28SM100_TMA_2SM_LOAD_MULTICASTES26_EEENS5_IJS1S_NSM_INS5_IJNS5_IJNS5_IJSO_S1U_EEES1V_EEESC_S1X_EEENS5_IJS20_SV_NS5_IJS1U_NSA_ILi1024EEEEEEEEEEEEEEvS25_EENS_8epilogue10collective18CollectiveEpilogueINS2H_23Sm100TmaWarpSpecializedILi4ELi2ELi64ELb1ELb0EEEJNS5_IJSG_SF_SG_EEENS5_IJNSM_ISG_SC_EENSM_INSA_ILi64EEESC_EEEEENS_10bfloat16_tESL_S2R_SL_NS2H_6fusion15FusionCallbacksIS2L_NS2S_17LinearCombinationIS2R_fS2R_fLNS_15FloatRoundStyleE2EEES2M_S2Q_JEEENS4_5SM1004TMEM4LOAD26SM100_TMEM_LOAD_32dp32b64xENS4_13SM90_TMA_LOADENS1J_INS1K_ILi3ELi4ELi3EEENS1M_ILi16EEENSM_INS5_IJS1O_S2O_EEENS5_IJS2O_SC_EEEEEEENS4_39AutoVectorizingCopyWithAssumedAlignmentILi128EEENS4_14SM90_TMA_STOREES38_S3A_S3A_EEEvvEEEEvNT_6ParamsE) ;  /* 0xffffff2802b87950 */ /* 0x000fea0003c3ffff */
        .weak           $__internal_1_$__cuda_sm10x_tcgen05_guardrail_trap_phase_invalid_during_alloc
        .type           $__internal_1_$__cuda_sm10x_tcgen05_guardrail_trap_phase_invalid_during_alloc,@function
        .size           $__internal_1_$__cuda_sm10x_tcgen05_guardrail_trap_phase_invalid_during_alloc,($__internal_2_$__cuda_sm10x_tcgen05_guardrail_trap_unallocated_columns_being_dealloced - $__internal_1_$__cuda_sm10x_tcgen05_guardrail_trap_phase_invalid_during_alloc)
$__internal_1_$__cuda_sm10x_tcgen05_guardrail_trap_phase_invalid_during_alloc:
[----:B------:R-:W-:Y:S05]  /*d520*/  BPT.TRAP 0x1 ;  /* 0x000000040000795c */ /* 0x000fea0000300000 */
[----:B------:R-:W-:-:S04]  /*d530*/  MOV R5, 0x0 ;  /* 0x0000000000057802 */ /* 0x000fc80000000f00 */
[----:B------:R-:W-:Y:S05]  /*d540*/  RET.REL.NODEC R4 `(_ZN7cutlass13device_kernelINS_4gemm6kernel13GemmUniversalIN4cute5tupleIJiiiiEEENS1_10collective13CollectiveMmaINS1_46MainloopSm100TmaUmmaWarpSpecializedBlockScaledILi9ELi2ELi1ENS5_IJNS4_1CILi4EEENSA_ILi1EEESC_EEEEENS5_IJNSA_ILi256EEESF_NSA_ILi128EEEEEENS5_IJNS_12float_e2m1_tENS_13float_ue8m0_tEEEENS5_IJNS5_IJlSC_lEEENS4_6LayoutINS5_IJNS5_IJNS5_IJNSA_ILi32EEESB_EEEiEEESP_NS5_IJSC_iEEEEEENS5_IJNS5_IJNS5_IJNSA_ILi16EEESB_EEEiEEENS5_IJNS5_IJNSA_ILi0EEESC_EEENSA_ILi512EEEEEENS5_IJSV_iEEEEEEEEEEESK_S12_NS4_8TiledMMAINS4_8MMA_AtomIJNS4_23SM100_MMA_MXF4_2x1SM_SSISI_SI_fSJ_Li256ELi256ELi32ELNS4_4UMMA5MajorE0ELS17_0ELNS16_7ScaleInE0ELS18_0EEEEEENSM_INS5_IJSC_SC_SC_EEENS5_IJSV_SV_SV_EEEEENS5_IJNS4_10UnderscoreES1E_S1E_EEEEENS5_IJNS4_18SM100_TMA_2SM_LOADES1H_EEENS5_IJNS4_14ComposedLayoutINS4_7SwizzleILi2ELi4ELi3EEENS4_18smem_ptr_flag_bitsILi4EEENSM_INS5_IJNSA_ILi8EEESG_EEENS5_IJSG_SC_EEEEEEENSM_INS5_IJNS5_IJNS5_IJSO_SC_EEENS5_IJSN_NSA_ILi2EEEEEEEEESC_NS5_IJS1U_SC_EEEEEENS5_IJNS5_IJNS5_IJST_SX_EEESW_EEESV_NS5_IJS1U_SX_EEEEEEEEEEEvNS4_8identityENS5_IJNS4_28SM100_TMA_2SM_LOAD_MULTICASTES26_EEENS5_IJS1S_NSM_INS5_IJNS5_IJNS5_IJSO_S1U_EEES1V_EEESC_S1X_EEENS5_IJS20_SV_NS5_IJS1U_NSA_ILi1024EEEEEEEEEEEEEEvS25_EENS_8epilogue10collective18CollectiveEpilogueINS2H_23Sm100TmaWarpSpecializedILi4ELi2ELi64ELb1ELb0EEEJNS5_IJSG_SF_SG_EEENS5_IJNSM_ISG_SC_EENSM_INSA_ILi64EEESC_EEEEENS_10bfloat16_tESL_S2R_SL_NS2H_6fusion15FusionCallbacksIS2L_NS2S_17LinearCombinationIS2R_fS2R_fLNS_15FloatRoundStyleE2EEES2M_S2Q_JEEENS4_5SM1004TMEM4LOAD26SM100_TMEM_LOAD_32dp32b64xENS4_13SM90_TMA_LOADENS1J_INS1K_ILi3ELi4ELi3EEENS1M_ILi16EEENSM_INS5_IJS1O_S2O_EEENS5_IJS2O_SC_EEEEEEENS4_39AutoVectorizingCopyWithAssumedAlignmentILi128EEENS4_14SM90_TMA_STOREES38_S3A_S3A_EEEvvEEEEvNT_6ParamsE) ;  /* 0xffffff2804ac7950 */ /* 0x000fea0003c3ffff */
        .weak           $__internal_2_$__cuda_sm10x_tcgen05_guardrail_trap_unallocated_columns_being_dealloced
        .type           $__internal_2_$__cuda_sm10x_tcgen05_guardrail_trap_unallocated_columns_being_dealloced,@function
        .size           $__internal_2_$__cuda_sm10x_tcgen05_guardrail_trap_unallocated_columns_being_dealloced,(.L_x_210 - $__internal_2_$__cuda_sm10x_tcgen05_guardrail_trap_unallocated_columns_being_dealloced)
$__internal_2_$__cuda_sm10x_tcgen05_guardrail_trap_unallocated_columns_being_dealloced:
[----:B------:R-:W-:Y:S05]  /*d550*/  BPT.TRAP 0x1 ;  /* 0x000000040000795c */ /* 0x000fea0000300000 */
[----:B------:R-:W-:-:S04]  /*d560*/  HFMA2 R3, -RZ, RZ, 0, 0 ;  /* 0x00000000ff037431 */ /* 0x000fc800000001ff */
[----:B------:R-:W-:Y:S05]  /*d570*/  RET.REL.NODEC R2 `(_ZN7cutlass13device_kernelINS_4gemm6kernel13GemmUniversalIN4cute5tupleIJiiiiEEENS1_10collective13CollectiveMmaINS1_46MainloopSm100TmaUmmaWarpSpecializedBlockScaledILi9ELi2ELi1ENS5_IJNS4_1CILi4EEENSA_ILi1EEESC_EEEEENS5_IJNSA_ILi256EEESF_NSA_ILi128EEEEEENS5_IJNS_12float_e2m1_tENS_13float_ue8m0_tEEEENS5_IJNS5_IJlSC_lEEENS4_6LayoutINS5_IJNS5_IJNS5_IJNSA_ILi32EEESB_EEEiEEESP_NS5_IJSC_iEEEEEENS5_IJNS5_IJNS5_IJNSA_ILi16EEESB_EEEiEEENS5_IJNS5_IJNSA_ILi0EEESC_EEENSA_ILi512EEEEEENS5_IJSV_iEEEEEEEEEEESK_S12_NS4_8TiledMMAINS4_8MMA_AtomIJNS4_23SM100_MMA_MXF4_2x1SM_SSISI_SI_fSJ_Li256ELi256ELi32ELNS4_4UMMA5MajorE0ELS17_0ELNS16_7ScaleInE0ELS18_0EEEEEENSM_INS5_IJSC_SC_SC_EEENS5_IJSV_SV_SV_EEEEENS5_IJNS4_10UnderscoreES1E_S1E_EEEEENS5_IJNS4_18SM100_TMA_2SM_LOADES1H_EEENS5_IJNS4_14ComposedLayoutINS4_7SwizzleILi2ELi4ELi3EEENS4_18smem_ptr_flag_bitsILi4EEENSM_INS5_IJNSA_ILi8EEESG_EEENS5_IJSG_SC_EEEEEEENSM_INS5_IJNS5_IJNS5_IJSO_SC_EEENS5_IJSN_NSA_ILi2EEEEEEEEESC_NS5_IJS1U_SC_EEEEEENS5_IJNS5_IJNS5_IJST_SX_EEESW_EEESV_NS5_IJS1U_SX_EEEEEEEEEEEvNS4_8identityENS5_IJNS4_28SM100_TMA_2SM_LOAD_MULTICASTES26_EEENS5_IJS1S_NSM_INS5_IJNS5_IJNS5_IJSO_S1U_EEES1V_EEESC_S1X_EEENS5_IJS20_SV_NS5_IJS1U_NSA_ILi1024EEEEEEEEEEEEEEvS25_EENS_8epilogue10collective18CollectiveEpilogueINS2H_23Sm100TmaWarpSpecializedILi4ELi2ELi64ELb1ELb0EEEJNS5_IJSG_SF_SG_EEENS5_IJNSM_ISG_SC_EENSM_INSA_ILi64EEESC_EEEEENS_10bfloat16_tESL_S2R_SL_NS2H_6fusion15FusionCallbacksIS2L_NS2S_17LinearCombinationIS2R_fS2R_fLNS_15FloatRoundStyleE2EEES2M_S2Q_JEEENS4_5SM1004TMEM4LOAD26SM100_TMEM_LOAD_32dp32b64xENS4_13SM90_TMA_LOADENS1J_INS1K_ILi3ELi4ELi3EEENS1M_ILi16EEENSM_INS5_IJS1O_S2O_EEENS5_IJS2O_SC_EEEEEEENS4_39AutoVectorizingCopyWithAssumedAlignmentILi128EEENS4_14SM90_TMA_STOREES38_S3A_S3A_EEEvvEEEEvNT_6ParamsE) ;  /* 0xffffff2802a07950 */ /* 0x000fea0003c3ffff */
.L_x_209:
[----:B------:R-:W-:-:S00]  /*d580*/  BRA `(.L_x_209) ;  /* 0xfffffffc00fc7947 */ /* 0x000fc0000383ffff */
[----:B------:R-:W-:-:S00]  /*d590*/  NOP ;  /* 0x0000000000007918 */ /* 0x000fc00000000000 */
        /* <DEDUP_REMOVED lines=14> */
.L_x_210:


//--------------------- .nv.global.init           --------------------------
	.section	.nv.global.init,"aw",@progbits
.nv.global.init:
	.type		$str$29,@object
	.size		$str$29,($str$30 - $str$29)
$str$29:
        /*0000*/ 	.byte	0x28, 0x61, 0x64, 0x64, 0x72, 0x65, 0x73, 0x73, 0x20, 0x26, 0x20, 0x6d, 0x61, 0x73, 0x6b, 0x29
        /*0010*/ 	.byte	0x20, 0x3d, 0x3d, 0x20, 0x30, 0x00
	.type		$str$30,@object
	.size		$str$30,($str$26 - $str$30)
$str$30:
        /*0016*/ 	.byte	0x2f, 0x74, 0x6d, 0x70, 0x2f, 0x63, 0x75, 0x74, 0x6c, 0x61, 0x73, 0x73, 0x5f, 0x73, 0x77, 0x65
        /*0026*/ 	.byte	0x65, 0x70, 0x5f, 0x73, 0x72, 0x63, 0x2f, 0x69, 0x6e, 0x63, 0x6c, 0x75, 0x64, 0x65, 0x2f, 0x63
        /*0036*/ 	.byte	0x75, 0x74, 0x65, 0x2f, 0x70, 0x6f, 0x69, 0x6e, 0x74, 0x65, 0x72, 0x5f, 0x66, 0x6c, 0x61, 0x67
        /*0046*/ 	.byte	0x67, 0x65, 0x64, 0x2e, 0x68, 0x70, 0x70, 0x00
	.type		$str$26,@object
	.size		$str$26,($str$25 - $str$26)
$str$26:
        /*004e*/ 	.byte	0x2f, 0x74, 0x6d, 0x70, 0x2f, 0x63, 0x75, 0x74, 0x6c, 0x61, 0x73, 0x73, 0x5f, 0x73, 0x77, 0x65
        /*005e*/ 	.byte	0x65, 0x70, 0x5f, 0x73, 0x72, 0x63, 0x2f, 0x69, 0x6e, 0x63, 0x6c, 0x75, 0x64, 0x65, 0x2f, 0x63
        /*006e*/ 	.byte	0x75, 0x74, 0x65, 0x2f, 0x61, 0x74, 0x6f, 0x6d, 0x2f, 0x63, 0x6f, 0x70, 0x79, 0x5f, 0x74, 0x72
        /*007e*/ 	.byte	0x61, 0x69, 0x74, 0x73, 0x5f, 0x73, 0x6d, 0x31, 0x30, 0x30, 0x2e, 0x68, 0x70, 0x70, 0x00
	.type		$str$25,@object
	.size		$str$25,(__unnamed_1 - $str$25)
$str$25:
        /*008d*/ 	.byte	0x28, 0x28, 0x75, 0x69, 0x6e, 0x74, 0x33, 0x32, 0x5f, 0x74, 0x28, 0x74, 0x68, 0x72, 0x65, 0x61
        /*009d*/ 	.byte	0x64, 0x49, 0x64, 0x78, 0x2e, 0x78, 0x29, 0x20, 0x2f, 0x20, 0x33, 0x32, 0x29, 0x20, 0x25, 0x20
        /*00ad*/ 	.byte	0x34, 0x29, 0x20, 0x3d, 0x3d, 0x20, 0x28, 0x28, 0x28, 0x74, 0x6d, 0x65, 0x6d, 0x5f, 0x61, 0x64
        /*00bd*/ 	.byte	0x64, 0x72, 0x20, 0x3e, 0x3e, 0x20, 0x31, 0x36, 0x29, 0x20, 0x2f, 0x20, 0x33, 0x32, 0x29, 0x20
        /*00cd*/ 	.byte	0x25, 0x20, 0x34, 0x29, 0x00
	.type		__unnamed_1,@object
	.size		__unnamed_1,(__unnamed_2 - __unnamed_1)
__unnamed_1:
        /*00d2*/ 	.byte	0x61, 0x75, 0x74, 0x6f, 0x20, 0x63, 0x75, 0x74, 0x65, 0x3a, 0x3a, 0x61, 0x73, 0x5f, 0x70, 0x6f
        /* <DEDUP_REMOVED lines=24> */
        /*0262*/ 	.byte	0x38, 0x31, 0x39, 0x32, 0x3e, 0x3e, 0x3e, 0x3e, 0x5d, 0x00
	.type		__unnamed_2,@object
	.size		__unnamed_2,(.L_2 - __unnamed_2)
__unnamed_2:
        /* <DEDUP_REMOVED lines=43> */
        /*051c*/ 	.byte	0x74, 0x65, 0x3a, 0x3a, 0x43, 0x3c, 0x30, 0x3e, 0x3e, 0x3e, 0x3e, 0x5d, 0x00
.L_2:


//--------------------- .nv.shared._ZN7cutlass13device_kernelINS_4gemm6kernel13GemmUniversalIN4cute5tupleIJiiiiEEENS1_10collective13CollectiveMmaINS1_46MainloopSm100TmaUmmaWarpSpecializedBlockScaledILi9ELi2ELi1ENS5_IJNS4_1CILi4EEENSA_ILi1EEESC_EEEEENS5_IJNSA_ILi256EEESF_NSA_ILi128EEEEEENS5_IJNS_12float_e2m1_tENS_13float_ue8m0_tEEEENS5_IJNS5_IJlSC_lEEENS4_6LayoutINS5_IJNS5_IJNS5_IJNSA_ILi32EEESB_EEEiEEESP_NS5_IJSC_iEEEEEENS5_IJNS5_IJNS5_IJNSA_ILi16EEESB_EEEiEEENS5_IJNS5_IJNSA_ILi0EEESC_EEENSA_ILi512EEEEEENS5_IJSV_iEEEEEEEEEEESK_S12_NS4_8TiledMMAINS4_8MMA_AtomIJNS4_23SM100_MMA_MXF4_2x1SM_SSISI_SI_fSJ_Li256ELi256ELi32ELNS4_4UMMA5MajorE0ELS17_0ELNS16_7ScaleInE0ELS18_0EEEEEENSM_INS5_IJSC_SC_SC_EEENS5_IJSV_SV_SV_EEEEENS5_IJNS4_10UnderscoreES1E_S1E_EEEEENS5_IJNS4_18SM100_TMA_2SM_LOADES1H_EEENS5_IJNS4_14ComposedLayoutINS4_7SwizzleILi2ELi4ELi3EEENS4_18smem_ptr_flag_bitsILi4EEENSM_INS5_IJNSA_ILi8EEESG_EEENS5_IJSG_SC_EEEEEEENSM_INS5_IJNS5_IJNS5_IJSO_SC_EEENS5_IJSN_NSA_ILi2EEEEEEEEESC_NS5_IJS1U_SC_EEEEEENS5_IJNS5_IJNS5_IJST_SX_EEESW_EEESV_NS5_IJS1U_SX_EEEEEEEEEEEvNS4_8identityENS5_IJNS4_28SM100_TMA_2SM_LOAD_MULTICASTES26_EEENS5_IJS1S_NSM_INS5_IJNS5_IJNS5_IJSO_S1U_EEES1V_EEESC_S1X_EEENS5_IJS20_SV_NS5_IJS1U_NSA_ILi1024EEEEEEEEEEEEEEvS25_EENS_8epilogue10collective18CollectiveEpilogueINS2H_23Sm100TmaWarpSpecializedILi4ELi2ELi64ELb1ELb0EEEJNS5_IJSG_SF_SG_EEENS5_IJNSM_ISG_SC_EENSM_INSA_ILi64EEESC_EEEEENS_10bfloat16_tESL_S2R_SL_NS2H_6fusion15FusionCallbacksIS2L_NS2S_17LinearCombinationIS2R_fS2R_fLNS_15FloatRoundStyleE2EEES2M_S2Q_JEEENS4_5SM1004TMEM4LOAD26SM100_TMEM_LOAD_32dp32b64xENS4_13SM90_TMA_LOADENS1J_INS1K_ILi3ELi4ELi3EEENS1M_ILi16EEENSM_INS5_IJS1O_S2O_EEENS5_IJS2O_SC_EEEEEEENS4_39AutoVectorizingCopyWithAssumedAlignmentILi128EEENS4_14SM90_TMA_STOREES38_S3A_S3A_EEEvvEEEEvNT_6ParamsE --------------------------
	.section	.nv.shared._ZN7cutlass13device_kernelINS_4gemm6kernel13GemmUniversalIN4cute5tupleIJiiiiEEENS1_10collective13CollectiveMmaINS1_46MainloopSm100TmaUmmaWarpSpecializedBlockScaledILi9ELi2ELi1ENS5_IJNS4_1CILi4EEENSA_ILi1EEESC_EEEEENS5_IJNSA_ILi256EEESF_NSA_ILi128EEEEEENS5_IJNS_12float_e2m1_tENS_13float_ue8m0_tEEEENS5_IJNS5_IJlSC_lEEENS4_6LayoutINS5_IJNS5_IJNS5_IJNSA_ILi32EEESB_EEEiEEESP_NS5_IJSC_iEEEEEENS5_IJNS5_IJNS5_IJNSA_ILi16EEESB_EEEiEEENS5_IJNS5_IJNSA_ILi0EEESC_EEENSA_ILi512EEEEEENS5_IJSV_iEEEEEEEEEEESK_S12_NS4_8TiledMMAINS4_8MMA_AtomIJNS4_23SM100_MMA_MXF4_2x1SM_SSISI_SI_fSJ_Li256ELi256ELi32ELNS4_4UMMA5MajorE0ELS17_0ELNS16_7ScaleInE0ELS18_0EEEEEENSM_INS5_IJSC_SC_SC_EEENS5_IJSV_SV_SV_EEEEENS5_IJNS4_10UnderscoreES1E_S1E_EEEEENS5_IJNS4_18SM100_TMA_2SM_LOADES1H_EEENS5_IJNS4_14ComposedLayoutINS4_7SwizzleILi2ELi4ELi3EEENS4_18smem_ptr_flag_bitsILi4EEENSM_INS5_IJNSA_ILi8EEESG_EEENS5_IJSG_SC_EEEEEEENSM_INS5_IJNS5_IJNS5_IJSO_SC_EEENS5_IJSN_NSA_ILi2EEEEEEEEESC_NS5_IJS1U_SC_EEEEEENS5_IJNS5_IJNS5_IJST_SX_EEESW_EEESV_NS5_IJS1U_SX_EEEEEEEEEEEvNS4_8identityENS5_IJNS4_28SM100_TMA_2SM_LOAD_MULTICASTES26_EEENS5_IJS1S_NSM_INS5_IJNS5_IJNS5_IJSO_S1U_EEES1V_EEESC_S1X_EEENS5_IJS20_SV_NS5_IJS1U_NSA_ILi1024EEEEEEEEEEEEEEvS25_EENS_8epilogue10collective18CollectiveEpilogueINS2H_23Sm100TmaWarpSpecializedILi4ELi2ELi64ELb1ELb0EEEJNS5_IJSG_SF_SG_EEENS5_IJNSM_ISG_SC_EENSM_INSA_ILi64EEESC_EEEEENS_10bfloat16_tESL_S2R_SL_NS2H_6fusion15FusionCallbacksIS2L_NS2S_17LinearCombinationIS2R_fS2R_fLNS_15FloatRoundStyleE2EEES2M_S2Q_JEEENS4_5SM1004TMEM4LOAD26SM100_TMEM_LOAD_32dp32b64xENS4_13SM90_TMA_LOADENS1J_INS1K_ILi3ELi4ELi3EEENS1M_ILi16EEENSM_INS5_IJS1O_S2O_EEENS5_IJS2O_SC_EEEEEEENS4_39AutoVectorizingCopyWithAssumedAlignmentILi128EEENS4_14SM90_TMA_STOREES38_S3A_S3A_EEEvvEEEEvNT_6ParamsE,"aw",@nobits
	.sectionflags	@""
	.align	16
	.zero		1024


//--------------------- .nv.shared.reserved.0     --------------------------
	.section	.nv.shared.reserved.0,"aw",@nobits
	.weak		__nv_reservedSMEM_offset_0_alias
	.size		__nv_reservedSMEM_offset_0_alias, 0, 64
	.other		__nv_reservedSMEM_offset_0_alias,@"STO_CUDA_RESERVED_SHARED STV_DEFAULT"
__nv_reservedSMEM_offset_0_alias:
	.zero		0
.nv.shared.reserved.0:
	.zero		64
	.weak		__nv_reservedSMEM_tcgen05_partition
	.type		__nv_reservedSMEM_tcgen05_partition,@object
	.size		__nv_reservedSMEM_tcgen05_partition,(.L_0 - __nv_reservedSMEM_tcgen05_partition)
__nv_reservedSMEM_tcgen05_partition:
	.zero		32
.L_0:


//--------------------- .nv.global                --------------------------
	.section	.nv.global,"aw",@nobits
.nv.global:
	.type		_ZN40_INTERNAL_34fb9625_4_k_cu_e45d1782_383084cute1_E,@object
	.size		_ZN40_INTERNAL_34fb9625_4_k_cu_e45d1782_383084cute1_E,(_ZN40_INTERNAL_34fb9625_4_k_cu_e45d1782_383084cuda3std3__45__cpo6cbeginE - _ZN40_INTERNAL_34fb9625_4_k_cu_e45d1782_383084cute1_E)
_ZN40_INTERNAL_34fb9625_4_k_cu_e45d1782_383084cute1_E:
	.zero		1
	.type		_ZN40_INTERNAL_34fb9625_4_k_cu_e45d1782_383084cuda3std3__45__cpo6cbeginE,@object
	.size		_ZN40_INTERNAL_34fb9625_4_k_cu_e45d1782_383084cuda3std3__45__cpo6cbeginE,(_ZN40_INTERNAL_34fb9625_4_k_cu_e45d1782_383084cuda3std3__48in_placeE - _ZN40_INTERNAL_34fb9625_4_k_cu_e45d1782_383084cuda3std3__45__cpo6cbeginE)
_ZN40_INTERNAL_34fb9625_4_k_cu_e45d1782_383084cuda3std3__45__cpo6cbeginE:
	.zero		1
	.type		_ZN40_INTERNAL_34fb9625_4_k_cu_e45d1782_383084cuda3std3__48in_placeE,@object
	.size		_ZN40_INTERNAL_34fb9625_4_k_cu_e45d1782_383084cuda3std3__48in_placeE,(_ZN40_INTERNAL_34fb9625_4_k_cu_e45d1782_383084cuda3std6ranges3__45__cpo9iter_moveE - _ZN40_INTERNAL_34fb9625_4_k_cu_e45d1782_383084cuda3std3__48in_placeE)
_ZN40_INTERNAL_34fb9625_4_k_cu_e45d1782_383084cuda3std3__48in_placeE:
	.zero		1
	.type		_ZN40_INTERNAL_34fb9625_4_k_cu_e45d1782_383084cuda3std6ranges3__45__cpo9iter_moveE,@object
	.size		_ZN40_INTERNAL_34fb9625_4_k_cu_e45d1782_383084cuda3std6ranges3__45__cpo9iter_moveE,(_ZN40_INTERNAL_34fb9625_4_k_cu_e45d1782_383084cuda3std3__45__cpo5beginE - _ZN40_INTERNAL_34fb9625_4_k_cu_e45d1782_383084cuda3std6ranges3__45__cpo9iter_moveE)
_ZN40_INTERNAL_34fb9625_4_k_cu_e45d1782_383084cuda3std6ranges3__45__cpo9iter_moveE:
	.zero		1
	.type		_ZN40_INTERNAL_34fb9625_4_k_cu_e45d1782_383084cuda3std3__45__cpo5beginE,@object
	.size		_ZN40_INTERNAL_34fb9625_4_k_cu_e45d1782_383084cuda3std3__45__cpo5beginE,(_ZN40_INTERNAL_34fb9625_4_k_cu_e45d1782_383084cuda3std3__442_GLOBAL__N__34fb9625_4_k_cu_e45d1782_383086ignoreE - _ZN40_INTERNAL_34fb9625_4_k_cu_e45d1782_383084cuda3std3__45__cpo5beginE)
_ZN40_INTERNAL_34fb9625_4_k_cu_e45d1782_383084cuda3std3__45__cpo5beginE:
	.zero		1
	.type		_ZN40_INTERNAL_34fb9625_4_k_cu_e45d1782_383084cuda3std3__442_GLOBAL__N__34fb9625_4_k_cu_e45d1782_383086ignoreE,@object
	.size		_ZN40_INTERNAL_34fb9625_4_k_cu_e45d1782_383084cuda3std3__442_GLOBAL__N__34fb9625_4_k_cu_e45d1782_383086ignoreE,(_ZN40_INTERNAL_34fb9625_4_k_cu_e45d1782_383084cute7productE - _ZN40_INTERNAL_34fb9625_4_k_cu_e45d1782_383084cuda3std3__442_GLOBAL__N__34fb9625_4_k_cu_e45d1782_383086ignoreE)
_ZN40_INTERNAL_34fb9625_4_k_cu_e45d1782_383084cuda3std3__442_GLOBAL__N__34fb9625_4_k_cu_e45d1782_383086ignoreE:
	.zero		1
	.type		_ZN40_INTERNAL_34fb9625_4_k_cu_e45d1782_383084cute7productE,@object
	.size		_ZN40_INTERNAL_34fb9625_4_k_cu_e45d1782_383084cute7productE,(_ZN40_INTERNAL_34fb9625_4_k_cu_e45d1782_383084cuda3std3__45__cpo3endE - _ZN40_INTERNAL_34fb9625_4_k_cu_e45d1782_383084cute7productE)
_ZN40_INTERNAL_34fb9625_4_k_cu_e45d1782_383084cute7productE:
	.zero		1
	.type		_ZN40_INTERNAL_34fb9625_4_k_cu_e45d1782_383084cuda3std3__45__cpo3endE,@object
	.size		_ZN40_INTERNAL_34fb9625_4_k_cu_e45d1782_383084cuda3std3__45__cpo3endE,(_ZN40_INTERNAL_34fb9625_4_k_cu_e45d1782_383084cuda3std3__419piecewise_constructE - _ZN40_INTERNAL_34fb9625_4_k_cu_e45d1782_383084cuda3std3__45__cpo3endE)
_ZN40_INTERNAL_34fb9625_4_k_cu_e45d1782_383084cuda3std3__45__cpo3endE:
	.zero		1
	.type		_ZN40_INTERNAL_34fb9625_4_k_cu_e45d1782_383084cuda3std3__419piecewise_constructE,@object
	.size		_ZN40_INTERNAL_34fb9625_4_k_cu_e45d1782_383084cuda3std3__419piecewise_constructE,(_ZN40_INTERNAL_34fb9625_4_k_cu_e45d1782_383084cuda3std3__45__cpo4cendE - _ZN40_INTERNAL_34fb9625_4_k_cu_e45d1782_383084cuda3std3__419piecewise_constructE)
_ZN40_INTERNAL_34fb9625_4_k_cu_e45d1782_383084cuda3std3__419piecewise_constructE:
	.zero		1
	.type		_ZN40_INTERNAL_34fb9625_4_k_cu_e45d1782_383084cuda3std3__45__cpo4cendE,@object
	.size		_ZN40_INTERNAL_34fb9625_4_k_cu_e45d1782_383084cuda3std3__45__cpo4cendE,(_ZN40_INTERNAL_34fb9625_4_k_cu_e45d1782_383084cuda3std6ranges3__45__cpo4swapE - _ZN40_INTERNAL_34fb9625_4_k_cu_e45d1782_383084cuda3std3__45__cpo4cendE)
_ZN40_INTERNAL_34fb9625_4_k_cu_e45d1782_383084cuda3std3__45__cpo4cendE:
	.zero		1
	.type		_ZN40_INTERNAL_34fb9625_4_k_cu_e45d1782_383084cuda3std6ranges3__45__cpo4swapE,@object
	.size		_ZN40_INTERNAL_34fb9625_4_k_cu_e45d1782_383084cuda3std6ranges3__45__cpo4swapE,(.L_10 - _ZN40_INTERNAL_34fb9625_4_k_cu_e45d1782_383084cuda3std6ranges3__45__cpo4swapE)
_ZN40_INTERNAL_34fb9625_4_k_cu_e45d1782_383084cuda3std6ranges3__45__cpo4swapE:
	.zero		1
.L_10:


//--------------------- .nv.constant0._ZN7cutlass13device_kernelINS_4gemm6kernel13GemmUniversalIN4cute5tupleIJiiiiEEENS1_10collective13CollectiveMmaINS1_46MainloopSm100TmaUmmaWarpSpecializedBlockScaledILi9ELi2ELi1ENS5_IJNS4_1CILi4EEENSA_ILi1EEESC_EEEEENS5_IJNSA_ILi256EEESF_NSA_ILi128EEEEEENS5_IJNS_12float_e2m1_tENS_13float_ue8m0_tEEEENS5_IJNS5_IJlSC_lEEENS4_6LayoutINS5_IJNS5_IJNS5_IJNSA_ILi32EEESB_EEEiEEESP_NS5_IJSC_iEEEEEENS5_IJNS5_IJNS5_IJNSA_ILi16EEESB_EEEiEEENS5_IJNS5_IJNSA_ILi0EEESC_EEENSA_ILi512EEEEEENS5_IJSV_iEEEEEEEEEEESK_S12_NS4_8TiledMMAINS4_8MMA_AtomIJNS4_23SM100_MMA_MXF4_2x1SM_SSISI_SI_fSJ_Li256ELi256ELi32ELNS4_4UMMA5MajorE0ELS17_0ELNS16_7ScaleInE0ELS18_0EEEEEENSM_INS5_IJSC_SC_SC_EEENS5_IJSV_SV_SV_EEEEENS5_IJNS4_10UnderscoreES1E_S1E_EEEEENS5_IJNS4_18SM100_TMA_2SM_LOADES1H_EEENS5_IJNS4_14ComposedLayoutINS4_7SwizzleILi2ELi4ELi3EEENS4_18smem_ptr_flag_bitsILi4EEENSM_INS5_IJNSA_ILi8EEESG_EEENS5_IJSG_SC_EEEEEEENSM_INS5_IJNS5_IJNS5_IJSO_SC_EEENS5_IJSN_NSA_ILi2EEEEEEEEESC_NS5_IJS1U_SC_EEEEEENS5_IJNS5_IJNS5_IJST_SX_EEESW_EEESV_NS5_IJS1U_SX_EEEEEEEEEEEvNS4_8identityENS5_IJNS4_28SM100_TMA_2SM_LOAD_MULTICASTES26_EEENS5_IJS1S_NSM_INS5_IJNS5_IJNS5_IJSO_S1U_EEES1V_EEESC_S1X_EEENS5_IJS20_SV_NS5_IJS1U_NSA_ILi1024EEEEEEEEEEEEEEvS25_EENS_8epilogue10collective18CollectiveEpilogueINS2H_23Sm100TmaWarpSpecializedILi4ELi2ELi64ELb1ELb0EEEJNS5_IJSG_SF_SG_EEENS5_IJNSM_ISG_SC_EENSM_INSA_ILi64EEESC_EEEEENS_10bfloat16_tESL_S2R_SL_NS2H_6fusion15FusionCallbacksIS2L_NS2S_17LinearCombinationIS2R_fS2R_fLNS_15FloatRoundStyleE2EEES2M_S2Q_JEEENS4_5SM1004TMEM4LOAD26SM100_TMEM_LOAD_32dp32b64xENS4_13SM90_TMA_LOADENS1J_INS1K_ILi3ELi4ELi3EEENS1M_ILi16EEENSM_INS5_IJS1O_S2O_EEENS5_IJS2O_SC_EEEEEEENS4_39AutoVectorizingCopyWithAssumedAlignmentILi128EEENS4_14SM90_TMA_STOREES38_S3A_S3A_EEEvvEEEEvNT_6ParamsE --------------------------
	.section	.nv.constant0._ZN7cutlass13device_kernelINS_4gemm6kernel13GemmUniversalIN4cute5tupleIJiiiiEEENS1_10collective13CollectiveMmaINS1_46MainloopSm100TmaUmmaWarpSpecializedBlockScaledILi9ELi2ELi1ENS5_IJNS4_1CILi4EEENSA_ILi1EEESC_EEEEENS5_IJNSA_ILi256EEESF_NSA_ILi128EEEEEENS5_IJNS_12float_e2m1_tENS_13float_ue8m0_tEEEENS5_IJNS5_IJlSC_lEEENS4_6LayoutINS5_IJNS5_IJNS5_IJNSA_ILi32EEESB_EEEiEEESP_NS5_IJSC_iEEEEEENS5_IJNS5_IJNS5_IJNSA_ILi16EEESB_EEEiEEENS5_IJNS5_IJNSA_ILi0EEESC_EEENSA_ILi512EEEEEENS5_IJSV_iEEEEEEEEEEESK_S12_NS4_8TiledMMAINS4_8MMA_AtomIJNS4_23SM100_MMA_MXF4_2x1SM_SSISI_SI_fSJ_Li256ELi256ELi32ELNS4_4UMMA5MajorE0ELS17_0ELNS16_7ScaleInE0ELS18_0EEEEEENSM_INS5_IJSC_SC_SC_EEENS5_IJSV_SV_SV_EEEEENS5_IJNS4_10UnderscoreES1E_S1E_EEEEENS5_IJNS4_18SM100_TMA_2SM_LOADES1H_EEENS5_IJNS4_14ComposedLayoutINS4_7SwizzleILi2ELi4ELi3EEENS4_18smem_ptr_flag_bitsILi4EEENSM_INS5_IJNSA_ILi8EEESG_EEENS5_IJSG_SC_EEEEEEENSM_INS5_IJNS5_IJNS5_IJSO_SC_EEENS5_IJSN_NSA_ILi2EEEEEEEEESC_NS5_IJS1U_SC_EEEEEENS5_IJNS5_IJNS5_IJST_SX_EEESW_EEESV_NS5_IJS1U_SX_EEEEEEEEEEEvNS4_8identityENS5_IJNS4_28SM100_TMA_2SM_LOAD_MULTICASTES26_EEENS5_IJS1S_NSM_INS5_IJNS5_IJNS5_IJSO_S1U_EEES1V_EEESC_S1X_EEENS5_IJS20_SV_NS5_IJS1U_NSA_ILi1024EEEEEEEEEEEEEEvS25_EENS_8epilogue10collective18CollectiveEpilogueINS2H_23Sm100TmaWarpSpecializedILi4ELi2ELi64ELb1ELb0EEEJNS5_IJSG_SF_SG_EEENS5_IJNSM_ISG_SC_EENSM_INSA_ILi64EEESC_EEEEENS_10bfloat16_tESL_S2R_SL_NS2H_6fusion15FusionCallbacksIS2L_NS2S_17LinearCombinationIS2R_fS2R_fLNS_15FloatRoundStyleE2EEES2M_S2Q_JEEENS4_5SM1004TMEM4LOAD26SM100_TMEM_LOAD_32dp32b64xENS4_13SM90_TMA_LOADENS1J_INS1K_ILi3ELi4ELi3EEENS1M_ILi16EEENSM_INS5_IJS1O_S2O_EEENS5_IJS2O_SC_EEEEEEENS4_39AutoVectorizingCopyWithAssumedAlignmentILi128EEENS4_14SM90_TMA_STOREES38_S3A_S3A_EEEvvEEEEvNT_6ParamsE,"a",@progbits
	.sectionflags	@""
	.align	4
.nv.constant0._ZN7cutlass13device_kernelINS_4gemm6kernel13GemmUniversalIN4cute5tupleIJiiiiEEENS1_10collective13CollectiveMmaINS1_46MainloopSm100TmaUmmaWarpSpecializedBlockScaledILi9ELi2ELi1ENS5_IJNS4_1CILi4EEENSA_ILi1EEESC_EEEEENS5_IJNSA_ILi256EEESF_NSA_ILi128EEEEEENS5_IJNS_12float_e2m1_tENS_13float_ue8m0_tEEEENS5_IJNS5_IJlSC_lEEENS4_6LayoutINS5_IJNS5_IJNS5_IJNSA_ILi32EEESB_EEEiEEESP_NS5_IJSC_iEEEEEENS5_IJNS5_IJNS5_IJNSA_ILi16EEESB_EEEiEEENS5_IJNS5_IJNSA_ILi0EEESC_EEENSA_ILi512EEEEEENS5_IJSV_iEEEEEEEEEEESK_S12_NS4_8TiledMMAINS4_8MMA_AtomIJNS4_23SM100_MMA_MXF4_2x1SM_SSISI_SI_fSJ_Li256ELi256ELi32ELNS4_4UMMA5MajorE0ELS17_0ELNS16_7ScaleInE0ELS18_0EEEEEENSM_INS5_IJSC_SC_SC_EEENS5_IJSV_SV_SV_EEEEENS5_IJNS4_10UnderscoreES1E_S1E_EEEEENS5_IJNS4_18SM100_TMA_2SM_LOADES1H_EEENS5_IJNS4_14ComposedLayoutINS4_7SwizzleILi2ELi4ELi3EEENS4_18smem_ptr_flag_bitsILi4EEENSM_INS5_IJNSA_ILi8EEESG_EEENS5_IJSG_SC_EEEEEEENSM_INS5_IJNS5_IJNS5_IJSO_SC_EEENS5_IJSN_NSA_ILi2EEEEEEEEESC_NS5_IJS1U_SC_EEEEEENS5_IJNS5_IJNS5_IJST_SX_EEESW_EEESV_NS5_IJS1U_SX_EEEEEEEEEEEvNS4_8identityENS5_IJNS4_28SM100_TMA_2SM_LOAD_MULTICASTES26_EEENS5_IJS1S_NSM_INS5_IJNS5_IJNS5_IJSO_S1U_EEES1V_EEESC_S1X_EEENS5_IJS20_SV_NS5_IJS1U_NSA_ILi1024EEEEEEEEEEEEEEvS25_EENS_8epilogue10collective18CollectiveEpilogueINS2H_23Sm100TmaWarpSpecializedILi4ELi2ELi64ELb1ELb0EEEJNS5_IJSG_SF_SG_EEENS5_IJNSM_ISG_SC_EENSM_INSA_ILi64EEESC_EEEEENS_10bfloat16_tESL_S2R_SL_NS2H_6fusion15FusionCallbacksIS2L_NS2S_17LinearCombinationIS2R_fS2R_fLNS_15FloatRoundStyleE2EEES2M_S2Q_JEEENS4_5SM1004TMEM4LOAD26SM100_TMEM_LOAD_32dp32b64xENS4_13SM90_TMA_LOADENS1J_INS1K_ILi3ELi4ELi3EEENS1M_ILi16EEENSM_INS5_IJS1O_S2O_EEENS5_IJS2O_SC_EEEEEEENS4_39AutoVectorizingCopyWithAssumedAlignmentILi128EEENS4_14SM90_TMA_STOREES38_S3A_S3A_EEEvvEEEEvNT_6ParamsE:
	.zero		3968


//--------------------- SYMBOLS --------------------------

	.type		.nv.reservedSmem.offset0,@object
	.size		.nv.reservedSmem.offset0,0x4
	.type		.nv.reservedSmem.cap,@object
	.size		.nv.reservedSmem.cap,0x4
	.type		__assertfail,@function
